//
// Generated by NVIDIA NVVM Compiler
//
// Compiler Build ID: CL-36424714
// Cuda compilation tools, release 13.0, V13.0.88
// Based on NVVM 20.0.0
//

.version 9.0
.target sm_100
.address_size 64

	// .globl	_ZN3cub18CUB_300001_SM_10006detail11EmptyKernelIvEEvv
// _ZZN3cub18CUB_300001_SM_10006detail6reduce28DeviceReduceSingleTileKernelINS2_10policy_hubIN4cuda3std3__45tupleIJblEEEjN6thrust24THRUST_300001_SM_1000_NS8cuda_cub9__find_if7functorIS9_EEE10Policy1000ENSB_12zip_iteratorINS8_IJNSD_26transform_input_iterator_tIbNSB_6detail15normal_iteratorINSB_10device_ptrIfEEEE20less_than_or_eq_zeroEENSB_17counting_iteratorIlNSB_11use_defaultESS_SS_EEEEEEEPS9_jSF_S9_S9_NS7_10__identityEEEvT0_T1_T2_T3_T4_T6_E12temp_storage has been demoted
// _ZZN3cub18CUB_300001_SM_10006detail6reduce18DeviceReduceKernelINS2_10policy_hubIN4cuda3std3__45tupleIJblEEEjN6thrust24THRUST_300001_SM_1000_NS8cuda_cub9__find_if7functorIS9_EEE10Policy1000ENSB_12zip_iteratorINS8_IJNSD_26transform_input_iterator_tIbNSB_6detail15normal_iteratorINSB_10device_ptrIfEEEE20less_than_or_eq_zeroEENSB_17counting_iteratorIlNSB_11use_defaultESS_SS_EEEEEEEjSF_S9_NS7_10__identityEEEvT0_PT3_T1_NS0_13GridEvenShareIS10_EET2_T4_E12temp_storage has been demoted
// _ZZN3cub18CUB_300001_SM_10006detail6reduce28DeviceReduceSingleTileKernelINS2_10policy_hubIN4cuda3std3__45tupleIJblEEEjN6thrust24THRUST_300001_SM_1000_NS8cuda_cub9__find_if7functorIS9_EEE10Policy1000EPS9_SI_iSF_S9_S9_NS7_10__identityEEEvT0_T1_T2_T3_T4_T6_E12temp_storage has been demoted
// _ZZN3cub18CUB_300001_SM_10006detail6reduce28DeviceReduceSingleTileKernelINS2_10policy_hubIN4cuda3std3__45tupleIJblEEEyN6thrust24THRUST_300001_SM_1000_NS8cuda_cub9__find_if7functorIS9_EEE10Policy1000ENSB_12zip_iteratorINS8_IJNSD_26transform_input_iterator_tIbNSB_6detail15normal_iteratorINSB_10device_ptrIfEEEE20less_than_or_eq_zeroEENSB_17counting_iteratorIlNSB_11use_defaultESS_SS_EEEEEEEPS9_ySF_S9_S9_NS7_10__identityEEEvT0_T1_T2_T3_T4_T6_E12temp_storage has been demoted
// _ZZN3cub18CUB_300001_SM_10006detail6reduce18DeviceReduceKernelINS2_10policy_hubIN4cuda3std3__45tupleIJblEEEyN6thrust24THRUST_300001_SM_1000_NS8cuda_cub9__find_if7functorIS9_EEE10Policy1000ENSB_12zip_iteratorINS8_IJNSD_26transform_input_iterator_tIbNSB_6detail15normal_iteratorINSB_10device_ptrIfEEEE20less_than_or_eq_zeroEENSB_17counting_iteratorIlNSB_11use_defaultESS_SS_EEEEEEEySF_S9_NS7_10__identityEEEvT0_PT3_T1_NS0_13GridEvenShareIS10_EET2_T4_E12temp_storage has been demoted
// _ZZN3cub18CUB_300001_SM_10006detail6reduce28DeviceReduceSingleTileKernelINS2_10policy_hubIN4cuda3std3__45tupleIJblEEEyN6thrust24THRUST_300001_SM_1000_NS8cuda_cub9__find_if7functorIS9_EEE10Policy1000EPS9_SI_iSF_S9_S9_NS7_10__identityEEEvT0_T1_T2_T3_T4_T6_E12temp_storage has been demoted
.global .align 1 .b8 _ZN30_INTERNAL_d949d169_4_k_cu_main4cuda3std3__45__cpo5beginE[1];
.global .align 1 .b8 _ZN30_INTERNAL_d949d169_4_k_cu_main4cuda3std3__45__cpo3endE[1];
.global .align 1 .b8 _ZN30_INTERNAL_d949d169_4_k_cu_main4cuda3std3__45__cpo6cbeginE[1];
.global .align 1 .b8 _ZN30_INTERNAL_d949d169_4_k_cu_main4cuda3std3__45__cpo4cendE[1];
.global .align 1 .b8 _ZN30_INTERNAL_d949d169_4_k_cu_main4cuda3std3__45__cpo6rbeginE[1];
.global .align 1 .b8 _ZN30_INTERNAL_d949d169_4_k_cu_main4cuda3std3__45__cpo4rendE[1];
.global .align 1 .b8 _ZN30_INTERNAL_d949d169_4_k_cu_main4cuda3std3__45__cpo7crbeginE[1];
.global .align 1 .b8 _ZN30_INTERNAL_d949d169_4_k_cu_main4cuda3std3__45__cpo5crendE[1];
.global .align 1 .b8 _ZN30_INTERNAL_d949d169_4_k_cu_main4cuda3std3__432_GLOBAL__N__d949d169_4_k_cu_main6ignoreE[1];
.global .align 1 .b8 _ZN30_INTERNAL_d949d169_4_k_cu_main4cuda3std3__419piecewise_constructE[1];
.global .align 1 .b8 _ZN30_INTERNAL_d949d169_4_k_cu_main4cuda3std3__48in_placeE[1];
.global .align 1 .b8 _ZN30_INTERNAL_d949d169_4_k_cu_main4cuda3std3__420unreachable_sentinelE[1];
.global .align 1 .b8 _ZN30_INTERNAL_d949d169_4_k_cu_main4cuda3std3__47nulloptE[1];
.global .align 1 .b8 _ZN30_INTERNAL_d949d169_4_k_cu_main4cuda3std3__48unexpectE[1];
.global .align 1 .b8 _ZN30_INTERNAL_d949d169_4_k_cu_main4cuda3std6ranges3__45__cpo4swapE[1];
.global .align 1 .b8 _ZN30_INTERNAL_d949d169_4_k_cu_main4cuda3std6ranges3__45__cpo9iter_moveE[1];
.global .align 1 .b8 _ZN30_INTERNAL_d949d169_4_k_cu_main4cuda3std6ranges3__45__cpo5beginE[1];
.global .align 1 .b8 _ZN30_INTERNAL_d949d169_4_k_cu_main4cuda3std6ranges3__45__cpo3endE[1];
.global .align 1 .b8 _ZN30_INTERNAL_d949d169_4_k_cu_main4cuda3std6ranges3__45__cpo6cbeginE[1];
.global .align 1 .b8 _ZN30_INTERNAL_d949d169_4_k_cu_main4cuda3std6ranges3__45__cpo4cendE[1];
.global .align 1 .b8 _ZN30_INTERNAL_d949d169_4_k_cu_main4cuda3std6ranges3__45__cpo7advanceE[1];
.global .align 1 .b8 _ZN30_INTERNAL_d949d169_4_k_cu_main4cuda3std6ranges3__45__cpo9iter_swapE[1];
.global .align 1 .b8 _ZN30_INTERNAL_d949d169_4_k_cu_main4cuda3std6ranges3__45__cpo4nextE[1];
.global .align 1 .b8 _ZN30_INTERNAL_d949d169_4_k_cu_main4cuda3std6ranges3__45__cpo4prevE[1];
.global .align 1 .b8 _ZN30_INTERNAL_d949d169_4_k_cu_main4cuda3std6ranges3__45__cpo4dataE[1];
.global .align 1 .b8 _ZN30_INTERNAL_d949d169_4_k_cu_main4cuda3std6ranges3__45__cpo5cdataE[1];
.global .align 1 .b8 _ZN30_INTERNAL_d949d169_4_k_cu_main4cuda3std6ranges3__45__cpo4sizeE[1];
.global .align 1 .b8 _ZN30_INTERNAL_d949d169_4_k_cu_main4cuda3std6ranges3__45__cpo5ssizeE[1];
.global .align 1 .b8 _ZN30_INTERNAL_d949d169_4_k_cu_main4cuda3std6ranges3__45__cpo8distanceE[1];
.global .align 1 .b8 _ZN30_INTERNAL_d949d169_4_k_cu_main6thrust24THRUST_300001_SM_1000_NS8cuda_cub3parE[1];
.global .align 1 .b8 _ZN30_INTERNAL_d949d169_4_k_cu_main6thrust24THRUST_300001_SM_1000_NS8cuda_cub10par_nosyncE[1];
.global .align 1 .b8 _ZN30_INTERNAL_d949d169_4_k_cu_main6thrust24THRUST_300001_SM_1000_NS6system6detail10sequential3seqE[1];
.global .align 1 .b8 _ZN30_INTERNAL_d949d169_4_k_cu_main6thrust24THRUST_300001_SM_1000_NS12placeholders2_1E[1];
.global .align 1 .b8 _ZN30_INTERNAL_d949d169_4_k_cu_main6thrust24THRUST_300001_SM_1000_NS12placeholders2_2E[1];
.global .align 1 .b8 _ZN30_INTERNAL_d949d169_4_k_cu_main6thrust24THRUST_300001_SM_1000_NS12placeholders2_3E[1];
.global .align 1 .b8 _ZN30_INTERNAL_d949d169_4_k_cu_main6thrust24THRUST_300001_SM_1000_NS12placeholders2_4E[1];
.global .align 1 .b8 _ZN30_INTERNAL_d949d169_4_k_cu_main6thrust24THRUST_300001_SM_1000_NS12placeholders2_5E[1];
.global .align 1 .b8 _ZN30_INTERNAL_d949d169_4_k_cu_main6thrust24THRUST_300001_SM_1000_NS12placeholders2_6E[1];
.global .align 1 .b8 _ZN30_INTERNAL_d949d169_4_k_cu_main6thrust24THRUST_300001_SM_1000_NS12placeholders2_7E[1];
.global .align 1 .b8 _ZN30_INTERNAL_d949d169_4_k_cu_main6thrust24THRUST_300001_SM_1000_NS12placeholders2_8E[1];
.global .align 1 .b8 _ZN30_INTERNAL_d949d169_4_k_cu_main6thrust24THRUST_300001_SM_1000_NS12placeholders2_9E[1];
.global .align 1 .b8 _ZN30_INTERNAL_d949d169_4_k_cu_main6thrust24THRUST_300001_SM_1000_NS12placeholders3_10E[1];
.global .align 1 .b8 _ZN30_INTERNAL_d949d169_4_k_cu_main6thrust24THRUST_300001_SM_1000_NS3seqE[1];

.visible .entry _ZN3cub18CUB_300001_SM_10006detail11EmptyKernelIvEEvv()
{


	ret;

}
	// .globl	_ZN3cub18CUB_300001_SM_10006detail8for_each13static_kernelINS2_12policy_hub_t12policy_500_tEmN6thrust24THRUST_300001_SM_1000_NS8cuda_cub20__uninitialized_fill7functorINS7_10device_ptrIfEEfEEEEvT0_T1_
.visible .entry _ZN3cub18CUB_300001_SM_10006detail8for_each13static_kernelINS2_12policy_hub_t12policy_500_tEmN6thrust24THRUST_300001_SM_1000_NS8cuda_cub20__uninitialized_fill7functorINS7_10device_ptrIfEEfEEEEvT0_T1_(
	.param .u64 _ZN3cub18CUB_300001_SM_10006detail8for_each13static_kernelINS2_12policy_hub_t12policy_500_tEmN6thrust24THRUST_300001_SM_1000_NS8cuda_cub20__uninitialized_fill7functorINS7_10device_ptrIfEEfEEEEvT0_T1__param_0,
	.param .align 8 .b8 _ZN3cub18CUB_300001_SM_10006detail8for_each13static_kernelINS2_12policy_hub_t12policy_500_tEmN6thrust24THRUST_300001_SM_1000_NS8cuda_cub20__uninitialized_fill7functorINS7_10device_ptrIfEEfEEEEvT0_T1__param_1[16]
)
.maxntid 256
{
	.reg .pred 	%p<4>;
	.reg .b16 	%rs<5>;
	.reg .b32 	%r<10>;
	.reg .b32 	%f<3>;
	.reg .b64 	%rd<16>;

	ld.param.f32 	%f2, [_ZN3cub18CUB_300001_SM_10006detail8for_each13static_kernelINS2_12policy_hub_t12policy_500_tEmN6thrust24THRUST_300001_SM_1000_NS8cuda_cub20__uninitialized_fill7functorINS7_10device_ptrIfEEfEEEEvT0_T1__param_1+8];
	ld.param.u64 	%rd4, [_ZN3cub18CUB_300001_SM_10006detail8for_each13static_kernelINS2_12policy_hub_t12policy_500_tEmN6thrust24THRUST_300001_SM_1000_NS8cuda_cub20__uninitialized_fill7functorINS7_10device_ptrIfEEfEEEEvT0_T1__param_1];
	ld.param.u64 	%rd5, [_ZN3cub18CUB_300001_SM_10006detail8for_each13static_kernelINS2_12policy_hub_t12policy_500_tEmN6thrust24THRUST_300001_SM_1000_NS8cuda_cub20__uninitialized_fill7functorINS7_10device_ptrIfEEfEEEEvT0_T1__param_0];
	mov.u32 	%r7, %ctaid.x;
	mul.wide.u32 	%rd1, %r7, 512;
	sub.s64 	%rd2, %rd5, %rd1;
	setp.lt.u64 	%p1, %rd2, 512;
	@%p1 bra 	$L__BB1_2;
	mov.u32 	%r9, %tid.x;
	cvta.to.global.u64 	%rd11, %rd4;
	cvt.u64.u32 	%rd12, %r9;
	add.s64 	%rd13, %rd1, %rd12;
	shl.b64 	%rd14, %rd13, 2;
	add.s64 	%rd15, %rd11, %rd14;
	st.global.f32 	[%rd15], %f2;
	st.global.f32 	[%rd15+1024], %f2;
	bra.uni 	$L__BB1_6;
$L__BB1_2:
	cvta.to.global.u64 	%rd6, %rd4;
	mov.u32 	%r1, %tid.x;
	cvt.u64.u32 	%rd7, %r1;
	setp.le.u64 	%p2, %rd2, %rd7;
	add.s64 	%rd8, %rd1, %rd7;
	shl.b64 	%rd9, %rd8, 2;
	add.s64 	%rd3, %rd6, %rd9;
	@%p2 bra 	$L__BB1_4;
	st.global.f32 	[%rd3], %f2;
$L__BB1_4:
	add.s32 	%r8, %r1, 256;
	cvt.u64.u32 	%rd10, %r8;
	setp.le.u64 	%p3, %rd2, %rd10;
	@%p3 bra 	$L__BB1_6;
	st.global.f32 	[%rd3+1024], %f2;
$L__BB1_6:
	ret;

}
	// .globl	_ZN3cub18CUB_300001_SM_10006detail6reduce28DeviceReduceSingleTileKernelINS2_10policy_hubIN4cuda3std3__45tupleIJblEEEjN6thrust24THRUST_300001_SM_1000_NS8cuda_cub9__find_if7functorIS9_EEE10Policy1000ENSB_12zip_iteratorINS8_IJNSD_26transform_input_iterator_tIbNSB_6detail15normal_iteratorINSB_10device_ptrIfEEEE20less_than_or_eq_zeroEENSB_17counting_iteratorIlNSB_11use_defaultESS_SS_EEEEEEEPS9_jSF_S9_S9_NS7_10__identityEEEvT0_T1_T2_T3_T4_T6_
.visible .entry _ZN3cub18CUB_300001_SM_10006detail6reduce28DeviceReduceSingleTileKernelINS2_10policy_hubIN4cuda3std3__45tupleIJblEEEjN6thrust24THRUST_300001_SM_1000_NS8cuda_cub9__find_if7functorIS9_EEE10Policy1000ENSB_12zip_iteratorINS8_IJNSD_26transform_input_iterator_tIbNSB_6detail15normal_iteratorINSB_10device_ptrIfEEEE20less_than_or_eq_zeroEENSB_17counting_iteratorIlNSB_11use_defaultESS_SS_EEEEEEEPS9_jSF_S9_S9_NS7_10__identityEEEvT0_T1_T2_T3_T4_T6_(
	.param .align 8 .b8 _ZN3cub18CUB_300001_SM_10006detail6reduce28DeviceReduceSingleTileKernelINS2_10policy_hubIN4cuda3std3__45tupleIJblEEEjN6thrust24THRUST_300001_SM_1000_NS8cuda_cub9__find_if7functorIS9_EEE10Policy1000ENSB_12zip_iteratorINS8_IJNSD_26transform_input_iterator_tIbNSB_6detail15normal_iteratorINSB_10device_ptrIfEEEE20less_than_or_eq_zeroEENSB_17counting_iteratorIlNSB_11use_defaultESS_SS_EEEEEEEPS9_jSF_S9_S9_NS7_10__identityEEEvT0_T1_T2_T3_T4_T6__param_0[24],
	.param .u64 .ptr .align 1 _ZN3cub18CUB_300001_SM_10006detail6reduce28DeviceReduceSingleTileKernelINS2_10policy_hubIN4cuda3std3__45tupleIJblEEEjN6thrust24THRUST_300001_SM_1000_NS8cuda_cub9__find_if7functorIS9_EEE10Policy1000ENSB_12zip_iteratorINS8_IJNSD_26transform_input_iterator_tIbNSB_6detail15normal_iteratorINSB_10device_ptrIfEEEE20less_than_or_eq_zeroEENSB_17counting_iteratorIlNSB_11use_defaultESS_SS_EEEEEEEPS9_jSF_S9_S9_NS7_10__identityEEEvT0_T1_T2_T3_T4_T6__param_1,
	.param .u32 _ZN3cub18CUB_300001_SM_10006detail6reduce28DeviceReduceSingleTileKernelINS2_10policy_hubIN4cuda3std3__45tupleIJblEEEjN6thrust24THRUST_300001_SM_1000_NS8cuda_cub9__find_if7functorIS9_EEE10Policy1000ENSB_12zip_iteratorINS8_IJNSD_26transform_input_iterator_tIbNSB_6detail15normal_iteratorINSB_10device_ptrIfEEEE20less_than_or_eq_zeroEENSB_17counting_iteratorIlNSB_11use_defaultESS_SS_EEEEEEEPS9_jSF_S9_S9_NS7_10__identityEEEvT0_T1_T2_T3_T4_T6__param_2,
	.param .align 1 .b8 _ZN3cub18CUB_300001_SM_10006detail6reduce28DeviceReduceSingleTileKernelINS2_10policy_hubIN4cuda3std3__45tupleIJblEEEjN6thrust24THRUST_300001_SM_1000_NS8cuda_cub9__find_if7functorIS9_EEE10Policy1000ENSB_12zip_iteratorINS8_IJNSD_26transform_input_iterator_tIbNSB_6detail15normal_iteratorINSB_10device_ptrIfEEEE20less_than_or_eq_zeroEENSB_17counting_iteratorIlNSB_11use_defaultESS_SS_EEEEEEEPS9_jSF_S9_S9_NS7_10__identityEEEvT0_T1_T2_T3_T4_T6__param_3[1],
	.param .align 8 .b8 _ZN3cub18CUB_300001_SM_10006detail6reduce28DeviceReduceSingleTileKernelINS2_10policy_hubIN4cuda3std3__45tupleIJblEEEjN6thrust24THRUST_300001_SM_1000_NS8cuda_cub9__find_if7functorIS9_EEE10Policy1000ENSB_12zip_iteratorINS8_IJNSD_26transform_input_iterator_tIbNSB_6detail15normal_iteratorINSB_10device_ptrIfEEEE20less_than_or_eq_zeroEENSB_17counting_iteratorIlNSB_11use_defaultESS_SS_EEEEEEEPS9_jSF_S9_S9_NS7_10__identityEEEvT0_T1_T2_T3_T4_T6__param_4[16],
	.param .align 1 .b8 _ZN3cub18CUB_300001_SM_10006detail6reduce28DeviceReduceSingleTileKernelINS2_10policy_hubIN4cuda3std3__45tupleIJblEEEjN6thrust24THRUST_300001_SM_1000_NS8cuda_cub9__find_if7functorIS9_EEE10Policy1000ENSB_12zip_iteratorINS8_IJNSD_26transform_input_iterator_tIbNSB_6detail15normal_iteratorINSB_10device_ptrIfEEEE20less_than_or_eq_zeroEENSB_17counting_iteratorIlNSB_11use_defaultESS_SS_EEEEEEEPS9_jSF_S9_S9_NS7_10__identityEEEvT0_T1_T2_T3_T4_T6__param_5[1]
)
.maxntid 256
.minnctapersm 1
{
	.reg .pred 	%p<331>;
	.reg .b16 	%rs<416>;
	.reg .b32 	%r<445>;
	.reg .b32 	%f<41>;
	.reg .b64 	%rd<449>;
	// demoted variable
	.shared .align 8 .b8 _ZZN3cub18CUB_300001_SM_10006detail6reduce28DeviceReduceSingleTileKernelINS2_10policy_hubIN4cuda3std3__45tupleIJblEEEjN6thrust24THRUST_300001_SM_1000_NS8cuda_cub9__find_if7functorIS9_EEE10Policy1000ENSB_12zip_iteratorINS8_IJNSD_26transform_input_iterator_tIbNSB_6detail15normal_iteratorINSB_10device_ptrIfEEEE20less_than_or_eq_zeroEENSB_17counting_iteratorIlNSB_11use_defaultESS_SS_EEEEEEEPS9_jSF_S9_S9_NS7_10__identityEEEvT0_T1_T2_T3_T4_T6_E12temp_storage[152];
	ld.param.u64 	%rd117, [_ZN3cub18CUB_300001_SM_10006detail6reduce28DeviceReduceSingleTileKernelINS2_10policy_hubIN4cuda3std3__45tupleIJblEEEjN6thrust24THRUST_300001_SM_1000_NS8cuda_cub9__find_if7functorIS9_EEE10Policy1000ENSB_12zip_iteratorINS8_IJNSD_26transform_input_iterator_tIbNSB_6detail15normal_iteratorINSB_10device_ptrIfEEEE20less_than_or_eq_zeroEENSB_17counting_iteratorIlNSB_11use_defaultESS_SS_EEEEEEEPS9_jSF_S9_S9_NS7_10__identityEEEvT0_T1_T2_T3_T4_T6__param_4+8];
	ld.param.u64 	%rd116, [_ZN3cub18CUB_300001_SM_10006detail6reduce28DeviceReduceSingleTileKernelINS2_10policy_hubIN4cuda3std3__45tupleIJblEEEjN6thrust24THRUST_300001_SM_1000_NS8cuda_cub9__find_if7functorIS9_EEE10Policy1000ENSB_12zip_iteratorINS8_IJNSD_26transform_input_iterator_tIbNSB_6detail15normal_iteratorINSB_10device_ptrIfEEEE20less_than_or_eq_zeroEENSB_17counting_iteratorIlNSB_11use_defaultESS_SS_EEEEEEEPS9_jSF_S9_S9_NS7_10__identityEEEvT0_T1_T2_T3_T4_T6__param_0+16];
	ld.param.u64 	%rd115, [_ZN3cub18CUB_300001_SM_10006detail6reduce28DeviceReduceSingleTileKernelINS2_10policy_hubIN4cuda3std3__45tupleIJblEEEjN6thrust24THRUST_300001_SM_1000_NS8cuda_cub9__find_if7functorIS9_EEE10Policy1000ENSB_12zip_iteratorINS8_IJNSD_26transform_input_iterator_tIbNSB_6detail15normal_iteratorINSB_10device_ptrIfEEEE20less_than_or_eq_zeroEENSB_17counting_iteratorIlNSB_11use_defaultESS_SS_EEEEEEEPS9_jSF_S9_S9_NS7_10__identityEEEvT0_T1_T2_T3_T4_T6__param_0];
	ld.param.u64 	%rd118, [_ZN3cub18CUB_300001_SM_10006detail6reduce28DeviceReduceSingleTileKernelINS2_10policy_hubIN4cuda3std3__45tupleIJblEEEjN6thrust24THRUST_300001_SM_1000_NS8cuda_cub9__find_if7functorIS9_EEE10Policy1000ENSB_12zip_iteratorINS8_IJNSD_26transform_input_iterator_tIbNSB_6detail15normal_iteratorINSB_10device_ptrIfEEEE20less_than_or_eq_zeroEENSB_17counting_iteratorIlNSB_11use_defaultESS_SS_EEEEEEEPS9_jSF_S9_S9_NS7_10__identityEEEvT0_T1_T2_T3_T4_T6__param_1];
	ld.param.u32 	%r44, [_ZN3cub18CUB_300001_SM_10006detail6reduce28DeviceReduceSingleTileKernelINS2_10policy_hubIN4cuda3std3__45tupleIJblEEEjN6thrust24THRUST_300001_SM_1000_NS8cuda_cub9__find_if7functorIS9_EEE10Policy1000ENSB_12zip_iteratorINS8_IJNSD_26transform_input_iterator_tIbNSB_6detail15normal_iteratorINSB_10device_ptrIfEEEE20less_than_or_eq_zeroEENSB_17counting_iteratorIlNSB_11use_defaultESS_SS_EEEEEEEPS9_jSF_S9_S9_NS7_10__identityEEEvT0_T1_T2_T3_T4_T6__param_2];
	ld.param.u8 	%rs102, [_ZN3cub18CUB_300001_SM_10006detail6reduce28DeviceReduceSingleTileKernelINS2_10policy_hubIN4cuda3std3__45tupleIJblEEEjN6thrust24THRUST_300001_SM_1000_NS8cuda_cub9__find_if7functorIS9_EEE10Policy1000ENSB_12zip_iteratorINS8_IJNSD_26transform_input_iterator_tIbNSB_6detail15normal_iteratorINSB_10device_ptrIfEEEE20less_than_or_eq_zeroEENSB_17counting_iteratorIlNSB_11use_defaultESS_SS_EEEEEEEPS9_jSF_S9_S9_NS7_10__identityEEEvT0_T1_T2_T3_T4_T6__param_4];
	cvta.to.global.u64 	%rd1, %rd118;
	setp.ne.s32 	%p1, %r44, 0;
	@%p1 bra 	$L__BB2_3;
	mov.u32 	%r430, %tid.x;
	setp.ne.s32 	%p330, %r430, 0;
	@%p330 bra 	$L__BB2_127;
	st.global.u8 	[%rd1], %rs102;
	st.global.u64 	[%rd1+8], %rd117;
	bra.uni 	$L__BB2_127;
$L__BB2_3:
	cvta.to.global.u64 	%rd2, %rd115;
	setp.gt.u32 	%p2, %r44, 1023;
	@%p2 bra 	$L__BB2_80;
	mov.u32 	%r1, %tid.x;
	setp.ge.u32 	%p151, %r1, %r44;
	mov.b16 	%rs383, 0;
	mov.b64 	%rd416, 0;
	mov.u32 	%r434, %r1;
	@%p151 bra 	$L__BB2_6;
	cvt.u64.u32 	%rd278, %r1;
	mul.wide.u32 	%rd279, %r1, 4;
	add.s64 	%rd280, %rd2, %rd279;
	add.s64 	%rd416, %rd116, %rd278;
	ld.global.f32 	%f25, [%rd280];
	setp.le.f32 	%p152, %f25, 0f00000000;
	selp.u16 	%rs383, 1, 0, %p152;
	add.s32 	%r434, %r1, 256;
$L__BB2_6:
	setp.ge.u32 	%p153, %r434, %r44;
	@%p153 bra 	$L__BB2_18;
	not.b32 	%r192, %r434;
	add.s32 	%r4, %r44, %r192;
	shr.u32 	%r193, %r4, 8;
	add.s32 	%r5, %r193, 1;
	and.b32  	%r6, %r5, 7;
	setp.lt.u32 	%p154, %r4, 1792;
	@%p154 bra 	$L__BB2_10;
	and.b32  	%r194, %r5, 33554424;
	neg.s32 	%r432, %r194;
$L__BB2_9:
	.pragma "nounroll";
	cvt.u64.u32 	%rd282, %r434;
	mul.wide.u32 	%rd283, %r434, 4;
	add.s64 	%rd284, %rd2, %rd283;
	add.s64 	%rd285, %rd116, %rd282;
	ld.global.f32 	%f26, [%rd284];
	setp.le.f32 	%p155, %f26, 0f00000000;
	selp.u16 	%rs224, 1, 0, %p155;
	and.b16  	%rs225, %rs383, 255;
	setp.ne.s16 	%p157, %rs225, 0;
	and.pred  	%p158, %p157, %p155;
	min.s64 	%rd286, %rd285, %rd416;
	setp.eq.s16 	%p159, %rs225, 0;
	selp.b64 	%rd287, %rd285, %rd416, %p159;
	selp.b16 	%rs226, %rs224, %rs383, %p159;
	selp.b64 	%rd288, %rd286, %rd287, %p158;
	selp.b16 	%rs227, 1, %rs226, %p158;
	and.b16  	%rs228, %rs227, 255;
	add.s64 	%rd289, %rd285, 256;
	ld.global.f32 	%f27, [%rd284+1024];
	setp.le.f32 	%p160, %f27, 0f00000000;
	selp.u16 	%rs229, 1, 0, %p160;
	setp.ne.s16 	%p162, %rs228, 0;
	and.pred  	%p163, %p162, %p160;
	min.s64 	%rd290, %rd289, %rd288;
	setp.eq.s16 	%p164, %rs228, 0;
	selp.b64 	%rd291, %rd289, %rd288, %p164;
	selp.b16 	%rs230, %rs229, %rs227, %p164;
	selp.b64 	%rd292, %rd290, %rd291, %p163;
	selp.b16 	%rs231, 1, %rs230, %p163;
	and.b16  	%rs232, %rs231, 255;
	add.s64 	%rd293, %rd285, 512;
	ld.global.f32 	%f28, [%rd284+2048];
	setp.le.f32 	%p165, %f28, 0f00000000;
	selp.u16 	%rs233, 1, 0, %p165;
	setp.ne.s16 	%p167, %rs232, 0;
	and.pred  	%p168, %p167, %p165;
	min.s64 	%rd294, %rd293, %rd292;
	setp.eq.s16 	%p169, %rs232, 0;
	selp.b64 	%rd295, %rd293, %rd292, %p169;
	selp.b16 	%rs234, %rs233, %rs231, %p169;
	selp.b64 	%rd296, %rd294, %rd295, %p168;
	selp.b16 	%rs235, 1, %rs234, %p168;
	and.b16  	%rs236, %rs235, 255;
	add.s64 	%rd297, %rd285, 768;
	ld.global.f32 	%f29, [%rd284+3072];
	setp.le.f32 	%p170, %f29, 0f00000000;
	selp.u16 	%rs237, 1, 0, %p170;
	setp.ne.s16 	%p172, %rs236, 0;
	and.pred  	%p173, %p172, %p170;
	min.s64 	%rd298, %rd297, %rd296;
	setp.eq.s16 	%p174, %rs236, 0;
	selp.b64 	%rd299, %rd297, %rd296, %p174;
	selp.b16 	%rs238, %rs237, %rs235, %p174;
	selp.b64 	%rd300, %rd298, %rd299, %p173;
	selp.b16 	%rs239, 1, %rs238, %p173;
	and.b16  	%rs240, %rs239, 255;
	add.s64 	%rd301, %rd285, 1024;
	ld.global.f32 	%f30, [%rd284+4096];
	setp.le.f32 	%p175, %f30, 0f00000000;
	selp.u16 	%rs241, 1, 0, %p175;
	setp.ne.s16 	%p177, %rs240, 0;
	and.pred  	%p178, %p177, %p175;
	min.s64 	%rd302, %rd301, %rd300;
	setp.eq.s16 	%p179, %rs240, 0;
	selp.b64 	%rd303, %rd301, %rd300, %p179;
	selp.b16 	%rs242, %rs241, %rs239, %p179;
	selp.b64 	%rd304, %rd302, %rd303, %p178;
	selp.b16 	%rs243, 1, %rs242, %p178;
	and.b16  	%rs244, %rs243, 255;
	add.s64 	%rd305, %rd285, 1280;
	ld.global.f32 	%f31, [%rd284+5120];
	setp.le.f32 	%p180, %f31, 0f00000000;
	selp.u16 	%rs245, 1, 0, %p180;
	setp.ne.s16 	%p182, %rs244, 0;
	and.pred  	%p183, %p182, %p180;
	min.s64 	%rd306, %rd305, %rd304;
	setp.eq.s16 	%p184, %rs244, 0;
	selp.b64 	%rd307, %rd305, %rd304, %p184;
	selp.b16 	%rs246, %rs245, %rs243, %p184;
	selp.b64 	%rd308, %rd306, %rd307, %p183;
	selp.b16 	%rs247, 1, %rs246, %p183;
	and.b16  	%rs248, %rs247, 255;
	add.s64 	%rd309, %rd285, 1536;
	ld.global.f32 	%f32, [%rd284+6144];
	setp.le.f32 	%p185, %f32, 0f00000000;
	selp.u16 	%rs249, 1, 0, %p185;
	setp.ne.s16 	%p187, %rs248, 0;
	and.pred  	%p188, %p187, %p185;
	min.s64 	%rd310, %rd309, %rd308;
	setp.eq.s16 	%p189, %rs248, 0;
	selp.b64 	%rd311, %rd309, %rd308, %p189;
	selp.b16 	%rs250, %rs249, %rs247, %p189;
	selp.b64 	%rd312, %rd310, %rd311, %p188;
	selp.b16 	%rs251, 1, %rs250, %p188;
	and.b16  	%rs252, %rs251, 255;
	add.s64 	%rd313, %rd285, 1792;
	ld.global.f32 	%f33, [%rd284+7168];
	setp.le.f32 	%p190, %f33, 0f00000000;
	selp.u16 	%rs253, 1, 0, %p190;
	setp.ne.s16 	%p192, %rs252, 0;
	and.pred  	%p193, %p192, %p190;
	min.s64 	%rd314, %rd313, %rd312;
	setp.eq.s16 	%p194, %rs252, 0;
	selp.b64 	%rd315, %rd313, %rd312, %p194;
	selp.b16 	%rs254, %rs253, %rs251, %p194;
	selp.b64 	%rd416, %rd314, %rd315, %p193;
	selp.b16 	%rs383, 1, %rs254, %p193;
	add.s32 	%r434, %r434, 2048;
	add.s32 	%r432, %r432, 8;
	setp.ne.s32 	%p195, %r432, 0;
	@%p195 bra 	$L__BB2_9;
$L__BB2_10:
	setp.eq.s32 	%p196, %r6, 0;
	@%p196 bra 	$L__BB2_18;
	setp.lt.u32 	%p197, %r6, 4;
	@%p197 bra 	$L__BB2_13;
	cvt.u64.u32 	%rd317, %r434;
	mul.wide.u32 	%rd318, %r434, 4;
	add.s64 	%rd319, %rd2, %rd318;
	add.s64 	%rd320, %rd116, %rd317;
	ld.global.f32 	%f34, [%rd319];
	setp.le.f32 	%p198, %f34, 0f00000000;
	selp.u16 	%rs256, 1, 0, %p198;
	and.b16  	%rs257, %rs383, 255;
	setp.ne.s16 	%p200, %rs257, 0;
	and.pred  	%p201, %p200, %p198;
	min.s64 	%rd321, %rd320, %rd416;
	setp.eq.s16 	%p202, %rs257, 0;
	selp.b64 	%rd322, %rd320, %rd416, %p202;
	selp.b16 	%rs258, %rs256, %rs383, %p202;
	selp.b64 	%rd323, %rd321, %rd322, %p201;
	selp.b16 	%rs259, 1, %rs258, %p201;
	and.b16  	%rs260, %rs259, 255;
	add.s32 	%r195, %r434, 256;
	cvt.u64.u32 	%rd324, %r195;
	add.s64 	%rd325, %rd116, %rd324;
	ld.global.f32 	%f35, [%rd319+1024];
	setp.le.f32 	%p203, %f35, 0f00000000;
	selp.u16 	%rs261, 1, 0, %p203;
	setp.ne.s16 	%p205, %rs260, 0;
	and.pred  	%p206, %p205, %p203;
	min.s64 	%rd326, %rd325, %rd323;
	setp.eq.s16 	%p207, %rs260, 0;
	selp.b64 	%rd327, %rd325, %rd323, %p207;
	selp.b16 	%rs262, %rs261, %rs259, %p207;
	selp.b64 	%rd328, %rd326, %rd327, %p206;
	selp.b16 	%rs263, 1, %rs262, %p206;
	and.b16  	%rs264, %rs263, 255;
	add.s32 	%r196, %r434, 512;
	cvt.u64.u32 	%rd329, %r196;
	add.s64 	%rd330, %rd116, %rd329;
	ld.global.f32 	%f36, [%rd319+2048];
	setp.le.f32 	%p208, %f36, 0f00000000;
	selp.u16 	%rs265, 1, 0, %p208;
	setp.ne.s16 	%p210, %rs264, 0;
	and.pred  	%p211, %p210, %p208;
	min.s64 	%rd331, %rd330, %rd328;
	setp.eq.s16 	%p212, %rs264, 0;
	selp.b64 	%rd332, %rd330, %rd328, %p212;
	selp.b16 	%rs266, %rs265, %rs263, %p212;
	selp.b64 	%rd333, %rd331, %rd332, %p211;
	selp.b16 	%rs267, 1, %rs266, %p211;
	and.b16  	%rs268, %rs267, 255;
	add.s32 	%r197, %r434, 768;
	cvt.u64.u32 	%rd334, %r197;
	add.s64 	%rd335, %rd116, %rd334;
	ld.global.f32 	%f37, [%rd319+3072];
	setp.le.f32 	%p213, %f37, 0f00000000;
	selp.u16 	%rs269, 1, 0, %p213;
	setp.ne.s16 	%p215, %rs268, 0;
	and.pred  	%p216, %p215, %p213;
	min.s64 	%rd336, %rd335, %rd333;
	setp.eq.s16 	%p217, %rs268, 0;
	selp.b64 	%rd337, %rd335, %rd333, %p217;
	selp.b16 	%rs270, %rs269, %rs267, %p217;
	selp.b64 	%rd416, %rd336, %rd337, %p216;
	selp.b16 	%rs383, 1, %rs270, %p216;
	add.s32 	%r434, %r434, 1024;
$L__BB2_13:
	and.b32  	%r198, %r5, 3;
	setp.eq.s32 	%p218, %r198, 0;
	@%p218 bra 	$L__BB2_18;
	setp.eq.s32 	%p219, %r198, 1;
	@%p219 bra 	$L__BB2_16;
	cvt.u64.u32 	%rd339, %r434;
	mul.wide.u32 	%rd340, %r434, 4;
	add.s64 	%rd341, %rd2, %rd340;
	add.s64 	%rd342, %rd116, %rd339;
	ld.global.f32 	%f38, [%rd341];
	setp.le.f32 	%p220, %f38, 0f00000000;
	selp.u16 	%rs272, 1, 0, %p220;
	and.b16  	%rs273, %rs383, 255;
	setp.ne.s16 	%p222, %rs273, 0;
	and.pred  	%p223, %p222, %p220;
	min.s64 	%rd343, %rd342, %rd416;
	setp.eq.s16 	%p224, %rs273, 0;
	selp.b64 	%rd344, %rd342, %rd416, %p224;
	selp.b16 	%rs274, %rs272, %rs383, %p224;
	selp.b64 	%rd345, %rd343, %rd344, %p223;
	selp.b16 	%rs275, 1, %rs274, %p223;
	and.b16  	%rs276, %rs275, 255;
	add.s32 	%r199, %r434, 256;
	cvt.u64.u32 	%rd346, %r199;
	add.s64 	%rd347, %rd116, %rd346;
	ld.global.f32 	%f39, [%rd341+1024];
	setp.le.f32 	%p225, %f39, 0f00000000;
	selp.u16 	%rs277, 1, 0, %p225;
	setp.ne.s16 	%p227, %rs276, 0;
	and.pred  	%p228, %p227, %p225;
	min.s64 	%rd348, %rd347, %rd345;
	setp.eq.s16 	%p229, %rs276, 0;
	selp.b64 	%rd349, %rd347, %rd345, %p229;
	selp.b16 	%rs278, %rs277, %rs275, %p229;
	selp.b64 	%rd416, %rd348, %rd349, %p228;
	selp.b16 	%rs383, 1, %rs278, %p228;
	add.s32 	%r434, %r434, 512;
$L__BB2_16:
	and.b32  	%r200, %r4, 256;
	setp.ne.s32 	%p230, %r200, 0;
	@%p230 bra 	$L__BB2_18;
	cvt.u64.u32 	%rd350, %r434;
	mul.wide.u32 	%rd351, %r434, 4;
	add.s64 	%rd352, %rd2, %rd351;
	add.s64 	%rd353, %rd116, %rd350;
	ld.global.f32 	%f40, [%rd352];
	setp.le.f32 	%p231, %f40, 0f00000000;
	selp.u16 	%rs279, 1, 0, %p231;
	and.b16  	%rs280, %rs383, 255;
	setp.ne.s16 	%p233, %rs280, 0;
	and.pred  	%p234, %p233, %p231;
	min.s64 	%rd354, %rd353, %rd416;
	setp.eq.s16 	%p235, %rs280, 0;
	selp.b64 	%rd355, %rd353, %rd416, %p235;
	selp.b16 	%rs281, %rs279, %rs383, %p235;
	selp.b64 	%rd416, %rd354, %rd355, %p234;
	selp.b16 	%rs383, 1, %rs281, %p234;
$L__BB2_18:
	setp.lt.u32 	%p236, %r44, 256;
	@%p236 bra 	$L__BB2_43;
	// begin inline asm
	mov.u32 %r319, %laneid;
	// end inline asm
	cvt.u32.u16 	%r340, %rs383;
	and.b32  	%r321, %r340, 255;
	mov.b32 	%r337, 1;
	mov.b32 	%r338, 31;
	mov.b32 	%r339, -1;
	// begin inline asm
	shfl.sync.down.b32 %r320, %r321, %r337, %r338, %r339;
	// end inline asm
	// begin inline asm
	shfl.sync.down.b32 %r325, %r326, %r337, %r338, %r339;
	// end inline asm
	mov.b64 	{%r331, %r336}, %rd416;
	// begin inline asm
	shfl.sync.down.b32 %r330, %r331, %r337, %r338, %r339;
	// end inline asm
	// begin inline asm
	shfl.sync.down.b32 %r335, %r336, %r337, %r338, %r339;
	// end inline asm
	mov.b64 	%rd18, {%r330, %r335};
	cvt.u16.u32 	%rs15, %r320;
	setp.gt.s32 	%p286, %r319, 30;
	@%p286 bra 	$L__BB2_23;
	and.b16  	%rs323, %rs383, 255;
	setp.eq.s16 	%p287, %rs323, 0;
	and.b16  	%rs324, %rs15, 255;
	setp.eq.s16 	%p288, %rs324, 0;
	or.pred  	%p289, %p287, %p288;
	@%p289 bra 	$L__BB2_22;
	min.s64 	%rd416, %rd18, %rd416;
	mov.b16 	%rs383, 1;
	bra.uni 	$L__BB2_23;
$L__BB2_22:
	setp.eq.s16 	%p290, %rs323, 0;
	selp.b64 	%rd416, %rd18, %rd416, %p290;
	selp.b16 	%rs383, %rs15, %rs383, %p290;
$L__BB2_23:
	cvt.u32.u16 	%r361, %rs383;
	and.b32  	%r342, %r361, 255;
	mov.b32 	%r358, 2;
	mov.b32 	%r359, 31;
	mov.b32 	%r360, -1;
	// begin inline asm
	shfl.sync.down.b32 %r341, %r342, %r358, %r359, %r360;
	// end inline asm
	// begin inline asm
	shfl.sync.down.b32 %r346, %r347, %r358, %r359, %r360;
	// end inline asm
	mov.b64 	{%r352, %r357}, %rd416;
	// begin inline asm
	shfl.sync.down.b32 %r351, %r352, %r358, %r359, %r360;
	// end inline asm
	// begin inline asm
	shfl.sync.down.b32 %r356, %r357, %r358, %r359, %r360;
	// end inline asm
	mov.b64 	%rd22, {%r351, %r356};
	cvt.u16.u32 	%rs18, %r341;
	setp.gt.s32 	%p291, %r319, 29;
	@%p291 bra 	$L__BB2_27;
	and.b16  	%rs327, %rs383, 255;
	setp.eq.s16 	%p292, %rs327, 0;
	and.b16  	%rs328, %rs18, 255;
	setp.eq.s16 	%p293, %rs328, 0;
	or.pred  	%p294, %p292, %p293;
	@%p294 bra 	$L__BB2_26;
	min.s64 	%rd416, %rd22, %rd416;
	mov.b16 	%rs383, 1;
	bra.uni 	$L__BB2_27;
$L__BB2_26:
	setp.eq.s16 	%p295, %rs327, 0;
	selp.b64 	%rd416, %rd22, %rd416, %p295;
	selp.b16 	%rs383, %rs18, %rs383, %p295;
$L__BB2_27:
	cvt.u32.u16 	%r382, %rs383;
	and.b32  	%r363, %r382, 255;
	mov.b32 	%r379, 4;
	mov.b32 	%r380, 31;
	mov.b32 	%r381, -1;
	// begin inline asm
	shfl.sync.down.b32 %r362, %r363, %r379, %r380, %r381;
	// end inline asm
	// begin inline asm
	shfl.sync.down.b32 %r367, %r368, %r379, %r380, %r381;
	// end inline asm
	mov.b64 	{%r373, %r378}, %rd416;
	// begin inline asm
	shfl.sync.down.b32 %r372, %r373, %r379, %r380, %r381;
	// end inline asm
	// begin inline asm
	shfl.sync.down.b32 %r377, %r378, %r379, %r380, %r381;
	// end inline asm
	mov.b64 	%rd26, {%r372, %r377};
	cvt.u16.u32 	%rs21, %r362;
	setp.gt.s32 	%p296, %r319, 27;
	@%p296 bra 	$L__BB2_31;
	and.b16  	%rs331, %rs383, 255;
	setp.eq.s16 	%p297, %rs331, 0;
	and.b16  	%rs332, %rs21, 255;
	setp.eq.s16 	%p298, %rs332, 0;
	or.pred  	%p299, %p297, %p298;
	@%p299 bra 	$L__BB2_30;
	min.s64 	%rd416, %rd26, %rd416;
	mov.b16 	%rs383, 1;
	bra.uni 	$L__BB2_31;
$L__BB2_30:
	setp.eq.s16 	%p300, %rs331, 0;
	selp.b64 	%rd416, %rd26, %rd416, %p300;
	selp.b16 	%rs383, %rs21, %rs383, %p300;
$L__BB2_31:
	cvt.u32.u16 	%r403, %rs383;
	and.b32  	%r384, %r403, 255;
	mov.b32 	%r400, 8;
	mov.b32 	%r401, 31;
	mov.b32 	%r402, -1;
	// begin inline asm
	shfl.sync.down.b32 %r383, %r384, %r400, %r401, %r402;
	// end inline asm
	// begin inline asm
	shfl.sync.down.b32 %r388, %r389, %r400, %r401, %r402;
	// end inline asm
	mov.b64 	{%r394, %r399}, %rd416;
	// begin inline asm
	shfl.sync.down.b32 %r393, %r394, %r400, %r401, %r402;
	// end inline asm
	// begin inline asm
	shfl.sync.down.b32 %r398, %r399, %r400, %r401, %r402;
	// end inline asm
	mov.b64 	%rd30, {%r393, %r398};
	cvt.u16.u32 	%rs24, %r383;
	setp.gt.s32 	%p301, %r319, 23;
	@%p301 bra 	$L__BB2_35;
	and.b16  	%rs335, %rs383, 255;
	setp.eq.s16 	%p302, %rs335, 0;
	and.b16  	%rs336, %rs24, 255;
	setp.eq.s16 	%p303, %rs336, 0;
	or.pred  	%p304, %p302, %p303;
	@%p304 bra 	$L__BB2_34;
	min.s64 	%rd416, %rd30, %rd416;
	mov.b16 	%rs383, 1;
	bra.uni 	$L__BB2_35;
$L__BB2_34:
	setp.eq.s16 	%p305, %rs335, 0;
	selp.b64 	%rd416, %rd30, %rd416, %p305;
	selp.b16 	%rs383, %rs24, %rs383, %p305;
$L__BB2_35:
	cvt.u32.u16 	%r424, %rs383;
	and.b32  	%r405, %r424, 255;
	mov.b32 	%r421, 16;
	mov.b32 	%r422, 31;
	mov.b32 	%r423, -1;
	// begin inline asm
	shfl.sync.down.b32 %r404, %r405, %r421, %r422, %r423;
	// end inline asm
	// begin inline asm
	shfl.sync.down.b32 %r409, %r410, %r421, %r422, %r423;
	// end inline asm
	mov.b64 	{%r415, %r420}, %rd416;
	// begin inline asm
	shfl.sync.down.b32 %r414, %r415, %r421, %r422, %r423;
	// end inline asm
	// begin inline asm
	shfl.sync.down.b32 %r419, %r420, %r421, %r422, %r423;
	// end inline asm
	mov.b64 	%rd34, {%r414, %r419};
	cvt.u16.u32 	%rs27, %r404;
	setp.gt.s32 	%p306, %r319, 15;
	@%p306 bra 	$L__BB2_39;
	and.b16  	%rs339, %rs383, 255;
	setp.eq.s16 	%p307, %rs339, 0;
	and.b16  	%rs340, %rs27, 255;
	setp.eq.s16 	%p308, %rs340, 0;
	or.pred  	%p309, %p307, %p308;
	@%p309 bra 	$L__BB2_38;
	min.s64 	%rd416, %rd34, %rd416;
	mov.b16 	%rs383, 1;
	bra.uni 	$L__BB2_39;
$L__BB2_38:
	setp.eq.s16 	%p310, %rs339, 0;
	selp.b16 	%rs383, %rs27, %rs383, %p310;
	selp.b64 	%rd416, %rd34, %rd416, %p310;
$L__BB2_39:
	setp.ne.s32 	%p311, %r319, 0;
	@%p311 bra 	$L__BB2_41;
	shr.u32 	%r425, %r1, 1;
	and.b32  	%r426, %r425, 496;
	mov.u32 	%r427, _ZZN3cub18CUB_300001_SM_10006detail6reduce28DeviceReduceSingleTileKernelINS2_10policy_hubIN4cuda3std3__45tupleIJblEEEjN6thrust24THRUST_300001_SM_1000_NS8cuda_cub9__find_if7functorIS9_EEE10Policy1000ENSB_12zip_iteratorINS8_IJNSD_26transform_input_iterator_tIbNSB_6detail15normal_iteratorINSB_10device_ptrIfEEEE20less_than_or_eq_zeroEENSB_17counting_iteratorIlNSB_11use_defaultESS_SS_EEEEEEEPS9_jSF_S9_S9_NS7_10__identityEEEvT0_T1_T2_T3_T4_T6_E12temp_storage;
	add.s32 	%r428, %r427, %r426;
	st.shared.u8 	[%r428+8], %rs383;
	st.shared.u64 	[%r428+16], %rd416;
$L__BB2_41:
	bar.sync 	0;
	setp.ne.s32 	%p312, %r1, 0;
	@%p312 bra 	$L__BB2_125;
	ld.shared.u8 	%rs343, [_ZZN3cub18CUB_300001_SM_10006detail6reduce28DeviceReduceSingleTileKernelINS2_10policy_hubIN4cuda3std3__45tupleIJblEEEjN6thrust24THRUST_300001_SM_1000_NS8cuda_cub9__find_if7functorIS9_EEE10Policy1000ENSB_12zip_iteratorINS8_IJNSD_26transform_input_iterator_tIbNSB_6detail15normal_iteratorINSB_10device_ptrIfEEEE20less_than_or_eq_zeroEENSB_17counting_iteratorIlNSB_11use_defaultESS_SS_EEEEEEEPS9_jSF_S9_S9_NS7_10__identityEEEvT0_T1_T2_T3_T4_T6_E12temp_storage+24];
	ld.shared.u64 	%rd377, [_ZZN3cub18CUB_300001_SM_10006detail6reduce28DeviceReduceSingleTileKernelINS2_10policy_hubIN4cuda3std3__45tupleIJblEEEjN6thrust24THRUST_300001_SM_1000_NS8cuda_cub9__find_if7functorIS9_EEE10Policy1000ENSB_12zip_iteratorINS8_IJNSD_26transform_input_iterator_tIbNSB_6detail15normal_iteratorINSB_10device_ptrIfEEEE20less_than_or_eq_zeroEENSB_17counting_iteratorIlNSB_11use_defaultESS_SS_EEEEEEEPS9_jSF_S9_S9_NS7_10__identityEEEvT0_T1_T2_T3_T4_T6_E12temp_storage+32];
	and.b16  	%rs344, %rs383, 255;
	setp.eq.s16 	%p313, %rs344, 0;
	setp.eq.s16 	%p314, %rs343, 0;
	min.s64 	%rd378, %rd377, %rd416;
	selp.b16 	%rs345, %rs383, 1, %p314;
	selp.b16 	%rs346, %rs343, %rs345, %p313;
	and.b16  	%rs347, %rs346, 255;
	selp.b64 	%rd379, %rd416, %rd378, %p314;
	selp.b64 	%rd380, %rd377, %rd379, %p313;
	ld.shared.u8 	%rs348, [_ZZN3cub18CUB_300001_SM_10006detail6reduce28DeviceReduceSingleTileKernelINS2_10policy_hubIN4cuda3std3__45tupleIJblEEEjN6thrust24THRUST_300001_SM_1000_NS8cuda_cub9__find_if7functorIS9_EEE10Policy1000ENSB_12zip_iteratorINS8_IJNSD_26transform_input_iterator_tIbNSB_6detail15normal_iteratorINSB_10device_ptrIfEEEE20less_than_or_eq_zeroEENSB_17counting_iteratorIlNSB_11use_defaultESS_SS_EEEEEEEPS9_jSF_S9_S9_NS7_10__identityEEEvT0_T1_T2_T3_T4_T6_E12temp_storage+40];
	ld.shared.u64 	%rd381, [_ZZN3cub18CUB_300001_SM_10006detail6reduce28DeviceReduceSingleTileKernelINS2_10policy_hubIN4cuda3std3__45tupleIJblEEEjN6thrust24THRUST_300001_SM_1000_NS8cuda_cub9__find_if7functorIS9_EEE10Policy1000ENSB_12zip_iteratorINS8_IJNSD_26transform_input_iterator_tIbNSB_6detail15normal_iteratorINSB_10device_ptrIfEEEE20less_than_or_eq_zeroEENSB_17counting_iteratorIlNSB_11use_defaultESS_SS_EEEEEEEPS9_jSF_S9_S9_NS7_10__identityEEEvT0_T1_T2_T3_T4_T6_E12temp_storage+48];
	setp.eq.s16 	%p315, %rs347, 0;
	setp.eq.s16 	%p316, %rs348, 0;
	min.s64 	%rd382, %rd381, %rd380;
	selp.b16 	%rs349, %rs346, 1, %p316;
	selp.b16 	%rs350, %rs348, %rs349, %p315;
	and.b16  	%rs351, %rs350, 255;
	selp.b64 	%rd383, %rd380, %rd382, %p316;
	selp.b64 	%rd384, %rd381, %rd383, %p315;
	ld.shared.u8 	%rs352, [_ZZN3cub18CUB_300001_SM_10006detail6reduce28DeviceReduceSingleTileKernelINS2_10policy_hubIN4cuda3std3__45tupleIJblEEEjN6thrust24THRUST_300001_SM_1000_NS8cuda_cub9__find_if7functorIS9_EEE10Policy1000ENSB_12zip_iteratorINS8_IJNSD_26transform_input_iterator_tIbNSB_6detail15normal_iteratorINSB_10device_ptrIfEEEE20less_than_or_eq_zeroEENSB_17counting_iteratorIlNSB_11use_defaultESS_SS_EEEEEEEPS9_jSF_S9_S9_NS7_10__identityEEEvT0_T1_T2_T3_T4_T6_E12temp_storage+56];
	ld.shared.u64 	%rd385, [_ZZN3cub18CUB_300001_SM_10006detail6reduce28DeviceReduceSingleTileKernelINS2_10policy_hubIN4cuda3std3__45tupleIJblEEEjN6thrust24THRUST_300001_SM_1000_NS8cuda_cub9__find_if7functorIS9_EEE10Policy1000ENSB_12zip_iteratorINS8_IJNSD_26transform_input_iterator_tIbNSB_6detail15normal_iteratorINSB_10device_ptrIfEEEE20less_than_or_eq_zeroEENSB_17counting_iteratorIlNSB_11use_defaultESS_SS_EEEEEEEPS9_jSF_S9_S9_NS7_10__identityEEEvT0_T1_T2_T3_T4_T6_E12temp_storage+64];
	setp.eq.s16 	%p317, %rs351, 0;
	setp.eq.s16 	%p318, %rs352, 0;
	min.s64 	%rd386, %rd385, %rd384;
	selp.b16 	%rs353, %rs350, 1, %p318;
	selp.b16 	%rs354, %rs352, %rs353, %p317;
	and.b16  	%rs355, %rs354, 255;
	selp.b64 	%rd387, %rd384, %rd386, %p318;
	selp.b64 	%rd388, %rd385, %rd387, %p317;
	ld.shared.u8 	%rs356, [_ZZN3cub18CUB_300001_SM_10006detail6reduce28DeviceReduceSingleTileKernelINS2_10policy_hubIN4cuda3std3__45tupleIJblEEEjN6thrust24THRUST_300001_SM_1000_NS8cuda_cub9__find_if7functorIS9_EEE10Policy1000ENSB_12zip_iteratorINS8_IJNSD_26transform_input_iterator_tIbNSB_6detail15normal_iteratorINSB_10device_ptrIfEEEE20less_than_or_eq_zeroEENSB_17counting_iteratorIlNSB_11use_defaultESS_SS_EEEEEEEPS9_jSF_S9_S9_NS7_10__identityEEEvT0_T1_T2_T3_T4_T6_E12temp_storage+72];
	ld.shared.u64 	%rd389, [_ZZN3cub18CUB_300001_SM_10006detail6reduce28DeviceReduceSingleTileKernelINS2_10policy_hubIN4cuda3std3__45tupleIJblEEEjN6thrust24THRUST_300001_SM_1000_NS8cuda_cub9__find_if7functorIS9_EEE10Policy1000ENSB_12zip_iteratorINS8_IJNSD_26transform_input_iterator_tIbNSB_6detail15normal_iteratorINSB_10device_ptrIfEEEE20less_than_or_eq_zeroEENSB_17counting_iteratorIlNSB_11use_defaultESS_SS_EEEEEEEPS9_jSF_S9_S9_NS7_10__identityEEEvT0_T1_T2_T3_T4_T6_E12temp_storage+80];
	setp.eq.s16 	%p319, %rs355, 0;
	setp.eq.s16 	%p320, %rs356, 0;
	min.s64 	%rd390, %rd389, %rd388;
	selp.b16 	%rs357, %rs354, 1, %p320;
	selp.b16 	%rs358, %rs356, %rs357, %p319;
	and.b16  	%rs359, %rs358, 255;
	selp.b64 	%rd391, %rd388, %rd390, %p320;
	selp.b64 	%rd392, %rd389, %rd391, %p319;
	ld.shared.u8 	%rs360, [_ZZN3cub18CUB_300001_SM_10006detail6reduce28DeviceReduceSingleTileKernelINS2_10policy_hubIN4cuda3std3__45tupleIJblEEEjN6thrust24THRUST_300001_SM_1000_NS8cuda_cub9__find_if7functorIS9_EEE10Policy1000ENSB_12zip_iteratorINS8_IJNSD_26transform_input_iterator_tIbNSB_6detail15normal_iteratorINSB_10device_ptrIfEEEE20less_than_or_eq_zeroEENSB_17counting_iteratorIlNSB_11use_defaultESS_SS_EEEEEEEPS9_jSF_S9_S9_NS7_10__identityEEEvT0_T1_T2_T3_T4_T6_E12temp_storage+88];
	ld.shared.u64 	%rd393, [_ZZN3cub18CUB_300001_SM_10006detail6reduce28DeviceReduceSingleTileKernelINS2_10policy_hubIN4cuda3std3__45tupleIJblEEEjN6thrust24THRUST_300001_SM_1000_NS8cuda_cub9__find_if7functorIS9_EEE10Policy1000ENSB_12zip_iteratorINS8_IJNSD_26transform_input_iterator_tIbNSB_6detail15normal_iteratorINSB_10device_ptrIfEEEE20less_than_or_eq_zeroEENSB_17counting_iteratorIlNSB_11use_defaultESS_SS_EEEEEEEPS9_jSF_S9_S9_NS7_10__identityEEEvT0_T1_T2_T3_T4_T6_E12temp_storage+96];
	setp.eq.s16 	%p321, %rs359, 0;
	setp.eq.s16 	%p322, %rs360, 0;
	min.s64 	%rd394, %rd393, %rd392;
	selp.b16 	%rs361, %rs358, 1, %p322;
	selp.b16 	%rs362, %rs360, %rs361, %p321;
	and.b16  	%rs363, %rs362, 255;
	selp.b64 	%rd395, %rd392, %rd394, %p322;
	selp.b64 	%rd396, %rd393, %rd395, %p321;
	ld.shared.u8 	%rs364, [_ZZN3cub18CUB_300001_SM_10006detail6reduce28DeviceReduceSingleTileKernelINS2_10policy_hubIN4cuda3std3__45tupleIJblEEEjN6thrust24THRUST_300001_SM_1000_NS8cuda_cub9__find_if7functorIS9_EEE10Policy1000ENSB_12zip_iteratorINS8_IJNSD_26transform_input_iterator_tIbNSB_6detail15normal_iteratorINSB_10device_ptrIfEEEE20less_than_or_eq_zeroEENSB_17counting_iteratorIlNSB_11use_defaultESS_SS_EEEEEEEPS9_jSF_S9_S9_NS7_10__identityEEEvT0_T1_T2_T3_T4_T6_E12temp_storage+104];
	ld.shared.u64 	%rd397, [_ZZN3cub18CUB_300001_SM_10006detail6reduce28DeviceReduceSingleTileKernelINS2_10policy_hubIN4cuda3std3__45tupleIJblEEEjN6thrust24THRUST_300001_SM_1000_NS8cuda_cub9__find_if7functorIS9_EEE10Policy1000ENSB_12zip_iteratorINS8_IJNSD_26transform_input_iterator_tIbNSB_6detail15normal_iteratorINSB_10device_ptrIfEEEE20less_than_or_eq_zeroEENSB_17counting_iteratorIlNSB_11use_defaultESS_SS_EEEEEEEPS9_jSF_S9_S9_NS7_10__identityEEEvT0_T1_T2_T3_T4_T6_E12temp_storage+112];
	setp.eq.s16 	%p323, %rs363, 0;
	setp.eq.s16 	%p324, %rs364, 0;
	min.s64 	%rd398, %rd397, %rd396;
	selp.b16 	%rs365, %rs362, 1, %p324;
	selp.b16 	%rs366, %rs364, %rs365, %p323;
	and.b16  	%rs367, %rs366, 255;
	selp.b64 	%rd399, %rd396, %rd398, %p324;
	selp.b64 	%rd400, %rd397, %rd399, %p323;
	ld.shared.u8 	%rs368, [_ZZN3cub18CUB_300001_SM_10006detail6reduce28DeviceReduceSingleTileKernelINS2_10policy_hubIN4cuda3std3__45tupleIJblEEEjN6thrust24THRUST_300001_SM_1000_NS8cuda_cub9__find_if7functorIS9_EEE10Policy1000ENSB_12zip_iteratorINS8_IJNSD_26transform_input_iterator_tIbNSB_6detail15normal_iteratorINSB_10device_ptrIfEEEE20less_than_or_eq_zeroEENSB_17counting_iteratorIlNSB_11use_defaultESS_SS_EEEEEEEPS9_jSF_S9_S9_NS7_10__identityEEEvT0_T1_T2_T3_T4_T6_E12temp_storage+120];
	ld.shared.u64 	%rd401, [_ZZN3cub18CUB_300001_SM_10006detail6reduce28DeviceReduceSingleTileKernelINS2_10policy_hubIN4cuda3std3__45tupleIJblEEEjN6thrust24THRUST_300001_SM_1000_NS8cuda_cub9__find_if7functorIS9_EEE10Policy1000ENSB_12zip_iteratorINS8_IJNSD_26transform_input_iterator_tIbNSB_6detail15normal_iteratorINSB_10device_ptrIfEEEE20less_than_or_eq_zeroEENSB_17counting_iteratorIlNSB_11use_defaultESS_SS_EEEEEEEPS9_jSF_S9_S9_NS7_10__identityEEEvT0_T1_T2_T3_T4_T6_E12temp_storage+128];
	setp.eq.s16 	%p325, %rs367, 0;
	setp.eq.s16 	%p326, %rs368, 0;
	min.s64 	%rd402, %rd401, %rd400;
	selp.b16 	%rs369, %rs366, 1, %p326;
	selp.b16 	%rs383, %rs368, %rs369, %p325;
	selp.b64 	%rd403, %rd400, %rd402, %p326;
	selp.b64 	%rd416, %rd401, %rd403, %p325;
	bra.uni 	$L__BB2_125;
$L__BB2_43:
	// begin inline asm
	mov.u32 %r201, %laneid;
	// end inline asm
	and.b32  	%r222, %r1, 992;
	add.s32 	%r223, %r222, 32;
	setp.gt.u32 	%p237, %r223, %r44;
	not.b32 	%r224, %r222;
	add.s32 	%r225, %r44, %r224;
	selp.b32 	%r220, %r225, 31, %p237;
	cvt.u32.u16 	%r226, %rs383;
	and.b32  	%r203, %r226, 255;
	mov.b32 	%r219, 1;
	mov.b32 	%r221, -1;
	// begin inline asm
	shfl.sync.down.b32 %r202, %r203, %r219, %r220, %r221;
	// end inline asm
	// begin inline asm
	shfl.sync.down.b32 %r207, %r208, %r219, %r220, %r221;
	// end inline asm
	mov.b64 	{%r213, %r218}, %rd416;
	// begin inline asm
	shfl.sync.down.b32 %r212, %r213, %r219, %r220, %r221;
	// end inline asm
	// begin inline asm
	shfl.sync.down.b32 %r217, %r218, %r219, %r220, %r221;
	// end inline asm
	mov.b64 	%rd39, {%r212, %r217};
	cvt.u16.u32 	%rs31, %r202;
	setp.ge.s32 	%p238, %r201, %r220;
	@%p238 bra 	$L__BB2_47;
	and.b16  	%rs282, %rs383, 255;
	setp.eq.s16 	%p239, %rs282, 0;
	and.b16  	%rs283, %rs31, 255;
	setp.eq.s16 	%p240, %rs283, 0;
	or.pred  	%p241, %p239, %p240;
	@%p241 bra 	$L__BB2_46;
	min.s64 	%rd416, %rd39, %rd416;
	mov.b16 	%rs383, 1;
	bra.uni 	$L__BB2_47;
$L__BB2_46:
	setp.eq.s16 	%p242, %rs282, 0;
	selp.b16 	%rs383, %rs31, %rs383, %p242;
	selp.b64 	%rd416, %rd39, %rd416, %p242;
$L__BB2_47:
	cvt.u32.u16 	%r247, %rs383;
	and.b32  	%r228, %r247, 255;
	mov.b32 	%r244, 2;
	mov.b32 	%r246, -1;
	// begin inline asm
	shfl.sync.down.b32 %r227, %r228, %r244, %r220, %r246;
	// end inline asm
	// begin inline asm
	shfl.sync.down.b32 %r232, %r233, %r244, %r220, %r246;
	// end inline asm
	mov.b64 	{%r238, %r243}, %rd416;
	// begin inline asm
	shfl.sync.down.b32 %r237, %r238, %r244, %r220, %r246;
	// end inline asm
	// begin inline asm
	shfl.sync.down.b32 %r242, %r243, %r244, %r220, %r246;
	// end inline asm
	mov.b64 	%rd43, {%r237, %r242};
	cvt.u16.u32 	%rs34, %r227;
	add.s32 	%r248, %r201, 2;
	setp.gt.s32 	%p243, %r248, %r220;
	@%p243 bra 	$L__BB2_51;
	and.b16  	%rs286, %rs383, 255;
	setp.eq.s16 	%p244, %rs286, 0;
	and.b16  	%rs287, %rs34, 255;
	setp.eq.s16 	%p245, %rs287, 0;
	or.pred  	%p246, %p244, %p245;
	@%p246 bra 	$L__BB2_50;
	min.s64 	%rd416, %rd43, %rd416;
	mov.b16 	%rs383, 1;
	bra.uni 	$L__BB2_51;
$L__BB2_50:
	setp.eq.s16 	%p247, %rs286, 0;
	selp.b16 	%rs383, %rs34, %rs383, %p247;
	selp.b64 	%rd416, %rd43, %rd416, %p247;
$L__BB2_51:
	cvt.u32.u16 	%r269, %rs383;
	and.b32  	%r250, %r269, 255;
	mov.b32 	%r266, 4;
	mov.b32 	%r268, -1;
	// begin inline asm
	shfl.sync.down.b32 %r249, %r250, %r266, %r220, %r268;
	// end inline asm
	// begin inline asm
	shfl.sync.down.b32 %r254, %r255, %r266, %r220, %r268;
	// end inline asm
	mov.b64 	{%r260, %r265}, %rd416;
	// begin inline asm
	shfl.sync.down.b32 %r259, %r260, %r266, %r220, %r268;
	// end inline asm
	// begin inline asm
	shfl.sync.down.b32 %r264, %r265, %r266, %r220, %r268;
	// end inline asm
	mov.b64 	%rd47, {%r259, %r264};
	cvt.u16.u32 	%rs37, %r249;
	add.s32 	%r270, %r201, 4;
	setp.gt.s32 	%p248, %r270, %r220;
	@%p248 bra 	$L__BB2_55;
	and.b16  	%rs290, %rs383, 255;
	setp.eq.s16 	%p249, %rs290, 0;
	and.b16  	%rs291, %rs37, 255;
	setp.eq.s16 	%p250, %rs291, 0;
	or.pred  	%p251, %p249, %p250;
	@%p251 bra 	$L__BB2_54;
	min.s64 	%rd416, %rd47, %rd416;
	mov.b16 	%rs383, 1;
	bra.uni 	$L__BB2_55;
$L__BB2_54:
	setp.eq.s16 	%p252, %rs290, 0;
	selp.b16 	%rs383, %rs37, %rs383, %p252;
	selp.b64 	%rd416, %rd47, %rd416, %p252;
$L__BB2_55:
	cvt.u32.u16 	%r291, %rs383;
	and.b32  	%r272, %r291, 255;
	mov.b32 	%r288, 8;
	mov.b32 	%r290, -1;
	// begin inline asm
	shfl.sync.down.b32 %r271, %r272, %r288, %r220, %r290;
	// end inline asm
	// begin inline asm
	shfl.sync.down.b32 %r276, %r277, %r288, %r220, %r290;
	// end inline asm
	mov.b64 	{%r282, %r287}, %rd416;
	// begin inline asm
	shfl.sync.down.b32 %r281, %r282, %r288, %r220, %r290;
	// end inline asm
	// begin inline asm
	shfl.sync.down.b32 %r286, %r287, %r288, %r220, %r290;
	// end inline asm
	mov.b64 	%rd51, {%r281, %r286};
	cvt.u16.u32 	%rs40, %r271;
	add.s32 	%r292, %r201, 8;
	setp.gt.s32 	%p253, %r292, %r220;
	@%p253 bra 	$L__BB2_59;
	and.b16  	%rs294, %rs383, 255;
	setp.eq.s16 	%p254, %rs294, 0;
	and.b16  	%rs295, %rs40, 255;
	setp.eq.s16 	%p255, %rs295, 0;
	or.pred  	%p256, %p254, %p255;
	@%p256 bra 	$L__BB2_58;
	min.s64 	%rd416, %rd51, %rd416;
	mov.b16 	%rs383, 1;
	bra.uni 	$L__BB2_59;
$L__BB2_58:
	setp.eq.s16 	%p257, %rs294, 0;
	selp.b16 	%rs383, %rs40, %rs383, %p257;
	selp.b64 	%rd416, %rd51, %rd416, %p257;
$L__BB2_59:
	cvt.u32.u16 	%r313, %rs383;
	and.b32  	%r294, %r313, 255;
	mov.b32 	%r310, 16;
	mov.b32 	%r312, -1;
	// begin inline asm
	shfl.sync.down.b32 %r293, %r294, %r310, %r220, %r312;
	// end inline asm
	// begin inline asm
	shfl.sync.down.b32 %r298, %r299, %r310, %r220, %r312;
	// end inline asm
	mov.b64 	{%r304, %r309}, %rd416;
	// begin inline asm
	shfl.sync.down.b32 %r303, %r304, %r310, %r220, %r312;
	// end inline asm
	// begin inline asm
	shfl.sync.down.b32 %r308, %r309, %r310, %r220, %r312;
	// end inline asm
	mov.b64 	%rd55, {%r303, %r308};
	cvt.u16.u32 	%rs43, %r293;
	add.s32 	%r314, %r201, 16;
	setp.gt.s32 	%p258, %r314, %r220;
	@%p258 bra 	$L__BB2_63;
	and.b16  	%rs298, %rs383, 255;
	setp.eq.s16 	%p259, %rs298, 0;
	and.b16  	%rs299, %rs43, 255;
	setp.eq.s16 	%p260, %rs299, 0;
	or.pred  	%p261, %p259, %p260;
	@%p261 bra 	$L__BB2_62;
	min.s64 	%rd416, %rd55, %rd416;
	mov.b16 	%rs383, 1;
	bra.uni 	$L__BB2_63;
$L__BB2_62:
	setp.eq.s16 	%p262, %rs298, 0;
	selp.b16 	%rs383, %rs43, %rs383, %p262;
	selp.b64 	%rd416, %rd55, %rd416, %p262;
$L__BB2_63:
	setp.ne.s32 	%p263, %r201, 0;
	@%p263 bra 	$L__BB2_65;
	shr.u32 	%r315, %r1, 1;
	and.b32  	%r316, %r315, 496;
	mov.u32 	%r317, _ZZN3cub18CUB_300001_SM_10006detail6reduce28DeviceReduceSingleTileKernelINS2_10policy_hubIN4cuda3std3__45tupleIJblEEEjN6thrust24THRUST_300001_SM_1000_NS8cuda_cub9__find_if7functorIS9_EEE10Policy1000ENSB_12zip_iteratorINS8_IJNSD_26transform_input_iterator_tIbNSB_6detail15normal_iteratorINSB_10device_ptrIfEEEE20less_than_or_eq_zeroEENSB_17counting_iteratorIlNSB_11use_defaultESS_SS_EEEEEEEPS9_jSF_S9_S9_NS7_10__identityEEEvT0_T1_T2_T3_T4_T6_E12temp_storage;
	add.s32 	%r318, %r317, %r316;
	st.shared.u8 	[%r318+8], %rs383;
	st.shared.u64 	[%r318+16], %rd416;
$L__BB2_65:
	bar.sync 	0;
	setp.ne.s32 	%p264, %r1, 0;
	@%p264 bra 	$L__BB2_125;
	setp.lt.u32 	%p265, %r44, 33;
	@%p265 bra 	$L__BB2_68;
	ld.shared.u8 	%rs302, [_ZZN3cub18CUB_300001_SM_10006detail6reduce28DeviceReduceSingleTileKernelINS2_10policy_hubIN4cuda3std3__45tupleIJblEEEjN6thrust24THRUST_300001_SM_1000_NS8cuda_cub9__find_if7functorIS9_EEE10Policy1000ENSB_12zip_iteratorINS8_IJNSD_26transform_input_iterator_tIbNSB_6detail15normal_iteratorINSB_10device_ptrIfEEEE20less_than_or_eq_zeroEENSB_17counting_iteratorIlNSB_11use_defaultESS_SS_EEEEEEEPS9_jSF_S9_S9_NS7_10__identityEEEvT0_T1_T2_T3_T4_T6_E12temp_storage+24];
	ld.shared.u64 	%rd356, [_ZZN3cub18CUB_300001_SM_10006detail6reduce28DeviceReduceSingleTileKernelINS2_10policy_hubIN4cuda3std3__45tupleIJblEEEjN6thrust24THRUST_300001_SM_1000_NS8cuda_cub9__find_if7functorIS9_EEE10Policy1000ENSB_12zip_iteratorINS8_IJNSD_26transform_input_iterator_tIbNSB_6detail15normal_iteratorINSB_10device_ptrIfEEEE20less_than_or_eq_zeroEENSB_17counting_iteratorIlNSB_11use_defaultESS_SS_EEEEEEEPS9_jSF_S9_S9_NS7_10__identityEEEvT0_T1_T2_T3_T4_T6_E12temp_storage+32];
	and.b16  	%rs303, %rs383, 255;
	setp.eq.s16 	%p266, %rs303, 0;
	setp.eq.s16 	%p267, %rs302, 0;
	min.s64 	%rd357, %rd356, %rd416;
	selp.b16 	%rs304, %rs383, 1, %p267;
	selp.b16 	%rs383, %rs302, %rs304, %p266;
	selp.b64 	%rd358, %rd416, %rd357, %p267;
	selp.b64 	%rd416, %rd356, %rd358, %p266;
$L__BB2_68:
	setp.lt.u32 	%p268, %r44, 65;
	@%p268 bra 	$L__BB2_70;
	ld.shared.u8 	%rs305, [_ZZN3cub18CUB_300001_SM_10006detail6reduce28DeviceReduceSingleTileKernelINS2_10policy_hubIN4cuda3std3__45tupleIJblEEEjN6thrust24THRUST_300001_SM_1000_NS8cuda_cub9__find_if7functorIS9_EEE10Policy1000ENSB_12zip_iteratorINS8_IJNSD_26transform_input_iterator_tIbNSB_6detail15normal_iteratorINSB_10device_ptrIfEEEE20less_than_or_eq_zeroEENSB_17counting_iteratorIlNSB_11use_defaultESS_SS_EEEEEEEPS9_jSF_S9_S9_NS7_10__identityEEEvT0_T1_T2_T3_T4_T6_E12temp_storage+40];
	ld.shared.u64 	%rd359, [_ZZN3cub18CUB_300001_SM_10006detail6reduce28DeviceReduceSingleTileKernelINS2_10policy_hubIN4cuda3std3__45tupleIJblEEEjN6thrust24THRUST_300001_SM_1000_NS8cuda_cub9__find_if7functorIS9_EEE10Policy1000ENSB_12zip_iteratorINS8_IJNSD_26transform_input_iterator_tIbNSB_6detail15normal_iteratorINSB_10device_ptrIfEEEE20less_than_or_eq_zeroEENSB_17counting_iteratorIlNSB_11use_defaultESS_SS_EEEEEEEPS9_jSF_S9_S9_NS7_10__identityEEEvT0_T1_T2_T3_T4_T6_E12temp_storage+48];
	and.b16  	%rs306, %rs383, 255;
	setp.eq.s16 	%p269, %rs306, 0;
	setp.eq.s16 	%p270, %rs305, 0;
	min.s64 	%rd360, %rd359, %rd416;
	selp.b16 	%rs307, %rs383, 1, %p270;
	selp.b16 	%rs383, %rs305, %rs307, %p269;
	selp.b64 	%rd361, %rd416, %rd360, %p270;
	selp.b64 	%rd416, %rd359, %rd361, %p269;
$L__BB2_70:
	setp.lt.u32 	%p271, %r44, 97;
	@%p271 bra 	$L__BB2_72;
	ld.shared.u8 	%rs308, [_ZZN3cub18CUB_300001_SM_10006detail6reduce28DeviceReduceSingleTileKernelINS2_10policy_hubIN4cuda3std3__45tupleIJblEEEjN6thrust24THRUST_300001_SM_1000_NS8cuda_cub9__find_if7functorIS9_EEE10Policy1000ENSB_12zip_iteratorINS8_IJNSD_26transform_input_iterator_tIbNSB_6detail15normal_iteratorINSB_10device_ptrIfEEEE20less_than_or_eq_zeroEENSB_17counting_iteratorIlNSB_11use_defaultESS_SS_EEEEEEEPS9_jSF_S9_S9_NS7_10__identityEEEvT0_T1_T2_T3_T4_T6_E12temp_storage+56];
	ld.shared.u64 	%rd362, [_ZZN3cub18CUB_300001_SM_10006detail6reduce28DeviceReduceSingleTileKernelINS2_10policy_hubIN4cuda3std3__45tupleIJblEEEjN6thrust24THRUST_300001_SM_1000_NS8cuda_cub9__find_if7functorIS9_EEE10Policy1000ENSB_12zip_iteratorINS8_IJNSD_26transform_input_iterator_tIbNSB_6detail15normal_iteratorINSB_10device_ptrIfEEEE20less_than_or_eq_zeroEENSB_17counting_iteratorIlNSB_11use_defaultESS_SS_EEEEEEEPS9_jSF_S9_S9_NS7_10__identityEEEvT0_T1_T2_T3_T4_T6_E12temp_storage+64];
	and.b16  	%rs309, %rs383, 255;
	setp.eq.s16 	%p272, %rs309, 0;
	setp.eq.s16 	%p273, %rs308, 0;
	min.s64 	%rd363, %rd362, %rd416;
	selp.b16 	%rs310, %rs383, 1, %p273;
	selp.b16 	%rs383, %rs308, %rs310, %p272;
	selp.b64 	%rd364, %rd416, %rd363, %p273;
	selp.b64 	%rd416, %rd362, %rd364, %p272;
$L__BB2_72:
	setp.lt.u32 	%p274, %r44, 129;
	@%p274 bra 	$L__BB2_74;
	ld.shared.u8 	%rs311, [_ZZN3cub18CUB_300001_SM_10006detail6reduce28DeviceReduceSingleTileKernelINS2_10policy_hubIN4cuda3std3__45tupleIJblEEEjN6thrust24THRUST_300001_SM_1000_NS8cuda_cub9__find_if7functorIS9_EEE10Policy1000ENSB_12zip_iteratorINS8_IJNSD_26transform_input_iterator_tIbNSB_6detail15normal_iteratorINSB_10device_ptrIfEEEE20less_than_or_eq_zeroEENSB_17counting_iteratorIlNSB_11use_defaultESS_SS_EEEEEEEPS9_jSF_S9_S9_NS7_10__identityEEEvT0_T1_T2_T3_T4_T6_E12temp_storage+72];
	ld.shared.u64 	%rd365, [_ZZN3cub18CUB_300001_SM_10006detail6reduce28DeviceReduceSingleTileKernelINS2_10policy_hubIN4cuda3std3__45tupleIJblEEEjN6thrust24THRUST_300001_SM_1000_NS8cuda_cub9__find_if7functorIS9_EEE10Policy1000ENSB_12zip_iteratorINS8_IJNSD_26transform_input_iterator_tIbNSB_6detail15normal_iteratorINSB_10device_ptrIfEEEE20less_than_or_eq_zeroEENSB_17counting_iteratorIlNSB_11use_defaultESS_SS_EEEEEEEPS9_jSF_S9_S9_NS7_10__identityEEEvT0_T1_T2_T3_T4_T6_E12temp_storage+80];
	and.b16  	%rs312, %rs383, 255;
	setp.eq.s16 	%p275, %rs312, 0;
	setp.eq.s16 	%p276, %rs311, 0;
	min.s64 	%rd366, %rd365, %rd416;
	selp.b16 	%rs313, %rs383, 1, %p276;
	selp.b16 	%rs383, %rs311, %rs313, %p275;
	selp.b64 	%rd367, %rd416, %rd366, %p276;
	selp.b64 	%rd416, %rd365, %rd367, %p275;
$L__BB2_74:
	setp.lt.u32 	%p277, %r44, 161;
	@%p277 bra 	$L__BB2_76;
	ld.shared.u8 	%rs314, [_ZZN3cub18CUB_300001_SM_10006detail6reduce28DeviceReduceSingleTileKernelINS2_10policy_hubIN4cuda3std3__45tupleIJblEEEjN6thrust24THRUST_300001_SM_1000_NS8cuda_cub9__find_if7functorIS9_EEE10Policy1000ENSB_12zip_iteratorINS8_IJNSD_26transform_input_iterator_tIbNSB_6detail15normal_iteratorINSB_10device_ptrIfEEEE20less_than_or_eq_zeroEENSB_17counting_iteratorIlNSB_11use_defaultESS_SS_EEEEEEEPS9_jSF_S9_S9_NS7_10__identityEEEvT0_T1_T2_T3_T4_T6_E12temp_storage+88];
	ld.shared.u64 	%rd368, [_ZZN3cub18CUB_300001_SM_10006detail6reduce28DeviceReduceSingleTileKernelINS2_10policy_hubIN4cuda3std3__45tupleIJblEEEjN6thrust24THRUST_300001_SM_1000_NS8cuda_cub9__find_if7functorIS9_EEE10Policy1000ENSB_12zip_iteratorINS8_IJNSD_26transform_input_iterator_tIbNSB_6detail15normal_iteratorINSB_10device_ptrIfEEEE20less_than_or_eq_zeroEENSB_17counting_iteratorIlNSB_11use_defaultESS_SS_EEEEEEEPS9_jSF_S9_S9_NS7_10__identityEEEvT0_T1_T2_T3_T4_T6_E12temp_storage+96];
	and.b16  	%rs315, %rs383, 255;
	setp.eq.s16 	%p278, %rs315, 0;
	setp.eq.s16 	%p279, %rs314, 0;
	min.s64 	%rd369, %rd368, %rd416;
	selp.b16 	%rs316, %rs383, 1, %p279;
	selp.b16 	%rs383, %rs314, %rs316, %p278;
	selp.b64 	%rd370, %rd416, %rd369, %p279;
	selp.b64 	%rd416, %rd368, %rd370, %p278;
$L__BB2_76:
	setp.lt.u32 	%p280, %r44, 193;
	@%p280 bra 	$L__BB2_78;
	ld.shared.u8 	%rs317, [_ZZN3cub18CUB_300001_SM_10006detail6reduce28DeviceReduceSingleTileKernelINS2_10policy_hubIN4cuda3std3__45tupleIJblEEEjN6thrust24THRUST_300001_SM_1000_NS8cuda_cub9__find_if7functorIS9_EEE10Policy1000ENSB_12zip_iteratorINS8_IJNSD_26transform_input_iterator_tIbNSB_6detail15normal_iteratorINSB_10device_ptrIfEEEE20less_than_or_eq_zeroEENSB_17counting_iteratorIlNSB_11use_defaultESS_SS_EEEEEEEPS9_jSF_S9_S9_NS7_10__identityEEEvT0_T1_T2_T3_T4_T6_E12temp_storage+104];
	ld.shared.u64 	%rd371, [_ZZN3cub18CUB_300001_SM_10006detail6reduce28DeviceReduceSingleTileKernelINS2_10policy_hubIN4cuda3std3__45tupleIJblEEEjN6thrust24THRUST_300001_SM_1000_NS8cuda_cub9__find_if7functorIS9_EEE10Policy1000ENSB_12zip_iteratorINS8_IJNSD_26transform_input_iterator_tIbNSB_6detail15normal_iteratorINSB_10device_ptrIfEEEE20less_than_or_eq_zeroEENSB_17counting_iteratorIlNSB_11use_defaultESS_SS_EEEEEEEPS9_jSF_S9_S9_NS7_10__identityEEEvT0_T1_T2_T3_T4_T6_E12temp_storage+112];
	and.b16  	%rs318, %rs383, 255;
	setp.eq.s16 	%p281, %rs318, 0;
	setp.eq.s16 	%p282, %rs317, 0;
	min.s64 	%rd372, %rd371, %rd416;
	selp.b16 	%rs319, %rs383, 1, %p282;
	selp.b16 	%rs383, %rs317, %rs319, %p281;
	selp.b64 	%rd373, %rd416, %rd372, %p282;
	selp.b64 	%rd416, %rd371, %rd373, %p281;
$L__BB2_78:
	setp.lt.u32 	%p283, %r44, 225;
	@%p283 bra 	$L__BB2_125;
	ld.shared.u8 	%rs320, [_ZZN3cub18CUB_300001_SM_10006detail6reduce28DeviceReduceSingleTileKernelINS2_10policy_hubIN4cuda3std3__45tupleIJblEEEjN6thrust24THRUST_300001_SM_1000_NS8cuda_cub9__find_if7functorIS9_EEE10Policy1000ENSB_12zip_iteratorINS8_IJNSD_26transform_input_iterator_tIbNSB_6detail15normal_iteratorINSB_10device_ptrIfEEEE20less_than_or_eq_zeroEENSB_17counting_iteratorIlNSB_11use_defaultESS_SS_EEEEEEEPS9_jSF_S9_S9_NS7_10__identityEEEvT0_T1_T2_T3_T4_T6_E12temp_storage+120];
	ld.shared.u64 	%rd374, [_ZZN3cub18CUB_300001_SM_10006detail6reduce28DeviceReduceSingleTileKernelINS2_10policy_hubIN4cuda3std3__45tupleIJblEEEjN6thrust24THRUST_300001_SM_1000_NS8cuda_cub9__find_if7functorIS9_EEE10Policy1000ENSB_12zip_iteratorINS8_IJNSD_26transform_input_iterator_tIbNSB_6detail15normal_iteratorINSB_10device_ptrIfEEEE20less_than_or_eq_zeroEENSB_17counting_iteratorIlNSB_11use_defaultESS_SS_EEEEEEEPS9_jSF_S9_S9_NS7_10__identityEEEvT0_T1_T2_T3_T4_T6_E12temp_storage+128];
	and.b16  	%rs321, %rs383, 255;
	setp.eq.s16 	%p284, %rs321, 0;
	setp.eq.s16 	%p285, %rs320, 0;
	min.s64 	%rd375, %rd374, %rd416;
	selp.b16 	%rs322, %rs383, 1, %p285;
	selp.b16 	%rs383, %rs320, %rs322, %p284;
	selp.b64 	%rd376, %rd416, %rd375, %p285;
	selp.b64 	%rd416, %rd374, %rd376, %p284;
	bra.uni 	$L__BB2_125;
$L__BB2_80:
	mov.u32 	%r20, %tid.x;
	cvt.u64.u32 	%rd72, %r20;
	mul.wide.u32 	%rd119, %r20, 4;
	add.s64 	%rd73, %rd2, %rd119;
	ld.global.f32 	%f5, [%rd73];
	setp.gtu.f32 	%p3, %f5, 0f00000000;
	add.s32 	%r56, %r20, 256;
	cvt.u64.u32 	%rd120, %r56;
	ld.global.f32 	%f6, [%rd73+1024];
	setp.gtu.f32 	%p4, %f6, 0f00000000;
	add.s32 	%r57, %r20, 512;
	cvt.u64.u32 	%rd121, %r57;
	add.s64 	%rd122, %rd116, %rd121;
	ld.global.f32 	%f8, [%rd73+2048];
	setp.gtu.f32 	%p5, %f8, 0f00000000;
	add.s64 	%rd123, %rd122, 256;
	ld.global.f32 	%f9, [%rd73+3072];
	setp.le.f32 	%p7, %f9, 0f00000000;
	and.pred  	%p9, %p3, %p4;
	selp.b64 	%rd124, %rd120, %rd72, %p3;
	add.s64 	%rd125, %rd116, %rd124;
	min.s64 	%rd126, %rd122, %rd125;
	and.pred  	%p10, %p9, %p5;
	selp.b64 	%rd127, %rd125, %rd126, %p5;
	selp.b64 	%rd128, %rd122, %rd127, %p9;
	min.s64 	%rd129, %rd123, %rd128;
	not.pred 	%p11, %p10;
	or.pred  	%p12, %p11, %p7;
	selp.u16 	%rs383, 1, 0, %p12;
	selp.b64 	%rd130, %rd129, %rd128, %p7;
	selp.b64 	%rd416, %rd123, %rd130, %p10;
	add.s32 	%r21, %r44, -1024;
	setp.lt.u32 	%p13, %r21, 1024;
	mov.b32 	%r438, 1024;
	@%p13 bra 	$L__BB2_88;
	mov.b32 	%r438, 1024;
$L__BB2_82:
	cvt.u64.u32 	%rd131, %r438;
	add.s64 	%rd132, %rd72, %rd131;
	mul.wide.u32 	%rd133, %r438, 4;
	add.s64 	%rd134, %rd73, %rd133;
	add.s64 	%rd76, %rd132, %rd116;
	ld.global.f32 	%f1, [%rd134];
	ld.global.f32 	%f2, [%rd134+1024];
	ld.global.f32 	%f3, [%rd134+2048];
	ld.global.f32 	%f4, [%rd134+3072];
	and.b16  	%rs103, %rs383, 255;
	setp.eq.s16 	%p14, %rs103, 0;
	@%p14 bra 	$L__BB2_85;
	setp.gtu.f32 	%p15, %f1, 0f00000000;
	@%p15 bra 	$L__BB2_86;
	min.s64 	%rd416, %rd76, %rd416;
	mov.b16 	%rs383, 1;
	bra.uni 	$L__BB2_86;
$L__BB2_85:
	setp.le.f32 	%p16, %f1, 0f00000000;
	selp.u16 	%rs383, 1, 0, %p16;
	mov.u64 	%rd416, %rd76;
$L__BB2_86:
	add.s64 	%rd135, %rd76, 256;
	add.s64 	%rd136, %rd76, 512;
	add.s64 	%rd137, %rd76, 768;
	setp.le.f32 	%p17, %f4, 0f00000000;
	setp.le.f32 	%p18, %f3, 0f00000000;
	setp.le.f32 	%p19, %f2, 0f00000000;
	and.b16  	%rs105, %rs383, 255;
	setp.eq.s16 	%p20, %rs105, 0;
	min.s64 	%rd138, %rd135, %rd416;
	selp.b16 	%rs106, 1, %rs383, %p19;
	selp.u16 	%rs107, 1, 0, %p19;
	selp.b16 	%rs108, %rs107, %rs106, %p20;
	and.b16  	%rs109, %rs108, 255;
	selp.b64 	%rd139, %rd138, %rd416, %p19;
	selp.b64 	%rd140, %rd135, %rd139, %p20;
	setp.eq.s16 	%p21, %rs109, 0;
	min.s64 	%rd141, %rd136, %rd140;
	selp.b16 	%rs110, 1, %rs108, %p18;
	selp.u16 	%rs111, 1, 0, %p18;
	selp.b16 	%rs112, %rs111, %rs110, %p21;
	and.b16  	%rs113, %rs112, 255;
	selp.b64 	%rd142, %rd141, %rd140, %p18;
	selp.b64 	%rd143, %rd136, %rd142, %p21;
	setp.eq.s16 	%p22, %rs113, 0;
	min.s64 	%rd144, %rd137, %rd143;
	selp.b16 	%rs114, 1, %rs112, %p17;
	selp.u16 	%rs115, 1, 0, %p17;
	selp.b16 	%rs383, %rs115, %rs114, %p22;
	selp.b64 	%rd145, %rd144, %rd143, %p17;
	selp.b64 	%rd416, %rd137, %rd145, %p22;
	sub.s32 	%r59, %r44, %r438;
	setp.lt.u32 	%p23, %r59, 1024;
	@%p23 bra 	$L__BB2_101;
	add.s32 	%r438, %r438, 1024;
	setp.le.u32 	%p24, %r438, %r21;
	@%p24 bra 	$L__BB2_82;
$L__BB2_88:
	setp.le.u32 	%p25, %r44, %r438;
	sub.s32 	%r60, %r44, %r438;
	setp.ge.s32 	%p26, %r20, %r60;
	or.pred  	%p27, %p25, %p26;
	@%p27 bra 	$L__BB2_101;
	not.b32 	%r62, %r20;
	add.s32 	%r63, %r44, %r62;
	sub.s32 	%r25, %r63, %r438;
	shr.u32 	%r64, %r25, 8;
	add.s32 	%r26, %r64, 1;
	and.b32  	%r27, %r26, 7;
	setp.lt.u32 	%p28, %r25, 1792;
	mov.u32 	%r443, %r20;
	@%p28 bra 	$L__BB2_93;
	or.b32  	%r441, %r20, 1024;
	add.s32 	%r440, %r20, %r438;
	and.b32  	%r65, %r26, 33554424;
	neg.s32 	%r439, %r65;
$L__BB2_91:
	.pragma "nounroll";
	cvt.u64.u32 	%rd147, %r440;
	mul.wide.u32 	%rd148, %r440, 4;
	add.s64 	%rd149, %rd2, %rd148;
	add.s64 	%rd150, %rd116, %rd147;
	ld.global.f32 	%f10, [%rd149];
	setp.le.f32 	%p29, %f10, 0f00000000;
	selp.u16 	%rs117, 1, 0, %p29;
	and.b16  	%rs118, %rs383, 255;
	setp.ne.s16 	%p31, %rs118, 0;
	and.pred  	%p32, %p31, %p29;
	min.s64 	%rd151, %rd150, %rd416;
	setp.eq.s16 	%p33, %rs118, 0;
	selp.b16 	%rs119, %rs117, %rs383, %p33;
	selp.b64 	%rd152, %rd150, %rd416, %p33;
	selp.b16 	%rs120, 1, %rs119, %p32;
	and.b16  	%rs121, %rs120, 255;
	selp.b64 	%rd153, %rd151, %rd152, %p32;
	add.s32 	%r66, %r440, 256;
	cvt.u64.u32 	%rd154, %r66;
	mul.wide.u32 	%rd155, %r66, 4;
	add.s64 	%rd156, %rd2, %rd155;
	add.s64 	%rd157, %rd116, %rd154;
	ld.global.f32 	%f11, [%rd156];
	setp.le.f32 	%p34, %f11, 0f00000000;
	selp.u16 	%rs122, 1, 0, %p34;
	setp.ne.s16 	%p36, %rs121, 0;
	and.pred  	%p37, %p36, %p34;
	min.s64 	%rd158, %rd157, %rd153;
	setp.eq.s16 	%p38, %rs121, 0;
	selp.b16 	%rs123, %rs122, %rs120, %p38;
	selp.b64 	%rd159, %rd157, %rd153, %p38;
	selp.b16 	%rs124, 1, %rs123, %p37;
	and.b16  	%rs125, %rs124, 255;
	selp.b64 	%rd160, %rd158, %rd159, %p37;
	add.s32 	%r67, %r440, 512;
	cvt.u64.u32 	%rd161, %r67;
	mul.wide.u32 	%rd162, %r67, 4;
	add.s64 	%rd163, %rd2, %rd162;
	add.s64 	%rd164, %rd116, %rd161;
	ld.global.f32 	%f12, [%rd163];
	setp.le.f32 	%p39, %f12, 0f00000000;
	selp.u16 	%rs126, 1, 0, %p39;
	setp.ne.s16 	%p41, %rs125, 0;
	and.pred  	%p42, %p41, %p39;
	min.s64 	%rd165, %rd164, %rd160;
	setp.eq.s16 	%p43, %rs125, 0;
	selp.b16 	%rs127, %rs126, %rs124, %p43;
	selp.b64 	%rd166, %rd164, %rd160, %p43;
	selp.b16 	%rs128, 1, %rs127, %p42;
	and.b16  	%rs129, %rs128, 255;
	selp.b64 	%rd167, %rd165, %rd166, %p42;
	add.s32 	%r68, %r440, 768;
	cvt.u64.u32 	%rd168, %r68;
	mul.wide.u32 	%rd169, %r68, 4;
	add.s64 	%rd170, %rd2, %rd169;
	add.s64 	%rd171, %rd116, %rd168;
	ld.global.f32 	%f13, [%rd170];
	setp.le.f32 	%p44, %f13, 0f00000000;
	selp.u16 	%rs130, 1, 0, %p44;
	setp.ne.s16 	%p46, %rs129, 0;
	and.pred  	%p47, %p46, %p44;
	min.s64 	%rd172, %rd171, %rd167;
	setp.eq.s16 	%p48, %rs129, 0;
	selp.b16 	%rs131, %rs130, %rs128, %p48;
	selp.b64 	%rd173, %rd171, %rd167, %p48;
	selp.b16 	%rs132, 1, %rs131, %p47;
	and.b16  	%rs133, %rs132, 255;
	selp.b64 	%rd174, %rd172, %rd173, %p47;
	add.s32 	%r69, %r440, 1024;
	cvt.u64.u32 	%rd175, %r69;
	mul.wide.u32 	%rd176, %r69, 4;
	add.s64 	%rd177, %rd2, %rd176;
	add.s64 	%rd178, %rd116, %rd175;
	ld.global.f32 	%f14, [%rd177];
	setp.le.f32 	%p49, %f14, 0f00000000;
	selp.u16 	%rs134, 1, 0, %p49;
	setp.ne.s16 	%p51, %rs133, 0;
	and.pred  	%p52, %p51, %p49;
	min.s64 	%rd179, %rd178, %rd174;
	setp.eq.s16 	%p53, %rs133, 0;
	selp.b16 	%rs135, %rs134, %rs132, %p53;
	selp.b64 	%rd180, %rd178, %rd174, %p53;
	selp.b16 	%rs136, 1, %rs135, %p52;
	and.b16  	%rs137, %rs136, 255;
	selp.b64 	%rd181, %rd179, %rd180, %p52;
	add.s32 	%r70, %r440, 1280;
	cvt.u64.u32 	%rd182, %r70;
	mul.wide.u32 	%rd183, %r70, 4;
	add.s64 	%rd184, %rd2, %rd183;
	add.s64 	%rd185, %rd116, %rd182;
	ld.global.f32 	%f15, [%rd184];
	setp.le.f32 	%p54, %f15, 0f00000000;
	selp.u16 	%rs138, 1, 0, %p54;
	setp.ne.s16 	%p56, %rs137, 0;
	and.pred  	%p57, %p56, %p54;
	min.s64 	%rd186, %rd185, %rd181;
	setp.eq.s16 	%p58, %rs137, 0;
	selp.b16 	%rs139, %rs138, %rs136, %p58;
	selp.b64 	%rd187, %rd185, %rd181, %p58;
	selp.b16 	%rs140, 1, %rs139, %p57;
	and.b16  	%rs141, %rs140, 255;
	selp.b64 	%rd188, %rd186, %rd187, %p57;
	add.s32 	%r71, %r440, 1536;
	cvt.u64.u32 	%rd189, %r71;
	mul.wide.u32 	%rd190, %r71, 4;
	add.s64 	%rd191, %rd2, %rd190;
	add.s64 	%rd192, %rd116, %rd189;
	ld.global.f32 	%f16, [%rd191];
	setp.le.f32 	%p59, %f16, 0f00000000;
	selp.u16 	%rs142, 1, 0, %p59;
	setp.ne.s16 	%p61, %rs141, 0;
	and.pred  	%p62, %p61, %p59;
	min.s64 	%rd193, %rd192, %rd188;
	setp.eq.s16 	%p63, %rs141, 0;
	selp.b16 	%rs143, %rs142, %rs140, %p63;
	selp.b64 	%rd194, %rd192, %rd188, %p63;
	selp.b16 	%rs144, 1, %rs143, %p62;
	and.b16  	%rs145, %rs144, 255;
	selp.b64 	%rd195, %rd193, %rd194, %p62;
	add.s32 	%r72, %r440, 1792;
	cvt.u64.u32 	%rd196, %r72;
	mul.wide.u32 	%rd197, %r72, 4;
	add.s64 	%rd198, %rd2, %rd197;
	add.s64 	%rd199, %rd116, %rd196;
	ld.global.f32 	%f17, [%rd198];
	setp.le.f32 	%p64, %f17, 0f00000000;
	selp.u16 	%rs146, 1, 0, %p64;
	setp.ne.s16 	%p66, %rs145, 0;
	and.pred  	%p67, %p66, %p64;
	min.s64 	%rd200, %rd199, %rd195;
	setp.eq.s16 	%p68, %rs145, 0;
	selp.b16 	%rs147, %rs146, %rs144, %p68;
	selp.b64 	%rd201, %rd199, %rd195, %p68;
	selp.b16 	%rs383, 1, %rs147, %p67;
	selp.b64 	%rd416, %rd200, %rd201, %p67;
	add.s32 	%r441, %r441, 2048;
	add.s32 	%r440, %r440, 2048;
	add.s32 	%r439, %r439, 8;
	setp.ne.s32 	%p69, %r439, 0;
	@%p69 bra 	$L__BB2_91;
	add.s32 	%r443, %r441, -1024;
$L__BB2_93:
	setp.eq.s32 	%p70, %r27, 0;
	@%p70 bra 	$L__BB2_101;
	setp.lt.u32 	%p71, %r27, 4;
	@%p71 bra 	$L__BB2_96;
	add.s32 	%r73, %r443, %r438;
	cvt.u64.u32 	%rd203, %r73;
	mul.wide.u32 	%rd204, %r73, 4;
	add.s64 	%rd205, %rd2, %rd204;
	add.s64 	%rd206, %rd116, %rd203;
	ld.global.f32 	%f18, [%rd205];
	setp.le.f32 	%p72, %f18, 0f00000000;
	selp.u16 	%rs149, 1, 0, %p72;
	and.b16  	%rs150, %rs383, 255;
	setp.ne.s16 	%p74, %rs150, 0;
	and.pred  	%p75, %p74, %p72;
	min.s64 	%rd207, %rd206, %rd416;
	setp.eq.s16 	%p76, %rs150, 0;
	selp.b16 	%rs151, %rs149, %rs383, %p76;
	selp.b64 	%rd208, %rd206, %rd416, %p76;
	selp.b16 	%rs152, 1, %rs151, %p75;
	and.b16  	%rs153, %rs152, 255;
	selp.b64 	%rd209, %rd207, %rd208, %p75;
	add.s32 	%r74, %r73, 256;
	cvt.u64.u32 	%rd210, %r74;
	mul.wide.u32 	%rd211, %r74, 4;
	add.s64 	%rd212, %rd2, %rd211;
	add.s64 	%rd213, %rd116, %rd210;
	ld.global.f32 	%f19, [%rd212];
	setp.le.f32 	%p77, %f19, 0f00000000;
	selp.u16 	%rs154, 1, 0, %p77;
	setp.ne.s16 	%p79, %rs153, 0;
	and.pred  	%p80, %p79, %p77;
	min.s64 	%rd214, %rd213, %rd209;
	setp.eq.s16 	%p81, %rs153, 0;
	selp.b16 	%rs155, %rs154, %rs152, %p81;
	selp.b64 	%rd215, %rd213, %rd209, %p81;
	selp.b16 	%rs156, 1, %rs155, %p80;
	and.b16  	%rs157, %rs156, 255;
	selp.b64 	%rd216, %rd214, %rd215, %p80;
	add.s32 	%r75, %r73, 512;
	cvt.u64.u32 	%rd217, %r75;
	mul.wide.u32 	%rd218, %r75, 4;
	add.s64 	%rd219, %rd2, %rd218;
	add.s64 	%rd220, %rd116, %rd217;
	ld.global.f32 	%f20, [%rd219];
	setp.le.f32 	%p82, %f20, 0f00000000;
	selp.u16 	%rs158, 1, 0, %p82;
	setp.ne.s16 	%p84, %rs157, 0;
	and.pred  	%p85, %p84, %p82;
	min.s64 	%rd221, %rd220, %rd216;
	setp.eq.s16 	%p86, %rs157, 0;
	selp.b16 	%rs159, %rs158, %rs156, %p86;
	selp.b64 	%rd222, %rd220, %rd216, %p86;
	selp.b16 	%rs160, 1, %rs159, %p85;
	and.b16  	%rs161, %rs160, 255;
	selp.b64 	%rd223, %rd221, %rd222, %p85;
	add.s32 	%r76, %r73, 768;
	cvt.u64.u32 	%rd224, %r76;
	mul.wide.u32 	%rd225, %r76, 4;
	add.s64 	%rd226, %rd2, %rd225;
	add.s64 	%rd227, %rd116, %rd224;
	ld.global.f32 	%f21, [%rd226];
	setp.le.f32 	%p87, %f21, 0f00000000;
	selp.u16 	%rs162, 1, 0, %p87;
	setp.ne.s16 	%p89, %rs161, 0;
	and.pred  	%p90, %p89, %p87;
	min.s64 	%rd228, %rd227, %rd223;
	setp.eq.s16 	%p91, %rs161, 0;
	selp.b16 	%rs163, %rs162, %rs160, %p91;
	selp.b64 	%rd229, %rd227, %rd223, %p91;
	selp.b16 	%rs383, 1, %rs163, %p90;
	selp.b64 	%rd416, %rd228, %rd229, %p90;
	add.s32 	%r443, %r443, 1024;
$L__BB2_96:
	and.b32  	%r77, %r26, 3;
	setp.eq.s32 	%p92, %r77, 0;
	@%p92 bra 	$L__BB2_101;
	setp.eq.s32 	%p93, %r77, 1;
	@%p93 bra 	$L__BB2_99;
	add.s32 	%r78, %r443, %r438;
	cvt.u64.u32 	%rd231, %r78;
	mul.wide.u32 	%rd232, %r78, 4;
	add.s64 	%rd233, %rd2, %rd232;
	add.s64 	%rd234, %rd116, %rd231;
	ld.global.f32 	%f22, [%rd233];
	setp.le.f32 	%p94, %f22, 0f00000000;
	selp.u16 	%rs165, 1, 0, %p94;
	and.b16  	%rs166, %rs383, 255;
	setp.ne.s16 	%p96, %rs166, 0;
	and.pred  	%p97, %p96, %p94;
	min.s64 	%rd235, %rd234, %rd416;
	setp.eq.s16 	%p98, %rs166, 0;
	selp.b16 	%rs167, %rs165, %rs383, %p98;
	selp.b64 	%rd236, %rd234, %rd416, %p98;
	selp.b16 	%rs168, 1, %rs167, %p97;
	and.b16  	%rs169, %rs168, 255;
	selp.b64 	%rd237, %rd235, %rd236, %p97;
	add.s32 	%r79, %r78, 256;
	cvt.u64.u32 	%rd238, %r79;
	mul.wide.u32 	%rd239, %r79, 4;
	add.s64 	%rd240, %rd2, %rd239;
	add.s64 	%rd241, %rd116, %rd238;
	ld.global.f32 	%f23, [%rd240];
	setp.le.f32 	%p99, %f23, 0f00000000;
	selp.u16 	%rs170, 1, 0, %p99;
	setp.ne.s16 	%p101, %rs169, 0;
	and.pred  	%p102, %p101, %p99;
	min.s64 	%rd242, %rd241, %rd237;
	setp.eq.s16 	%p103, %rs169, 0;
	selp.b16 	%rs171, %rs170, %rs168, %p103;
	selp.b64 	%rd243, %rd241, %rd237, %p103;
	selp.b16 	%rs383, 1, %rs171, %p102;
	selp.b64 	%rd416, %rd242, %rd243, %p102;
	add.s32 	%r443, %r443, 512;
$L__BB2_99:
	and.b32  	%r80, %r25, 256;
	setp.ne.s32 	%p104, %r80, 0;
	@%p104 bra 	$L__BB2_101;
	add.s32 	%r81, %r443, %r438;
	cvt.u64.u32 	%rd244, %r81;
	mul.wide.u32 	%rd245, %r81, 4;
	add.s64 	%rd246, %rd2, %rd245;
	add.s64 	%rd247, %rd116, %rd244;
	ld.global.f32 	%f24, [%rd246];
	setp.le.f32 	%p105, %f24, 0f00000000;
	selp.u16 	%rs172, 1, 0, %p105;
	and.b16  	%rs173, %rs383, 255;
	setp.ne.s16 	%p107, %rs173, 0;
	and.pred  	%p108, %p107, %p105;
	min.s64 	%rd248, %rd247, %rd416;
	setp.eq.s16 	%p109, %rs173, 0;
	selp.b16 	%rs174, %rs172, %rs383, %p109;
	selp.b64 	%rd249, %rd247, %rd416, %p109;
	selp.b16 	%rs383, 1, %rs174, %p108;
	selp.b64 	%rd416, %rd248, %rd249, %p108;
$L__BB2_101:
	// begin inline asm
	mov.u32 %r82, %laneid;
	// end inline asm
	cvt.u32.u16 	%r103, %rs383;
	and.b32  	%r84, %r103, 255;
	mov.b32 	%r100, 1;
	mov.b32 	%r101, 31;
	mov.b32 	%r102, -1;
	// begin inline asm
	shfl.sync.down.b32 %r83, %r84, %r100, %r101, %r102;
	// end inline asm
	// begin inline asm
	shfl.sync.down.b32 %r88, %r89, %r100, %r101, %r102;
	// end inline asm
	mov.b64 	{%r94, %r99}, %rd416;
	// begin inline asm
	shfl.sync.down.b32 %r93, %r94, %r100, %r101, %r102;
	// end inline asm
	// begin inline asm
	shfl.sync.down.b32 %r98, %r99, %r100, %r101, %r102;
	// end inline asm
	mov.b64 	%rd93, {%r93, %r98};
	cvt.u16.u32 	%rs77, %r83;
	setp.gt.s32 	%p110, %r82, 30;
	@%p110 bra 	$L__BB2_105;
	and.b16  	%rs175, %rs383, 255;
	setp.eq.s16 	%p111, %rs175, 0;
	and.b16  	%rs176, %rs77, 255;
	setp.eq.s16 	%p112, %rs176, 0;
	or.pred  	%p113, %p111, %p112;
	@%p113 bra 	$L__BB2_104;
	min.s64 	%rd416, %rd93, %rd416;
	mov.b16 	%rs383, 1;
	bra.uni 	$L__BB2_105;
$L__BB2_104:
	setp.eq.s16 	%p114, %rs175, 0;
	selp.b16 	%rs383, %rs77, %rs383, %p114;
	selp.b64 	%rd416, %rd93, %rd416, %p114;
$L__BB2_105:
	cvt.u32.u16 	%r124, %rs383;
	and.b32  	%r105, %r124, 255;
	mov.b32 	%r121, 2;
	mov.b32 	%r122, 31;
	mov.b32 	%r123, -1;
	// begin inline asm
	shfl.sync.down.b32 %r104, %r105, %r121, %r122, %r123;
	// end inline asm
	// begin inline asm
	shfl.sync.down.b32 %r109, %r110, %r121, %r122, %r123;
	// end inline asm
	mov.b64 	{%r115, %r120}, %rd416;
	// begin inline asm
	shfl.sync.down.b32 %r114, %r115, %r121, %r122, %r123;
	// end inline asm
	// begin inline asm
	shfl.sync.down.b32 %r119, %r120, %r121, %r122, %r123;
	// end inline asm
	mov.b64 	%rd97, {%r114, %r119};
	cvt.u16.u32 	%rs80, %r104;
	setp.gt.s32 	%p115, %r82, 29;
	@%p115 bra 	$L__BB2_109;
	and.b16  	%rs179, %rs383, 255;
	setp.eq.s16 	%p116, %rs179, 0;
	and.b16  	%rs180, %rs80, 255;
	setp.eq.s16 	%p117, %rs180, 0;
	or.pred  	%p118, %p116, %p117;
	@%p118 bra 	$L__BB2_108;
	min.s64 	%rd416, %rd97, %rd416;
	mov.b16 	%rs383, 1;
	bra.uni 	$L__BB2_109;
$L__BB2_108:
	setp.eq.s16 	%p119, %rs179, 0;
	selp.b16 	%rs383, %rs80, %rs383, %p119;
	selp.b64 	%rd416, %rd97, %rd416, %p119;
$L__BB2_109:
	cvt.u32.u16 	%r145, %rs383;
	and.b32  	%r126, %r145, 255;
	mov.b32 	%r142, 4;
	mov.b32 	%r143, 31;
	mov.b32 	%r144, -1;
	// begin inline asm
	shfl.sync.down.b32 %r125, %r126, %r142, %r143, %r144;
	// end inline asm
	// begin inline asm
	shfl.sync.down.b32 %r130, %r131, %r142, %r143, %r144;
	// end inline asm
	mov.b64 	{%r136, %r141}, %rd416;
	// begin inline asm
	shfl.sync.down.b32 %r135, %r136, %r142, %r143, %r144;
	// end inline asm
	// begin inline asm
	shfl.sync.down.b32 %r140, %r141, %r142, %r143, %r144;
	// end inline asm
	mov.b64 	%rd101, {%r135, %r140};
	cvt.u16.u32 	%rs83, %r125;
	setp.gt.s32 	%p120, %r82, 27;
	@%p120 bra 	$L__BB2_113;
	and.b16  	%rs183, %rs383, 255;
	setp.eq.s16 	%p121, %rs183, 0;
	and.b16  	%rs184, %rs83, 255;
	setp.eq.s16 	%p122, %rs184, 0;
	or.pred  	%p123, %p121, %p122;
	@%p123 bra 	$L__BB2_112;
	min.s64 	%rd416, %rd101, %rd416;
	mov.b16 	%rs383, 1;
	bra.uni 	$L__BB2_113;
$L__BB2_112:
	setp.eq.s16 	%p124, %rs183, 0;
	selp.b16 	%rs383, %rs83, %rs383, %p124;
	selp.b64 	%rd416, %rd101, %rd416, %p124;
$L__BB2_113:
	cvt.u32.u16 	%r166, %rs383;
	and.b32  	%r147, %r166, 255;
	mov.b32 	%r163, 8;
	mov.b32 	%r164, 31;
	mov.b32 	%r165, -1;
	// begin inline asm
	shfl.sync.down.b32 %r146, %r147, %r163, %r164, %r165;
	// end inline asm
	// begin inline asm
	shfl.sync.down.b32 %r151, %r152, %r163, %r164, %r165;
	// end inline asm
	mov.b64 	{%r157, %r162}, %rd416;
	// begin inline asm
	shfl.sync.down.b32 %r156, %r157, %r163, %r164, %r165;
	// end inline asm
	// begin inline asm
	shfl.sync.down.b32 %r161, %r162, %r163, %r164, %r165;
	// end inline asm
	mov.b64 	%rd105, {%r156, %r161};
	cvt.u16.u32 	%rs86, %r146;
	setp.gt.s32 	%p125, %r82, 23;
	@%p125 bra 	$L__BB2_117;
	and.b16  	%rs187, %rs383, 255;
	setp.eq.s16 	%p126, %rs187, 0;
	and.b16  	%rs188, %rs86, 255;
	setp.eq.s16 	%p127, %rs188, 0;
	or.pred  	%p128, %p126, %p127;
	@%p128 bra 	$L__BB2_116;
	min.s64 	%rd416, %rd105, %rd416;
	mov.b16 	%rs383, 1;
	bra.uni 	$L__BB2_117;
$L__BB2_116:
	setp.eq.s16 	%p129, %rs187, 0;
	selp.b16 	%rs383, %rs86, %rs383, %p129;
	selp.b64 	%rd416, %rd105, %rd416, %p129;
$L__BB2_117:
	cvt.u32.u16 	%r187, %rs383;
	and.b32  	%r168, %r187, 255;
	mov.b32 	%r184, 16;
	mov.b32 	%r185, 31;
	mov.b32 	%r186, -1;
	// begin inline asm
	shfl.sync.down.b32 %r167, %r168, %r184, %r185, %r186;
	// end inline asm
	// begin inline asm
	shfl.sync.down.b32 %r172, %r173, %r184, %r185, %r186;
	// end inline asm
	mov.b64 	{%r178, %r183}, %rd416;
	// begin inline asm
	shfl.sync.down.b32 %r177, %r178, %r184, %r185, %r186;
	// end inline asm
	// begin inline asm
	shfl.sync.down.b32 %r182, %r183, %r184, %r185, %r186;
	// end inline asm
	mov.b64 	%rd109, {%r177, %r182};
	cvt.u16.u32 	%rs89, %r167;
	setp.gt.s32 	%p130, %r82, 15;
	@%p130 bra 	$L__BB2_121;
	and.b16  	%rs191, %rs383, 255;
	setp.eq.s16 	%p131, %rs191, 0;
	and.b16  	%rs192, %rs89, 255;
	setp.eq.s16 	%p132, %rs192, 0;
	or.pred  	%p133, %p131, %p132;
	@%p133 bra 	$L__BB2_120;
	min.s64 	%rd416, %rd109, %rd416;
	mov.b16 	%rs383, 1;
	bra.uni 	$L__BB2_121;
$L__BB2_120:
	setp.eq.s16 	%p134, %rs191, 0;
	selp.b16 	%rs383, %rs89, %rs383, %p134;
	selp.b64 	%rd416, %rd109, %rd416, %p134;
$L__BB2_121:
	setp.ne.s32 	%p135, %r82, 0;
	@%p135 bra 	$L__BB2_123;
	shr.u32 	%r188, %r20, 1;
	and.b32  	%r189, %r188, 496;
	mov.u32 	%r190, _ZZN3cub18CUB_300001_SM_10006detail6reduce28DeviceReduceSingleTileKernelINS2_10policy_hubIN4cuda3std3__45tupleIJblEEEjN6thrust24THRUST_300001_SM_1000_NS8cuda_cub9__find_if7functorIS9_EEE10Policy1000ENSB_12zip_iteratorINS8_IJNSD_26transform_input_iterator_tIbNSB_6detail15normal_iteratorINSB_10device_ptrIfEEEE20less_than_or_eq_zeroEENSB_17counting_iteratorIlNSB_11use_defaultESS_SS_EEEEEEEPS9_jSF_S9_S9_NS7_10__identityEEEvT0_T1_T2_T3_T4_T6_E12temp_storage;
	add.s32 	%r191, %r190, %r189;
	st.shared.u8 	[%r191+8], %rs383;
	st.shared.u64 	[%r191+16], %rd416;
$L__BB2_123:
	bar.sync 	0;
	setp.ne.s32 	%p136, %r20, 0;
	@%p136 bra 	$L__BB2_125;
	ld.shared.u8 	%rs195, [_ZZN3cub18CUB_300001_SM_10006detail6reduce28DeviceReduceSingleTileKernelINS2_10policy_hubIN4cuda3std3__45tupleIJblEEEjN6thrust24THRUST_300001_SM_1000_NS8cuda_cub9__find_if7functorIS9_EEE10Policy1000ENSB_12zip_iteratorINS8_IJNSD_26transform_input_iterator_tIbNSB_6detail15normal_iteratorINSB_10device_ptrIfEEEE20less_than_or_eq_zeroEENSB_17counting_iteratorIlNSB_11use_defaultESS_SS_EEEEEEEPS9_jSF_S9_S9_NS7_10__identityEEEvT0_T1_T2_T3_T4_T6_E12temp_storage+24];
	ld.shared.u64 	%rd250, [_ZZN3cub18CUB_300001_SM_10006detail6reduce28DeviceReduceSingleTileKernelINS2_10policy_hubIN4cuda3std3__45tupleIJblEEEjN6thrust24THRUST_300001_SM_1000_NS8cuda_cub9__find_if7functorIS9_EEE10Policy1000ENSB_12zip_iteratorINS8_IJNSD_26transform_input_iterator_tIbNSB_6detail15normal_iteratorINSB_10device_ptrIfEEEE20less_than_or_eq_zeroEENSB_17counting_iteratorIlNSB_11use_defaultESS_SS_EEEEEEEPS9_jSF_S9_S9_NS7_10__identityEEEvT0_T1_T2_T3_T4_T6_E12temp_storage+32];
	and.b16  	%rs196, %rs383, 255;
	setp.eq.s16 	%p137, %rs196, 0;
	setp.eq.s16 	%p138, %rs195, 0;
	min.s64 	%rd251, %rd250, %rd416;
	selp.b16 	%rs197, %rs383, 1, %p138;
	selp.b16 	%rs198, %rs195, %rs197, %p137;
	and.b16  	%rs199, %rs198, 255;
	selp.b64 	%rd252, %rd416, %rd251, %p138;
	selp.b64 	%rd253, %rd250, %rd252, %p137;
	ld.shared.u8 	%rs200, [_ZZN3cub18CUB_300001_SM_10006detail6reduce28DeviceReduceSingleTileKernelINS2_10policy_hubIN4cuda3std3__45tupleIJblEEEjN6thrust24THRUST_300001_SM_1000_NS8cuda_cub9__find_if7functorIS9_EEE10Policy1000ENSB_12zip_iteratorINS8_IJNSD_26transform_input_iterator_tIbNSB_6detail15normal_iteratorINSB_10device_ptrIfEEEE20less_than_or_eq_zeroEENSB_17counting_iteratorIlNSB_11use_defaultESS_SS_EEEEEEEPS9_jSF_S9_S9_NS7_10__identityEEEvT0_T1_T2_T3_T4_T6_E12temp_storage+40];
	ld.shared.u64 	%rd254, [_ZZN3cub18CUB_300001_SM_10006detail6reduce28DeviceReduceSingleTileKernelINS2_10policy_hubIN4cuda3std3__45tupleIJblEEEjN6thrust24THRUST_300001_SM_1000_NS8cuda_cub9__find_if7functorIS9_EEE10Policy1000ENSB_12zip_iteratorINS8_IJNSD_26transform_input_iterator_tIbNSB_6detail15normal_iteratorINSB_10device_ptrIfEEEE20less_than_or_eq_zeroEENSB_17counting_iteratorIlNSB_11use_defaultESS_SS_EEEEEEEPS9_jSF_S9_S9_NS7_10__identityEEEvT0_T1_T2_T3_T4_T6_E12temp_storage+48];
	setp.eq.s16 	%p139, %rs199, 0;
	setp.eq.s16 	%p140, %rs200, 0;
	min.s64 	%rd255, %rd254, %rd253;
	selp.b16 	%rs201, %rs198, 1, %p140;
	selp.b16 	%rs202, %rs200, %rs201, %p139;
	and.b16  	%rs203, %rs202, 255;
	selp.b64 	%rd256, %rd253, %rd255, %p140;
	selp.b64 	%rd257, %rd254, %rd256, %p139;
	ld.shared.u8 	%rs204, [_ZZN3cub18CUB_300001_SM_10006detail6reduce28DeviceReduceSingleTileKernelINS2_10policy_hubIN4cuda3std3__45tupleIJblEEEjN6thrust24THRUST_300001_SM_1000_NS8cuda_cub9__find_if7functorIS9_EEE10Policy1000ENSB_12zip_iteratorINS8_IJNSD_26transform_input_iterator_tIbNSB_6detail15normal_iteratorINSB_10device_ptrIfEEEE20less_than_or_eq_zeroEENSB_17counting_iteratorIlNSB_11use_defaultESS_SS_EEEEEEEPS9_jSF_S9_S9_NS7_10__identityEEEvT0_T1_T2_T3_T4_T6_E12temp_storage+56];
	ld.shared.u64 	%rd258, [_ZZN3cub18CUB_300001_SM_10006detail6reduce28DeviceReduceSingleTileKernelINS2_10policy_hubIN4cuda3std3__45tupleIJblEEEjN6thrust24THRUST_300001_SM_1000_NS8cuda_cub9__find_if7functorIS9_EEE10Policy1000ENSB_12zip_iteratorINS8_IJNSD_26transform_input_iterator_tIbNSB_6detail15normal_iteratorINSB_10device_ptrIfEEEE20less_than_or_eq_zeroEENSB_17counting_iteratorIlNSB_11use_defaultESS_SS_EEEEEEEPS9_jSF_S9_S9_NS7_10__identityEEEvT0_T1_T2_T3_T4_T6_E12temp_storage+64];
	setp.eq.s16 	%p141, %rs203, 0;
	setp.eq.s16 	%p142, %rs204, 0;
	min.s64 	%rd259, %rd258, %rd257;
	selp.b16 	%rs205, %rs202, 1, %p142;
	selp.b16 	%rs206, %rs204, %rs205, %p141;
	and.b16  	%rs207, %rs206, 255;
	selp.b64 	%rd260, %rd257, %rd259, %p142;
	selp.b64 	%rd261, %rd258, %rd260, %p141;
	ld.shared.u8 	%rs208, [_ZZN3cub18CUB_300001_SM_10006detail6reduce28DeviceReduceSingleTileKernelINS2_10policy_hubIN4cuda3std3__45tupleIJblEEEjN6thrust24THRUST_300001_SM_1000_NS8cuda_cub9__find_if7functorIS9_EEE10Policy1000ENSB_12zip_iteratorINS8_IJNSD_26transform_input_iterator_tIbNSB_6detail15normal_iteratorINSB_10device_ptrIfEEEE20less_than_or_eq_zeroEENSB_17counting_iteratorIlNSB_11use_defaultESS_SS_EEEEEEEPS9_jSF_S9_S9_NS7_10__identityEEEvT0_T1_T2_T3_T4_T6_E12temp_storage+72];
	ld.shared.u64 	%rd262, [_ZZN3cub18CUB_300001_SM_10006detail6reduce28DeviceReduceSingleTileKernelINS2_10policy_hubIN4cuda3std3__45tupleIJblEEEjN6thrust24THRUST_300001_SM_1000_NS8cuda_cub9__find_if7functorIS9_EEE10Policy1000ENSB_12zip_iteratorINS8_IJNSD_26transform_input_iterator_tIbNSB_6detail15normal_iteratorINSB_10device_ptrIfEEEE20less_than_or_eq_zeroEENSB_17counting_iteratorIlNSB_11use_defaultESS_SS_EEEEEEEPS9_jSF_S9_S9_NS7_10__identityEEEvT0_T1_T2_T3_T4_T6_E12temp_storage+80];
	setp.eq.s16 	%p143, %rs207, 0;
	setp.eq.s16 	%p144, %rs208, 0;
	min.s64 	%rd263, %rd262, %rd261;
	selp.b16 	%rs209, %rs206, 1, %p144;
	selp.b16 	%rs210, %rs208, %rs209, %p143;
	and.b16  	%rs211, %rs210, 255;
	selp.b64 	%rd264, %rd261, %rd263, %p144;
	selp.b64 	%rd265, %rd262, %rd264, %p143;
	ld.shared.u8 	%rs212, [_ZZN3cub18CUB_300001_SM_10006detail6reduce28DeviceReduceSingleTileKernelINS2_10policy_hubIN4cuda3std3__45tupleIJblEEEjN6thrust24THRUST_300001_SM_1000_NS8cuda_cub9__find_if7functorIS9_EEE10Policy1000ENSB_12zip_iteratorINS8_IJNSD_26transform_input_iterator_tIbNSB_6detail15normal_iteratorINSB_10device_ptrIfEEEE20less_than_or_eq_zeroEENSB_17counting_iteratorIlNSB_11use_defaultESS_SS_EEEEEEEPS9_jSF_S9_S9_NS7_10__identityEEEvT0_T1_T2_T3_T4_T6_E12temp_storage+88];
	ld.shared.u64 	%rd266, [_ZZN3cub18CUB_300001_SM_10006detail6reduce28DeviceReduceSingleTileKernelINS2_10policy_hubIN4cuda3std3__45tupleIJblEEEjN6thrust24THRUST_300001_SM_1000_NS8cuda_cub9__find_if7functorIS9_EEE10Policy1000ENSB_12zip_iteratorINS8_IJNSD_26transform_input_iterator_tIbNSB_6detail15normal_iteratorINSB_10device_ptrIfEEEE20less_than_or_eq_zeroEENSB_17counting_iteratorIlNSB_11use_defaultESS_SS_EEEEEEEPS9_jSF_S9_S9_NS7_10__identityEEEvT0_T1_T2_T3_T4_T6_E12temp_storage+96];
	setp.eq.s16 	%p145, %rs211, 0;
	setp.eq.s16 	%p146, %rs212, 0;
	min.s64 	%rd267, %rd266, %rd265;
	selp.b16 	%rs213, %rs210, 1, %p146;
	selp.b16 	%rs214, %rs212, %rs213, %p145;
	and.b16  	%rs215, %rs214, 255;
	selp.b64 	%rd268, %rd265, %rd267, %p146;
	selp.b64 	%rd269, %rd266, %rd268, %p145;
	ld.shared.u8 	%rs216, [_ZZN3cub18CUB_300001_SM_10006detail6reduce28DeviceReduceSingleTileKernelINS2_10policy_hubIN4cuda3std3__45tupleIJblEEEjN6thrust24THRUST_300001_SM_1000_NS8cuda_cub9__find_if7functorIS9_EEE10Policy1000ENSB_12zip_iteratorINS8_IJNSD_26transform_input_iterator_tIbNSB_6detail15normal_iteratorINSB_10device_ptrIfEEEE20less_than_or_eq_zeroEENSB_17counting_iteratorIlNSB_11use_defaultESS_SS_EEEEEEEPS9_jSF_S9_S9_NS7_10__identityEEEvT0_T1_T2_T3_T4_T6_E12temp_storage+104];
	ld.shared.u64 	%rd270, [_ZZN3cub18CUB_300001_SM_10006detail6reduce28DeviceReduceSingleTileKernelINS2_10policy_hubIN4cuda3std3__45tupleIJblEEEjN6thrust24THRUST_300001_SM_1000_NS8cuda_cub9__find_if7functorIS9_EEE10Policy1000ENSB_12zip_iteratorINS8_IJNSD_26transform_input_iterator_tIbNSB_6detail15normal_iteratorINSB_10device_ptrIfEEEE20less_than_or_eq_zeroEENSB_17counting_iteratorIlNSB_11use_defaultESS_SS_EEEEEEEPS9_jSF_S9_S9_NS7_10__identityEEEvT0_T1_T2_T3_T4_T6_E12temp_storage+112];
	setp.eq.s16 	%p147, %rs215, 0;
	setp.eq.s16 	%p148, %rs216, 0;
	min.s64 	%rd271, %rd270, %rd269;
	selp.b16 	%rs217, %rs214, 1, %p148;
	selp.b16 	%rs218, %rs216, %rs217, %p147;
	and.b16  	%rs219, %rs218, 255;
	selp.b64 	%rd272, %rd269, %rd271, %p148;
	selp.b64 	%rd273, %rd270, %rd272, %p147;
	ld.shared.u8 	%rs220, [_ZZN3cub18CUB_300001_SM_10006detail6reduce28DeviceReduceSingleTileKernelINS2_10policy_hubIN4cuda3std3__45tupleIJblEEEjN6thrust24THRUST_300001_SM_1000_NS8cuda_cub9__find_if7functorIS9_EEE10Policy1000ENSB_12zip_iteratorINS8_IJNSD_26transform_input_iterator_tIbNSB_6detail15normal_iteratorINSB_10device_ptrIfEEEE20less_than_or_eq_zeroEENSB_17counting_iteratorIlNSB_11use_defaultESS_SS_EEEEEEEPS9_jSF_S9_S9_NS7_10__identityEEEvT0_T1_T2_T3_T4_T6_E12temp_storage+120];
	ld.shared.u64 	%rd274, [_ZZN3cub18CUB_300001_SM_10006detail6reduce28DeviceReduceSingleTileKernelINS2_10policy_hubIN4cuda3std3__45tupleIJblEEEjN6thrust24THRUST_300001_SM_1000_NS8cuda_cub9__find_if7functorIS9_EEE10Policy1000ENSB_12zip_iteratorINS8_IJNSD_26transform_input_iterator_tIbNSB_6detail15normal_iteratorINSB_10device_ptrIfEEEE20less_than_or_eq_zeroEENSB_17counting_iteratorIlNSB_11use_defaultESS_SS_EEEEEEEPS9_jSF_S9_S9_NS7_10__identityEEEvT0_T1_T2_T3_T4_T6_E12temp_storage+128];
	setp.eq.s16 	%p149, %rs219, 0;
	setp.eq.s16 	%p150, %rs220, 0;
	min.s64 	%rd275, %rd274, %rd273;
	selp.b16 	%rs221, %rs218, 1, %p150;
	selp.b16 	%rs383, %rs220, %rs221, %p149;
	selp.b64 	%rd276, %rd273, %rd275, %p150;
	selp.b64 	%rd416, %rd274, %rd276, %p149;
$L__BB2_125:
	mov.u32 	%r429, %tid.x;
	setp.ne.s32 	%p327, %r429, 0;
	@%p327 bra 	$L__BB2_127;
	setp.eq.s16 	%p328, %rs102, 0;
	and.b16  	%rs371, %rs383, 255;
	setp.eq.s16 	%p329, %rs371, 0;
	min.s64 	%rd404, %rd416, %rd117;
	selp.b16 	%rs372, %rs102, 1, %p329;
	selp.b16 	%rs373, %rs383, %rs372, %p328;
	selp.b64 	%rd405, %rd117, %rd404, %p329;
	selp.b64 	%rd406, %rd416, %rd405, %p328;
	st.global.u8 	[%rd1], %rs373;
	st.global.u64 	[%rd1+8], %rd406;
$L__BB2_127:
	ret;

}
	// .globl	_ZN3cub18CUB_300001_SM_10006detail6reduce18DeviceReduceKernelINS2_10policy_hubIN4cuda3std3__45tupleIJblEEEjN6thrust24THRUST_300001_SM_1000_NS8cuda_cub9__find_if7functorIS9_EEE10Policy1000ENSB_12zip_iteratorINS8_IJNSD_26transform_input_iterator_tIbNSB_6detail15normal_iteratorINSB_10device_ptrIfEEEE20less_than_or_eq_zeroEENSB_17counting_iteratorIlNSB_11use_defaultESS_SS_EEEEEEEjSF_S9_NS7_10__identityEEEvT0_PT3_T1_NS0_13GridEvenShareIS10_EET2_T4_
.visible .entry _ZN3cub18CUB_300001_SM_10006detail6reduce18DeviceReduceKernelINS2_10policy_hubIN4cuda3std3__45tupleIJblEEEjN6thrust24THRUST_300001_SM_1000_NS8cuda_cub9__find_if7functorIS9_EEE10Policy1000ENSB_12zip_iteratorINS8_IJNSD_26transform_input_iterator_tIbNSB_6detail15normal_iteratorINSB_10device_ptrIfEEEE20less_than_or_eq_zeroEENSB_17counting_iteratorIlNSB_11use_defaultESS_SS_EEEEEEEjSF_S9_NS7_10__identityEEEvT0_PT3_T1_NS0_13GridEvenShareIS10_EET2_T4_(
	.param .align 8 .b8 _ZN3cub18CUB_300001_SM_10006detail6reduce18DeviceReduceKernelINS2_10policy_hubIN4cuda3std3__45tupleIJblEEEjN6thrust24THRUST_300001_SM_1000_NS8cuda_cub9__find_if7functorIS9_EEE10Policy1000ENSB_12zip_iteratorINS8_IJNSD_26transform_input_iterator_tIbNSB_6detail15normal_iteratorINSB_10device_ptrIfEEEE20less_than_or_eq_zeroEENSB_17counting_iteratorIlNSB_11use_defaultESS_SS_EEEEEEEjSF_S9_NS7_10__identityEEEvT0_PT3_T1_NS0_13GridEvenShareIS10_EET2_T4__param_0[24],
	.param .u64 .ptr .align 1 _ZN3cub18CUB_300001_SM_10006detail6reduce18DeviceReduceKernelINS2_10policy_hubIN4cuda3std3__45tupleIJblEEEjN6thrust24THRUST_300001_SM_1000_NS8cuda_cub9__find_if7functorIS9_EEE10Policy1000ENSB_12zip_iteratorINS8_IJNSD_26transform_input_iterator_tIbNSB_6detail15normal_iteratorINSB_10device_ptrIfEEEE20less_than_or_eq_zeroEENSB_17counting_iteratorIlNSB_11use_defaultESS_SS_EEEEEEEjSF_S9_NS7_10__identityEEEvT0_PT3_T1_NS0_13GridEvenShareIS10_EET2_T4__param_1,
	.param .u32 _ZN3cub18CUB_300001_SM_10006detail6reduce18DeviceReduceKernelINS2_10policy_hubIN4cuda3std3__45tupleIJblEEEjN6thrust24THRUST_300001_SM_1000_NS8cuda_cub9__find_if7functorIS9_EEE10Policy1000ENSB_12zip_iteratorINS8_IJNSD_26transform_input_iterator_tIbNSB_6detail15normal_iteratorINSB_10device_ptrIfEEEE20less_than_or_eq_zeroEENSB_17counting_iteratorIlNSB_11use_defaultESS_SS_EEEEEEEjSF_S9_NS7_10__identityEEEvT0_PT3_T1_NS0_13GridEvenShareIS10_EET2_T4__param_2,
	.param .align 4 .b8 _ZN3cub18CUB_300001_SM_10006detail6reduce18DeviceReduceKernelINS2_10policy_hubIN4cuda3std3__45tupleIJblEEEjN6thrust24THRUST_300001_SM_1000_NS8cuda_cub9__find_if7functorIS9_EEE10Policy1000ENSB_12zip_iteratorINS8_IJNSD_26transform_input_iterator_tIbNSB_6detail15normal_iteratorINSB_10device_ptrIfEEEE20less_than_or_eq_zeroEENSB_17counting_iteratorIlNSB_11use_defaultESS_SS_EEEEEEEjSF_S9_NS7_10__identityEEEvT0_PT3_T1_NS0_13GridEvenShareIS10_EET2_T4__param_3[40],
	.param .align 1 .b8 _ZN3cub18CUB_300001_SM_10006detail6reduce18DeviceReduceKernelINS2_10policy_hubIN4cuda3std3__45tupleIJblEEEjN6thrust24THRUST_300001_SM_1000_NS8cuda_cub9__find_if7functorIS9_EEE10Policy1000ENSB_12zip_iteratorINS8_IJNSD_26transform_input_iterator_tIbNSB_6detail15normal_iteratorINSB_10device_ptrIfEEEE20less_than_or_eq_zeroEENSB_17counting_iteratorIlNSB_11use_defaultESS_SS_EEEEEEEjSF_S9_NS7_10__identityEEEvT0_PT3_T1_NS0_13GridEvenShareIS10_EET2_T4__param_4[1],
	.param .align 1 .b8 _ZN3cub18CUB_300001_SM_10006detail6reduce18DeviceReduceKernelINS2_10policy_hubIN4cuda3std3__45tupleIJblEEEjN6thrust24THRUST_300001_SM_1000_NS8cuda_cub9__find_if7functorIS9_EEE10Policy1000ENSB_12zip_iteratorINS8_IJNSD_26transform_input_iterator_tIbNSB_6detail15normal_iteratorINSB_10device_ptrIfEEEE20less_than_or_eq_zeroEENSB_17counting_iteratorIlNSB_11use_defaultESS_SS_EEEEEEEjSF_S9_NS7_10__identityEEEvT0_PT3_T1_NS0_13GridEvenShareIS10_EET2_T4__param_5[1]
)
.maxntid 256
{
	.reg .pred 	%p<327>;
	.reg .b16 	%rs<401>;
	.reg .b32 	%r<476>;
	.reg .b32 	%f<41>;
	.reg .b64 	%rd<475>;
	// demoted variable
	.shared .align 8 .b8 _ZZN3cub18CUB_300001_SM_10006detail6reduce18DeviceReduceKernelINS2_10policy_hubIN4cuda3std3__45tupleIJblEEEjN6thrust24THRUST_300001_SM_1000_NS8cuda_cub9__find_if7functorIS9_EEE10Policy1000ENSB_12zip_iteratorINS8_IJNSD_26transform_input_iterator_tIbNSB_6detail15normal_iteratorINSB_10device_ptrIfEEEE20less_than_or_eq_zeroEENSB_17counting_iteratorIlNSB_11use_defaultESS_SS_EEEEEEEjSF_S9_NS7_10__identityEEEvT0_PT3_T1_NS0_13GridEvenShareIS10_EET2_T4_E12temp_storage[152];
	ld.param.u64 	%rd2, [_ZN3cub18CUB_300001_SM_10006detail6reduce18DeviceReduceKernelINS2_10policy_hubIN4cuda3std3__45tupleIJblEEEjN6thrust24THRUST_300001_SM_1000_NS8cuda_cub9__find_if7functorIS9_EEE10Policy1000ENSB_12zip_iteratorINS8_IJNSD_26transform_input_iterator_tIbNSB_6detail15normal_iteratorINSB_10device_ptrIfEEEE20less_than_or_eq_zeroEENSB_17counting_iteratorIlNSB_11use_defaultESS_SS_EEEEEEEjSF_S9_NS7_10__identityEEEvT0_PT3_T1_NS0_13GridEvenShareIS10_EET2_T4__param_0+16];
	ld.param.u32 	%r1, [_ZN3cub18CUB_300001_SM_10006detail6reduce18DeviceReduceKernelINS2_10policy_hubIN4cuda3std3__45tupleIJblEEEjN6thrust24THRUST_300001_SM_1000_NS8cuda_cub9__find_if7functorIS9_EEE10Policy1000ENSB_12zip_iteratorINS8_IJNSD_26transform_input_iterator_tIbNSB_6detail15normal_iteratorINSB_10device_ptrIfEEEE20less_than_or_eq_zeroEENSB_17counting_iteratorIlNSB_11use_defaultESS_SS_EEEEEEEjSF_S9_NS7_10__identityEEEvT0_PT3_T1_NS0_13GridEvenShareIS10_EET2_T4__param_3+20];
	ld.param.u32 	%r2, [_ZN3cub18CUB_300001_SM_10006detail6reduce18DeviceReduceKernelINS2_10policy_hubIN4cuda3std3__45tupleIJblEEEjN6thrust24THRUST_300001_SM_1000_NS8cuda_cub9__find_if7functorIS9_EEE10Policy1000ENSB_12zip_iteratorINS8_IJNSD_26transform_input_iterator_tIbNSB_6detail15normal_iteratorINSB_10device_ptrIfEEEE20less_than_or_eq_zeroEENSB_17counting_iteratorIlNSB_11use_defaultESS_SS_EEEEEEEjSF_S9_NS7_10__identityEEEvT0_PT3_T1_NS0_13GridEvenShareIS10_EET2_T4__param_3+24];
	ld.param.u64 	%rd112, [_ZN3cub18CUB_300001_SM_10006detail6reduce18DeviceReduceKernelINS2_10policy_hubIN4cuda3std3__45tupleIJblEEEjN6thrust24THRUST_300001_SM_1000_NS8cuda_cub9__find_if7functorIS9_EEE10Policy1000ENSB_12zip_iteratorINS8_IJNSD_26transform_input_iterator_tIbNSB_6detail15normal_iteratorINSB_10device_ptrIfEEEE20less_than_or_eq_zeroEENSB_17counting_iteratorIlNSB_11use_defaultESS_SS_EEEEEEEjSF_S9_NS7_10__identityEEEvT0_PT3_T1_NS0_13GridEvenShareIS10_EET2_T4__param_0];
	ld.param.u64 	%rd111, [_ZN3cub18CUB_300001_SM_10006detail6reduce18DeviceReduceKernelINS2_10policy_hubIN4cuda3std3__45tupleIJblEEEjN6thrust24THRUST_300001_SM_1000_NS8cuda_cub9__find_if7functorIS9_EEE10Policy1000ENSB_12zip_iteratorINS8_IJNSD_26transform_input_iterator_tIbNSB_6detail15normal_iteratorINSB_10device_ptrIfEEEE20less_than_or_eq_zeroEENSB_17counting_iteratorIlNSB_11use_defaultESS_SS_EEEEEEEjSF_S9_NS7_10__identityEEEvT0_PT3_T1_NS0_13GridEvenShareIS10_EET2_T4__param_1];
	cvta.to.global.u64 	%rd1, %rd112;
	mov.u32 	%r3, %ctaid.x;
	shl.b32 	%r4, %r2, 10;
	shl.b32 	%r5, %r3, 10;
	sub.s32 	%r6, %r1, %r5;
	setp.gt.u32 	%p1, %r6, 1023;
	@%p1 bra 	$L__BB3_78;
	mov.u32 	%r7, %tid.x;
	setp.ge.u32 	%p150, %r7, %r6;
	mov.b16 	%rs369, 0;
	mov.b64 	%rd443, 0;
	mov.u32 	%r463, %r7;
	@%p150 bra 	$L__BB3_3;
	add.s32 	%r209, %r5, %r7;
	cvt.u64.u32 	%rd276, %r209;
	mul.wide.u32 	%rd277, %r209, 4;
	add.s64 	%rd278, %rd1, %rd277;
	add.s64 	%rd443, %rd2, %rd276;
	ld.global.f32 	%f25, [%rd278];
	setp.le.f32 	%p151, %f25, 0f00000000;
	selp.u16 	%rs369, 1, 0, %p151;
	add.s32 	%r463, %r7, 256;
$L__BB3_3:
	setp.ge.u32 	%p152, %r463, %r6;
	@%p152 bra 	$L__BB3_16;
	not.b32 	%r210, %r463;
	add.s32 	%r10, %r1, %r210;
	sub.s32 	%r211, %r10, %r5;
	shr.u32 	%r212, %r211, 8;
	add.s32 	%r11, %r212, 1;
	and.b32  	%r12, %r11, 7;
	setp.lt.u32 	%p153, %r211, 1792;
	@%p153 bra 	$L__BB3_8;
	add.s32 	%r462, %r463, 1024;
	add.s32 	%r461, %r463, %r5;
	and.b32  	%r213, %r11, 33554424;
	neg.s32 	%r460, %r213;
$L__BB3_6:
	.pragma "nounroll";
	cvt.u64.u32 	%rd280, %r461;
	mul.wide.u32 	%rd281, %r461, 4;
	add.s64 	%rd282, %rd1, %rd281;
	add.s64 	%rd283, %rd2, %rd280;
	ld.global.f32 	%f26, [%rd282];
	setp.le.f32 	%p154, %f26, 0f00000000;
	selp.u16 	%rs214, 1, 0, %p154;
	and.b16  	%rs215, %rs369, 255;
	setp.ne.s16 	%p156, %rs215, 0;
	and.pred  	%p157, %p156, %p154;
	min.s64 	%rd284, %rd283, %rd443;
	setp.eq.s16 	%p158, %rs215, 0;
	selp.b64 	%rd285, %rd283, %rd443, %p158;
	selp.b16 	%rs216, %rs214, %rs369, %p158;
	selp.b64 	%rd286, %rd284, %rd285, %p157;
	selp.b16 	%rs217, 1, %rs216, %p157;
	and.b16  	%rs218, %rs217, 255;
	add.s32 	%r214, %r461, 256;
	cvt.u64.u32 	%rd287, %r214;
	mul.wide.u32 	%rd288, %r214, 4;
	add.s64 	%rd289, %rd1, %rd288;
	add.s64 	%rd290, %rd2, %rd287;
	ld.global.f32 	%f27, [%rd289];
	setp.le.f32 	%p159, %f27, 0f00000000;
	selp.u16 	%rs219, 1, 0, %p159;
	setp.ne.s16 	%p161, %rs218, 0;
	and.pred  	%p162, %p161, %p159;
	min.s64 	%rd291, %rd290, %rd286;
	setp.eq.s16 	%p163, %rs218, 0;
	selp.b64 	%rd292, %rd290, %rd286, %p163;
	selp.b16 	%rs220, %rs219, %rs217, %p163;
	selp.b64 	%rd293, %rd291, %rd292, %p162;
	selp.b16 	%rs221, 1, %rs220, %p162;
	and.b16  	%rs222, %rs221, 255;
	add.s32 	%r215, %r461, 512;
	cvt.u64.u32 	%rd294, %r215;
	mul.wide.u32 	%rd295, %r215, 4;
	add.s64 	%rd296, %rd1, %rd295;
	add.s64 	%rd297, %rd2, %rd294;
	ld.global.f32 	%f28, [%rd296];
	setp.le.f32 	%p164, %f28, 0f00000000;
	selp.u16 	%rs223, 1, 0, %p164;
	setp.ne.s16 	%p166, %rs222, 0;
	and.pred  	%p167, %p166, %p164;
	min.s64 	%rd298, %rd297, %rd293;
	setp.eq.s16 	%p168, %rs222, 0;
	selp.b64 	%rd299, %rd297, %rd293, %p168;
	selp.b16 	%rs224, %rs223, %rs221, %p168;
	selp.b64 	%rd300, %rd298, %rd299, %p167;
	selp.b16 	%rs225, 1, %rs224, %p167;
	and.b16  	%rs226, %rs225, 255;
	add.s32 	%r216, %r461, 768;
	cvt.u64.u32 	%rd301, %r216;
	mul.wide.u32 	%rd302, %r216, 4;
	add.s64 	%rd303, %rd1, %rd302;
	add.s64 	%rd304, %rd2, %rd301;
	ld.global.f32 	%f29, [%rd303];
	setp.le.f32 	%p169, %f29, 0f00000000;
	selp.u16 	%rs227, 1, 0, %p169;
	setp.ne.s16 	%p171, %rs226, 0;
	and.pred  	%p172, %p171, %p169;
	min.s64 	%rd305, %rd304, %rd300;
	setp.eq.s16 	%p173, %rs226, 0;
	selp.b64 	%rd306, %rd304, %rd300, %p173;
	selp.b16 	%rs228, %rs227, %rs225, %p173;
	selp.b64 	%rd307, %rd305, %rd306, %p172;
	selp.b16 	%rs229, 1, %rs228, %p172;
	and.b16  	%rs230, %rs229, 255;
	add.s32 	%r217, %r461, 1024;
	cvt.u64.u32 	%rd308, %r217;
	mul.wide.u32 	%rd309, %r217, 4;
	add.s64 	%rd310, %rd1, %rd309;
	add.s64 	%rd311, %rd2, %rd308;
	ld.global.f32 	%f30, [%rd310];
	setp.le.f32 	%p174, %f30, 0f00000000;
	selp.u16 	%rs231, 1, 0, %p174;
	setp.ne.s16 	%p176, %rs230, 0;
	and.pred  	%p177, %p176, %p174;
	min.s64 	%rd312, %rd311, %rd307;
	setp.eq.s16 	%p178, %rs230, 0;
	selp.b64 	%rd313, %rd311, %rd307, %p178;
	selp.b16 	%rs232, %rs231, %rs229, %p178;
	selp.b64 	%rd314, %rd312, %rd313, %p177;
	selp.b16 	%rs233, 1, %rs232, %p177;
	and.b16  	%rs234, %rs233, 255;
	add.s32 	%r218, %r461, 1280;
	cvt.u64.u32 	%rd315, %r218;
	mul.wide.u32 	%rd316, %r218, 4;
	add.s64 	%rd317, %rd1, %rd316;
	add.s64 	%rd318, %rd2, %rd315;
	ld.global.f32 	%f31, [%rd317];
	setp.le.f32 	%p179, %f31, 0f00000000;
	selp.u16 	%rs235, 1, 0, %p179;
	setp.ne.s16 	%p181, %rs234, 0;
	and.pred  	%p182, %p181, %p179;
	min.s64 	%rd319, %rd318, %rd314;
	setp.eq.s16 	%p183, %rs234, 0;
	selp.b64 	%rd320, %rd318, %rd314, %p183;
	selp.b16 	%rs236, %rs235, %rs233, %p183;
	selp.b64 	%rd321, %rd319, %rd320, %p182;
	selp.b16 	%rs237, 1, %rs236, %p182;
	and.b16  	%rs238, %rs237, 255;
	add.s32 	%r219, %r461, 1536;
	cvt.u64.u32 	%rd322, %r219;
	mul.wide.u32 	%rd323, %r219, 4;
	add.s64 	%rd324, %rd1, %rd323;
	add.s64 	%rd325, %rd2, %rd322;
	ld.global.f32 	%f32, [%rd324];
	setp.le.f32 	%p184, %f32, 0f00000000;
	selp.u16 	%rs239, 1, 0, %p184;
	setp.ne.s16 	%p186, %rs238, 0;
	and.pred  	%p187, %p186, %p184;
	min.s64 	%rd326, %rd325, %rd321;
	setp.eq.s16 	%p188, %rs238, 0;
	selp.b64 	%rd327, %rd325, %rd321, %p188;
	selp.b16 	%rs240, %rs239, %rs237, %p188;
	selp.b64 	%rd328, %rd326, %rd327, %p187;
	selp.b16 	%rs241, 1, %rs240, %p187;
	and.b16  	%rs242, %rs241, 255;
	add.s32 	%r220, %r461, 1792;
	cvt.u64.u32 	%rd329, %r220;
	mul.wide.u32 	%rd330, %r220, 4;
	add.s64 	%rd331, %rd1, %rd330;
	add.s64 	%rd332, %rd2, %rd329;
	ld.global.f32 	%f33, [%rd331];
	setp.le.f32 	%p189, %f33, 0f00000000;
	selp.u16 	%rs243, 1, 0, %p189;
	setp.ne.s16 	%p191, %rs242, 0;
	and.pred  	%p192, %p191, %p189;
	min.s64 	%rd333, %rd332, %rd328;
	setp.eq.s16 	%p193, %rs242, 0;
	selp.b64 	%rd334, %rd332, %rd328, %p193;
	selp.b16 	%rs244, %rs243, %rs241, %p193;
	selp.b64 	%rd443, %rd333, %rd334, %p192;
	selp.b16 	%rs369, 1, %rs244, %p192;
	add.s32 	%r462, %r462, 2048;
	add.s32 	%r461, %r461, 2048;
	add.s32 	%r460, %r460, 8;
	setp.ne.s32 	%p194, %r460, 0;
	@%p194 bra 	$L__BB3_6;
	add.s32 	%r463, %r462, -1024;
$L__BB3_8:
	setp.eq.s32 	%p195, %r12, 0;
	@%p195 bra 	$L__BB3_16;
	setp.lt.u32 	%p196, %r12, 4;
	@%p196 bra 	$L__BB3_11;
	add.s32 	%r221, %r5, %r463;
	cvt.u64.u32 	%rd336, %r221;
	mul.wide.u32 	%rd337, %r221, 4;
	add.s64 	%rd338, %rd1, %rd337;
	add.s64 	%rd339, %rd2, %rd336;
	ld.global.f32 	%f34, [%rd338];
	setp.le.f32 	%p197, %f34, 0f00000000;
	selp.u16 	%rs246, 1, 0, %p197;
	and.b16  	%rs247, %rs369, 255;
	setp.ne.s16 	%p199, %rs247, 0;
	and.pred  	%p200, %p199, %p197;
	min.s64 	%rd340, %rd339, %rd443;
	setp.eq.s16 	%p201, %rs247, 0;
	selp.b64 	%rd341, %rd339, %rd443, %p201;
	selp.b16 	%rs248, %rs246, %rs369, %p201;
	selp.b64 	%rd342, %rd340, %rd341, %p200;
	selp.b16 	%rs249, 1, %rs248, %p200;
	and.b16  	%rs250, %rs249, 255;
	add.s32 	%r222, %r221, 256;
	cvt.u64.u32 	%rd343, %r222;
	mul.wide.u32 	%rd344, %r222, 4;
	add.s64 	%rd345, %rd1, %rd344;
	add.s64 	%rd346, %rd2, %rd343;
	ld.global.f32 	%f35, [%rd345];
	setp.le.f32 	%p202, %f35, 0f00000000;
	selp.u16 	%rs251, 1, 0, %p202;
	setp.ne.s16 	%p204, %rs250, 0;
	and.pred  	%p205, %p204, %p202;
	min.s64 	%rd347, %rd346, %rd342;
	setp.eq.s16 	%p206, %rs250, 0;
	selp.b64 	%rd348, %rd346, %rd342, %p206;
	selp.b16 	%rs252, %rs251, %rs249, %p206;
	selp.b64 	%rd349, %rd347, %rd348, %p205;
	selp.b16 	%rs253, 1, %rs252, %p205;
	and.b16  	%rs254, %rs253, 255;
	add.s32 	%r223, %r221, 512;
	cvt.u64.u32 	%rd350, %r223;
	mul.wide.u32 	%rd351, %r223, 4;
	add.s64 	%rd352, %rd1, %rd351;
	add.s64 	%rd353, %rd2, %rd350;
	ld.global.f32 	%f36, [%rd352];
	setp.le.f32 	%p207, %f36, 0f00000000;
	selp.u16 	%rs255, 1, 0, %p207;
	setp.ne.s16 	%p209, %rs254, 0;
	and.pred  	%p210, %p209, %p207;
	min.s64 	%rd354, %rd353, %rd349;
	setp.eq.s16 	%p211, %rs254, 0;
	selp.b64 	%rd355, %rd353, %rd349, %p211;
	selp.b16 	%rs256, %rs255, %rs253, %p211;
	selp.b64 	%rd356, %rd354, %rd355, %p210;
	selp.b16 	%rs257, 1, %rs256, %p210;
	and.b16  	%rs258, %rs257, 255;
	add.s32 	%r224, %r221, 768;
	cvt.u64.u32 	%rd357, %r224;
	mul.wide.u32 	%rd358, %r224, 4;
	add.s64 	%rd359, %rd1, %rd358;
	add.s64 	%rd360, %rd2, %rd357;
	ld.global.f32 	%f37, [%rd359];
	setp.le.f32 	%p212, %f37, 0f00000000;
	selp.u16 	%rs259, 1, 0, %p212;
	setp.ne.s16 	%p214, %rs258, 0;
	and.pred  	%p215, %p214, %p212;
	min.s64 	%rd361, %rd360, %rd356;
	setp.eq.s16 	%p216, %rs258, 0;
	selp.b64 	%rd362, %rd360, %rd356, %p216;
	selp.b16 	%rs260, %rs259, %rs257, %p216;
	selp.b64 	%rd443, %rd361, %rd362, %p215;
	selp.b16 	%rs369, 1, %rs260, %p215;
	add.s32 	%r463, %r463, 1024;
$L__BB3_11:
	and.b32  	%r225, %r11, 3;
	setp.eq.s32 	%p217, %r225, 0;
	@%p217 bra 	$L__BB3_16;
	setp.eq.s32 	%p218, %r225, 1;
	@%p218 bra 	$L__BB3_14;
	add.s32 	%r226, %r5, %r463;
	cvt.u64.u32 	%rd364, %r226;
	mul.wide.u32 	%rd365, %r226, 4;
	add.s64 	%rd366, %rd1, %rd365;
	add.s64 	%rd367, %rd2, %rd364;
	ld.global.f32 	%f38, [%rd366];
	setp.le.f32 	%p219, %f38, 0f00000000;
	selp.u16 	%rs262, 1, 0, %p219;
	and.b16  	%rs263, %rs369, 255;
	setp.ne.s16 	%p221, %rs263, 0;
	and.pred  	%p222, %p221, %p219;
	min.s64 	%rd368, %rd367, %rd443;
	setp.eq.s16 	%p223, %rs263, 0;
	selp.b64 	%rd369, %rd367, %rd443, %p223;
	selp.b16 	%rs264, %rs262, %rs369, %p223;
	selp.b64 	%rd370, %rd368, %rd369, %p222;
	selp.b16 	%rs265, 1, %rs264, %p222;
	and.b16  	%rs266, %rs265, 255;
	add.s32 	%r227, %r226, 256;
	cvt.u64.u32 	%rd371, %r227;
	mul.wide.u32 	%rd372, %r227, 4;
	add.s64 	%rd373, %rd1, %rd372;
	add.s64 	%rd374, %rd2, %rd371;
	ld.global.f32 	%f39, [%rd373];
	setp.le.f32 	%p224, %f39, 0f00000000;
	selp.u16 	%rs267, 1, 0, %p224;
	setp.ne.s16 	%p226, %rs266, 0;
	and.pred  	%p227, %p226, %p224;
	min.s64 	%rd375, %rd374, %rd370;
	setp.eq.s16 	%p228, %rs266, 0;
	selp.b64 	%rd376, %rd374, %rd370, %p228;
	selp.b16 	%rs268, %rs267, %rs265, %p228;
	selp.b64 	%rd443, %rd375, %rd376, %p227;
	selp.b16 	%rs369, 1, %rs268, %p227;
	add.s32 	%r463, %r463, 512;
$L__BB3_14:
	and.b32  	%r228, %r10, 256;
	setp.ne.s32 	%p229, %r228, 0;
	@%p229 bra 	$L__BB3_16;
	add.s32 	%r229, %r5, %r463;
	cvt.u64.u32 	%rd377, %r229;
	mul.wide.u32 	%rd378, %r229, 4;
	add.s64 	%rd379, %rd1, %rd378;
	add.s64 	%rd380, %rd2, %rd377;
	ld.global.f32 	%f40, [%rd379];
	setp.le.f32 	%p230, %f40, 0f00000000;
	selp.u16 	%rs269, 1, 0, %p230;
	and.b16  	%rs270, %rs369, 255;
	setp.ne.s16 	%p232, %rs270, 0;
	and.pred  	%p233, %p232, %p230;
	min.s64 	%rd381, %rd380, %rd443;
	setp.eq.s16 	%p234, %rs270, 0;
	selp.b64 	%rd382, %rd380, %rd443, %p234;
	selp.b16 	%rs271, %rs269, %rs369, %p234;
	selp.b64 	%rd443, %rd381, %rd382, %p233;
	selp.b16 	%rs369, 1, %rs271, %p233;
$L__BB3_16:
	setp.lt.u32 	%p235, %r6, 256;
	@%p235 bra 	$L__BB3_41;
	// begin inline asm
	mov.u32 %r348, %laneid;
	// end inline asm
	cvt.u32.u16 	%r369, %rs369;
	and.b32  	%r350, %r369, 255;
	mov.b32 	%r366, 1;
	mov.b32 	%r367, 31;
	mov.b32 	%r368, -1;
	// begin inline asm
	shfl.sync.down.b32 %r349, %r350, %r366, %r367, %r368;
	// end inline asm
	// begin inline asm
	shfl.sync.down.b32 %r354, %r355, %r366, %r367, %r368;
	// end inline asm
	mov.b64 	{%r360, %r365}, %rd443;
	// begin inline asm
	shfl.sync.down.b32 %r359, %r360, %r366, %r367, %r368;
	// end inline asm
	// begin inline asm
	shfl.sync.down.b32 %r364, %r365, %r366, %r367, %r368;
	// end inline asm
	mov.b64 	%rd17, {%r359, %r364};
	cvt.u16.u32 	%rs15, %r349;
	setp.gt.s32 	%p285, %r348, 30;
	@%p285 bra 	$L__BB3_21;
	and.b16  	%rs313, %rs369, 255;
	setp.eq.s16 	%p286, %rs313, 0;
	and.b16  	%rs314, %rs15, 255;
	setp.eq.s16 	%p287, %rs314, 0;
	or.pred  	%p288, %p286, %p287;
	@%p288 bra 	$L__BB3_20;
	min.s64 	%rd443, %rd17, %rd443;
	mov.b16 	%rs369, 1;
	bra.uni 	$L__BB3_21;
$L__BB3_20:
	setp.eq.s16 	%p289, %rs313, 0;
	selp.b64 	%rd443, %rd17, %rd443, %p289;
	selp.b16 	%rs369, %rs15, %rs369, %p289;
$L__BB3_21:
	cvt.u32.u16 	%r390, %rs369;
	and.b32  	%r371, %r390, 255;
	mov.b32 	%r387, 2;
	mov.b32 	%r388, 31;
	mov.b32 	%r389, -1;
	// begin inline asm
	shfl.sync.down.b32 %r370, %r371, %r387, %r388, %r389;
	// end inline asm
	// begin inline asm
	shfl.sync.down.b32 %r375, %r376, %r387, %r388, %r389;
	// end inline asm
	mov.b64 	{%r381, %r386}, %rd443;
	// begin inline asm
	shfl.sync.down.b32 %r380, %r381, %r387, %r388, %r389;
	// end inline asm
	// begin inline asm
	shfl.sync.down.b32 %r385, %r386, %r387, %r388, %r389;
	// end inline asm
	mov.b64 	%rd21, {%r380, %r385};
	cvt.u16.u32 	%rs18, %r370;
	setp.gt.s32 	%p290, %r348, 29;
	@%p290 bra 	$L__BB3_25;
	and.b16  	%rs317, %rs369, 255;
	setp.eq.s16 	%p291, %rs317, 0;
	and.b16  	%rs318, %rs18, 255;
	setp.eq.s16 	%p292, %rs318, 0;
	or.pred  	%p293, %p291, %p292;
	@%p293 bra 	$L__BB3_24;
	min.s64 	%rd443, %rd21, %rd443;
	mov.b16 	%rs369, 1;
	bra.uni 	$L__BB3_25;
$L__BB3_24:
	setp.eq.s16 	%p294, %rs317, 0;
	selp.b64 	%rd443, %rd21, %rd443, %p294;
	selp.b16 	%rs369, %rs18, %rs369, %p294;
$L__BB3_25:
	cvt.u32.u16 	%r411, %rs369;
	and.b32  	%r392, %r411, 255;
	mov.b32 	%r408, 4;
	mov.b32 	%r409, 31;
	mov.b32 	%r410, -1;
	// begin inline asm
	shfl.sync.down.b32 %r391, %r392, %r408, %r409, %r410;
	// end inline asm
	// begin inline asm
	shfl.sync.down.b32 %r396, %r397, %r408, %r409, %r410;
	// end inline asm
	mov.b64 	{%r402, %r407}, %rd443;
	// begin inline asm
	shfl.sync.down.b32 %r401, %r402, %r408, %r409, %r410;
	// end inline asm
	// begin inline asm
	shfl.sync.down.b32 %r406, %r407, %r408, %r409, %r410;
	// end inline asm
	mov.b64 	%rd25, {%r401, %r406};
	cvt.u16.u32 	%rs21, %r391;
	setp.gt.s32 	%p295, %r348, 27;
	@%p295 bra 	$L__BB3_29;
	and.b16  	%rs321, %rs369, 255;
	setp.eq.s16 	%p296, %rs321, 0;
	and.b16  	%rs322, %rs21, 255;
	setp.eq.s16 	%p297, %rs322, 0;
	or.pred  	%p298, %p296, %p297;
	@%p298 bra 	$L__BB3_28;
	min.s64 	%rd443, %rd25, %rd443;
	mov.b16 	%rs369, 1;
	bra.uni 	$L__BB3_29;
$L__BB3_28:
	setp.eq.s16 	%p299, %rs321, 0;
	selp.b64 	%rd443, %rd25, %rd443, %p299;
	selp.b16 	%rs369, %rs21, %rs369, %p299;
$L__BB3_29:
	cvt.u32.u16 	%r432, %rs369;
	and.b32  	%r413, %r432, 255;
	mov.b32 	%r429, 8;
	mov.b32 	%r430, 31;
	mov.b32 	%r431, -1;
	// begin inline asm
	shfl.sync.down.b32 %r412, %r413, %r429, %r430, %r431;
	// end inline asm
	// begin inline asm
	shfl.sync.down.b32 %r417, %r418, %r429, %r430, %r431;
	// end inline asm
	mov.b64 	{%r423, %r428}, %rd443;
	// begin inline asm
	shfl.sync.down.b32 %r422, %r423, %r429, %r430, %r431;
	// end inline asm
	// begin inline asm
	shfl.sync.down.b32 %r427, %r428, %r429, %r430, %r431;
	// end inline asm
	mov.b64 	%rd29, {%r422, %r427};
	cvt.u16.u32 	%rs24, %r412;
	setp.gt.s32 	%p300, %r348, 23;
	@%p300 bra 	$L__BB3_33;
	and.b16  	%rs325, %rs369, 255;
	setp.eq.s16 	%p301, %rs325, 0;
	and.b16  	%rs326, %rs24, 255;
	setp.eq.s16 	%p302, %rs326, 0;
	or.pred  	%p303, %p301, %p302;
	@%p303 bra 	$L__BB3_32;
	min.s64 	%rd443, %rd29, %rd443;
	mov.b16 	%rs369, 1;
	bra.uni 	$L__BB3_33;
$L__BB3_32:
	setp.eq.s16 	%p304, %rs325, 0;
	selp.b64 	%rd443, %rd29, %rd443, %p304;
	selp.b16 	%rs369, %rs24, %rs369, %p304;
$L__BB3_33:
	cvt.u32.u16 	%r453, %rs369;
	and.b32  	%r434, %r453, 255;
	mov.b32 	%r450, 16;
	mov.b32 	%r451, 31;
	mov.b32 	%r452, -1;
	// begin inline asm
	shfl.sync.down.b32 %r433, %r434, %r450, %r451, %r452;
	// end inline asm
	// begin inline asm
	shfl.sync.down.b32 %r438, %r439, %r450, %r451, %r452;
	// end inline asm
	mov.b64 	{%r444, %r449}, %rd443;
	// begin inline asm
	shfl.sync.down.b32 %r443, %r444, %r450, %r451, %r452;
	// end inline asm
	// begin inline asm
	shfl.sync.down.b32 %r448, %r449, %r450, %r451, %r452;
	// end inline asm
	mov.b64 	%rd33, {%r443, %r448};
	cvt.u16.u32 	%rs27, %r433;
	setp.gt.s32 	%p305, %r348, 15;
	@%p305 bra 	$L__BB3_37;
	and.b16  	%rs329, %rs369, 255;
	setp.eq.s16 	%p306, %rs329, 0;
	and.b16  	%rs330, %rs27, 255;
	setp.eq.s16 	%p307, %rs330, 0;
	or.pred  	%p308, %p306, %p307;
	@%p308 bra 	$L__BB3_36;
	min.s64 	%rd443, %rd33, %rd443;
	mov.b16 	%rs369, 1;
	bra.uni 	$L__BB3_37;
$L__BB3_36:
	setp.eq.s16 	%p309, %rs329, 0;
	selp.b16 	%rs369, %rs27, %rs369, %p309;
	selp.b64 	%rd443, %rd33, %rd443, %p309;
$L__BB3_37:
	setp.ne.s32 	%p310, %r348, 0;
	@%p310 bra 	$L__BB3_39;
	shr.u32 	%r454, %r7, 1;
	and.b32  	%r455, %r454, 496;
	mov.u32 	%r456, _ZZN3cub18CUB_300001_SM_10006detail6reduce18DeviceReduceKernelINS2_10policy_hubIN4cuda3std3__45tupleIJblEEEjN6thrust24THRUST_300001_SM_1000_NS8cuda_cub9__find_if7functorIS9_EEE10Policy1000ENSB_12zip_iteratorINS8_IJNSD_26transform_input_iterator_tIbNSB_6detail15normal_iteratorINSB_10device_ptrIfEEEE20less_than_or_eq_zeroEENSB_17counting_iteratorIlNSB_11use_defaultESS_SS_EEEEEEEjSF_S9_NS7_10__identityEEEvT0_PT3_T1_NS0_13GridEvenShareIS10_EET2_T4_E12temp_storage;
	add.s32 	%r457, %r456, %r455;
	st.shared.u8 	[%r457+8], %rs369;
	st.shared.u64 	[%r457+16], %rd443;
$L__BB3_39:
	bar.sync 	0;
	setp.ne.s32 	%p311, %r7, 0;
	@%p311 bra 	$L__BB3_123;
	ld.shared.u8 	%rs333, [_ZZN3cub18CUB_300001_SM_10006detail6reduce18DeviceReduceKernelINS2_10policy_hubIN4cuda3std3__45tupleIJblEEEjN6thrust24THRUST_300001_SM_1000_NS8cuda_cub9__find_if7functorIS9_EEE10Policy1000ENSB_12zip_iteratorINS8_IJNSD_26transform_input_iterator_tIbNSB_6detail15normal_iteratorINSB_10device_ptrIfEEEE20less_than_or_eq_zeroEENSB_17counting_iteratorIlNSB_11use_defaultESS_SS_EEEEEEEjSF_S9_NS7_10__identityEEEvT0_PT3_T1_NS0_13GridEvenShareIS10_EET2_T4_E12temp_storage+24];
	ld.shared.u64 	%rd404, [_ZZN3cub18CUB_300001_SM_10006detail6reduce18DeviceReduceKernelINS2_10policy_hubIN4cuda3std3__45tupleIJblEEEjN6thrust24THRUST_300001_SM_1000_NS8cuda_cub9__find_if7functorIS9_EEE10Policy1000ENSB_12zip_iteratorINS8_IJNSD_26transform_input_iterator_tIbNSB_6detail15normal_iteratorINSB_10device_ptrIfEEEE20less_than_or_eq_zeroEENSB_17counting_iteratorIlNSB_11use_defaultESS_SS_EEEEEEEjSF_S9_NS7_10__identityEEEvT0_PT3_T1_NS0_13GridEvenShareIS10_EET2_T4_E12temp_storage+32];
	and.b16  	%rs334, %rs369, 255;
	setp.eq.s16 	%p312, %rs334, 0;
	setp.eq.s16 	%p313, %rs333, 0;
	min.s64 	%rd405, %rd404, %rd443;
	selp.b16 	%rs335, %rs369, 1, %p313;
	selp.b16 	%rs336, %rs333, %rs335, %p312;
	and.b16  	%rs337, %rs336, 255;
	selp.b64 	%rd406, %rd443, %rd405, %p313;
	selp.b64 	%rd407, %rd404, %rd406, %p312;
	ld.shared.u8 	%rs338, [_ZZN3cub18CUB_300001_SM_10006detail6reduce18DeviceReduceKernelINS2_10policy_hubIN4cuda3std3__45tupleIJblEEEjN6thrust24THRUST_300001_SM_1000_NS8cuda_cub9__find_if7functorIS9_EEE10Policy1000ENSB_12zip_iteratorINS8_IJNSD_26transform_input_iterator_tIbNSB_6detail15normal_iteratorINSB_10device_ptrIfEEEE20less_than_or_eq_zeroEENSB_17counting_iteratorIlNSB_11use_defaultESS_SS_EEEEEEEjSF_S9_NS7_10__identityEEEvT0_PT3_T1_NS0_13GridEvenShareIS10_EET2_T4_E12temp_storage+40];
	ld.shared.u64 	%rd408, [_ZZN3cub18CUB_300001_SM_10006detail6reduce18DeviceReduceKernelINS2_10policy_hubIN4cuda3std3__45tupleIJblEEEjN6thrust24THRUST_300001_SM_1000_NS8cuda_cub9__find_if7functorIS9_EEE10Policy1000ENSB_12zip_iteratorINS8_IJNSD_26transform_input_iterator_tIbNSB_6detail15normal_iteratorINSB_10device_ptrIfEEEE20less_than_or_eq_zeroEENSB_17counting_iteratorIlNSB_11use_defaultESS_SS_EEEEEEEjSF_S9_NS7_10__identityEEEvT0_PT3_T1_NS0_13GridEvenShareIS10_EET2_T4_E12temp_storage+48];
	setp.eq.s16 	%p314, %rs337, 0;
	setp.eq.s16 	%p315, %rs338, 0;
	min.s64 	%rd409, %rd408, %rd407;
	selp.b16 	%rs339, %rs336, 1, %p315;
	selp.b16 	%rs340, %rs338, %rs339, %p314;
	and.b16  	%rs341, %rs340, 255;
	selp.b64 	%rd410, %rd407, %rd409, %p315;
	selp.b64 	%rd411, %rd408, %rd410, %p314;
	ld.shared.u8 	%rs342, [_ZZN3cub18CUB_300001_SM_10006detail6reduce18DeviceReduceKernelINS2_10policy_hubIN4cuda3std3__45tupleIJblEEEjN6thrust24THRUST_300001_SM_1000_NS8cuda_cub9__find_if7functorIS9_EEE10Policy1000ENSB_12zip_iteratorINS8_IJNSD_26transform_input_iterator_tIbNSB_6detail15normal_iteratorINSB_10device_ptrIfEEEE20less_than_or_eq_zeroEENSB_17counting_iteratorIlNSB_11use_defaultESS_SS_EEEEEEEjSF_S9_NS7_10__identityEEEvT0_PT3_T1_NS0_13GridEvenShareIS10_EET2_T4_E12temp_storage+56];
	ld.shared.u64 	%rd412, [_ZZN3cub18CUB_300001_SM_10006detail6reduce18DeviceReduceKernelINS2_10policy_hubIN4cuda3std3__45tupleIJblEEEjN6thrust24THRUST_300001_SM_1000_NS8cuda_cub9__find_if7functorIS9_EEE10Policy1000ENSB_12zip_iteratorINS8_IJNSD_26transform_input_iterator_tIbNSB_6detail15normal_iteratorINSB_10device_ptrIfEEEE20less_than_or_eq_zeroEENSB_17counting_iteratorIlNSB_11use_defaultESS_SS_EEEEEEEjSF_S9_NS7_10__identityEEEvT0_PT3_T1_NS0_13GridEvenShareIS10_EET2_T4_E12temp_storage+64];
	setp.eq.s16 	%p316, %rs341, 0;
	setp.eq.s16 	%p317, %rs342, 0;
	min.s64 	%rd413, %rd412, %rd411;
	selp.b16 	%rs343, %rs340, 1, %p317;
	selp.b16 	%rs344, %rs342, %rs343, %p316;
	and.b16  	%rs345, %rs344, 255;
	selp.b64 	%rd414, %rd411, %rd413, %p317;
	selp.b64 	%rd415, %rd412, %rd414, %p316;
	ld.shared.u8 	%rs346, [_ZZN3cub18CUB_300001_SM_10006detail6reduce18DeviceReduceKernelINS2_10policy_hubIN4cuda3std3__45tupleIJblEEEjN6thrust24THRUST_300001_SM_1000_NS8cuda_cub9__find_if7functorIS9_EEE10Policy1000ENSB_12zip_iteratorINS8_IJNSD_26transform_input_iterator_tIbNSB_6detail15normal_iteratorINSB_10device_ptrIfEEEE20less_than_or_eq_zeroEENSB_17counting_iteratorIlNSB_11use_defaultESS_SS_EEEEEEEjSF_S9_NS7_10__identityEEEvT0_PT3_T1_NS0_13GridEvenShareIS10_EET2_T4_E12temp_storage+72];
	ld.shared.u64 	%rd416, [_ZZN3cub18CUB_300001_SM_10006detail6reduce18DeviceReduceKernelINS2_10policy_hubIN4cuda3std3__45tupleIJblEEEjN6thrust24THRUST_300001_SM_1000_NS8cuda_cub9__find_if7functorIS9_EEE10Policy1000ENSB_12zip_iteratorINS8_IJNSD_26transform_input_iterator_tIbNSB_6detail15normal_iteratorINSB_10device_ptrIfEEEE20less_than_or_eq_zeroEENSB_17counting_iteratorIlNSB_11use_defaultESS_SS_EEEEEEEjSF_S9_NS7_10__identityEEEvT0_PT3_T1_NS0_13GridEvenShareIS10_EET2_T4_E12temp_storage+80];
	setp.eq.s16 	%p318, %rs345, 0;
	setp.eq.s16 	%p319, %rs346, 0;
	min.s64 	%rd417, %rd416, %rd415;
	selp.b16 	%rs347, %rs344, 1, %p319;
	selp.b16 	%rs348, %rs346, %rs347, %p318;
	and.b16  	%rs349, %rs348, 255;
	selp.b64 	%rd418, %rd415, %rd417, %p319;
	selp.b64 	%rd419, %rd416, %rd418, %p318;
	ld.shared.u8 	%rs350, [_ZZN3cub18CUB_300001_SM_10006detail6reduce18DeviceReduceKernelINS2_10policy_hubIN4cuda3std3__45tupleIJblEEEjN6thrust24THRUST_300001_SM_1000_NS8cuda_cub9__find_if7functorIS9_EEE10Policy1000ENSB_12zip_iteratorINS8_IJNSD_26transform_input_iterator_tIbNSB_6detail15normal_iteratorINSB_10device_ptrIfEEEE20less_than_or_eq_zeroEENSB_17counting_iteratorIlNSB_11use_defaultESS_SS_EEEEEEEjSF_S9_NS7_10__identityEEEvT0_PT3_T1_NS0_13GridEvenShareIS10_EET2_T4_E12temp_storage+88];
	ld.shared.u64 	%rd420, [_ZZN3cub18CUB_300001_SM_10006detail6reduce18DeviceReduceKernelINS2_10policy_hubIN4cuda3std3__45tupleIJblEEEjN6thrust24THRUST_300001_SM_1000_NS8cuda_cub9__find_if7functorIS9_EEE10Policy1000ENSB_12zip_iteratorINS8_IJNSD_26transform_input_iterator_tIbNSB_6detail15normal_iteratorINSB_10device_ptrIfEEEE20less_than_or_eq_zeroEENSB_17counting_iteratorIlNSB_11use_defaultESS_SS_EEEEEEEjSF_S9_NS7_10__identityEEEvT0_PT3_T1_NS0_13GridEvenShareIS10_EET2_T4_E12temp_storage+96];
	setp.eq.s16 	%p320, %rs349, 0;
	setp.eq.s16 	%p321, %rs350, 0;
	min.s64 	%rd421, %rd420, %rd419;
	selp.b16 	%rs351, %rs348, 1, %p321;
	selp.b16 	%rs352, %rs350, %rs351, %p320;
	and.b16  	%rs353, %rs352, 255;
	selp.b64 	%rd422, %rd419, %rd421, %p321;
	selp.b64 	%rd423, %rd420, %rd422, %p320;
	ld.shared.u8 	%rs354, [_ZZN3cub18CUB_300001_SM_10006detail6reduce18DeviceReduceKernelINS2_10policy_hubIN4cuda3std3__45tupleIJblEEEjN6thrust24THRUST_300001_SM_1000_NS8cuda_cub9__find_if7functorIS9_EEE10Policy1000ENSB_12zip_iteratorINS8_IJNSD_26transform_input_iterator_tIbNSB_6detail15normal_iteratorINSB_10device_ptrIfEEEE20less_than_or_eq_zeroEENSB_17counting_iteratorIlNSB_11use_defaultESS_SS_EEEEEEEjSF_S9_NS7_10__identityEEEvT0_PT3_T1_NS0_13GridEvenShareIS10_EET2_T4_E12temp_storage+104];
	ld.shared.u64 	%rd424, [_ZZN3cub18CUB_300001_SM_10006detail6reduce18DeviceReduceKernelINS2_10policy_hubIN4cuda3std3__45tupleIJblEEEjN6thrust24THRUST_300001_SM_1000_NS8cuda_cub9__find_if7functorIS9_EEE10Policy1000ENSB_12zip_iteratorINS8_IJNSD_26transform_input_iterator_tIbNSB_6detail15normal_iteratorINSB_10device_ptrIfEEEE20less_than_or_eq_zeroEENSB_17counting_iteratorIlNSB_11use_defaultESS_SS_EEEEEEEjSF_S9_NS7_10__identityEEEvT0_PT3_T1_NS0_13GridEvenShareIS10_EET2_T4_E12temp_storage+112];
	setp.eq.s16 	%p322, %rs353, 0;
	setp.eq.s16 	%p323, %rs354, 0;
	min.s64 	%rd425, %rd424, %rd423;
	selp.b16 	%rs355, %rs352, 1, %p323;
	selp.b16 	%rs356, %rs354, %rs355, %p322;
	and.b16  	%rs357, %rs356, 255;
	selp.b64 	%rd426, %rd423, %rd425, %p323;
	selp.b64 	%rd427, %rd424, %rd426, %p322;
	ld.shared.u8 	%rs358, [_ZZN3cub18CUB_300001_SM_10006detail6reduce18DeviceReduceKernelINS2_10policy_hubIN4cuda3std3__45tupleIJblEEEjN6thrust24THRUST_300001_SM_1000_NS8cuda_cub9__find_if7functorIS9_EEE10Policy1000ENSB_12zip_iteratorINS8_IJNSD_26transform_input_iterator_tIbNSB_6detail15normal_iteratorINSB_10device_ptrIfEEEE20less_than_or_eq_zeroEENSB_17counting_iteratorIlNSB_11use_defaultESS_SS_EEEEEEEjSF_S9_NS7_10__identityEEEvT0_PT3_T1_NS0_13GridEvenShareIS10_EET2_T4_E12temp_storage+120];
	ld.shared.u64 	%rd428, [_ZZN3cub18CUB_300001_SM_10006detail6reduce18DeviceReduceKernelINS2_10policy_hubIN4cuda3std3__45tupleIJblEEEjN6thrust24THRUST_300001_SM_1000_NS8cuda_cub9__find_if7functorIS9_EEE10Policy1000ENSB_12zip_iteratorINS8_IJNSD_26transform_input_iterator_tIbNSB_6detail15normal_iteratorINSB_10device_ptrIfEEEE20less_than_or_eq_zeroEENSB_17counting_iteratorIlNSB_11use_defaultESS_SS_EEEEEEEjSF_S9_NS7_10__identityEEEvT0_PT3_T1_NS0_13GridEvenShareIS10_EET2_T4_E12temp_storage+128];
	setp.eq.s16 	%p324, %rs357, 0;
	setp.eq.s16 	%p325, %rs358, 0;
	min.s64 	%rd429, %rd428, %rd427;
	selp.b16 	%rs359, %rs356, 1, %p325;
	selp.b16 	%rs369, %rs358, %rs359, %p324;
	selp.b64 	%rd430, %rd427, %rd429, %p325;
	selp.b64 	%rd443, %rd428, %rd430, %p324;
	bra.uni 	$L__BB3_123;
$L__BB3_41:
	// begin inline asm
	mov.u32 %r230, %laneid;
	// end inline asm
	and.b32  	%r251, %r7, 992;
	add.s32 	%r252, %r251, 32;
	setp.gt.u32 	%p236, %r252, %r6;
	not.b32 	%r253, %r251;
	add.s32 	%r254, %r6, %r253;
	selp.b32 	%r249, %r254, 31, %p236;
	cvt.u32.u16 	%r255, %rs369;
	and.b32  	%r232, %r255, 255;
	mov.b32 	%r248, 1;
	mov.b32 	%r250, -1;
	// begin inline asm
	shfl.sync.down.b32 %r231, %r232, %r248, %r249, %r250;
	// end inline asm
	// begin inline asm
	shfl.sync.down.b32 %r236, %r237, %r248, %r249, %r250;
	// end inline asm
	mov.b64 	{%r242, %r247}, %rd443;
	// begin inline asm
	shfl.sync.down.b32 %r241, %r242, %r248, %r249, %r250;
	// end inline asm
	// begin inline asm
	shfl.sync.down.b32 %r246, %r247, %r248, %r249, %r250;
	// end inline asm
	mov.b64 	%rd38, {%r241, %r246};
	cvt.u16.u32 	%rs31, %r231;
	setp.ge.s32 	%p237, %r230, %r249;
	@%p237 bra 	$L__BB3_45;
	and.b16  	%rs272, %rs369, 255;
	setp.eq.s16 	%p238, %rs272, 0;
	and.b16  	%rs273, %rs31, 255;
	setp.eq.s16 	%p239, %rs273, 0;
	or.pred  	%p240, %p238, %p239;
	@%p240 bra 	$L__BB3_44;
	min.s64 	%rd443, %rd38, %rd443;
	mov.b16 	%rs369, 1;
	bra.uni 	$L__BB3_45;
$L__BB3_44:
	setp.eq.s16 	%p241, %rs272, 0;
	selp.b16 	%rs369, %rs31, %rs369, %p241;
	selp.b64 	%rd443, %rd38, %rd443, %p241;
$L__BB3_45:
	cvt.u32.u16 	%r276, %rs369;
	and.b32  	%r257, %r276, 255;
	mov.b32 	%r273, 2;
	mov.b32 	%r275, -1;
	// begin inline asm
	shfl.sync.down.b32 %r256, %r257, %r273, %r249, %r275;
	// end inline asm
	// begin inline asm
	shfl.sync.down.b32 %r261, %r262, %r273, %r249, %r275;
	// end inline asm
	mov.b64 	{%r267, %r272}, %rd443;
	// begin inline asm
	shfl.sync.down.b32 %r266, %r267, %r273, %r249, %r275;
	// end inline asm
	// begin inline asm
	shfl.sync.down.b32 %r271, %r272, %r273, %r249, %r275;
	// end inline asm
	mov.b64 	%rd42, {%r266, %r271};
	cvt.u16.u32 	%rs34, %r256;
	add.s32 	%r277, %r230, 2;
	setp.gt.s32 	%p242, %r277, %r249;
	@%p242 bra 	$L__BB3_49;
	and.b16  	%rs276, %rs369, 255;
	setp.eq.s16 	%p243, %rs276, 0;
	and.b16  	%rs277, %rs34, 255;
	setp.eq.s16 	%p244, %rs277, 0;
	or.pred  	%p245, %p243, %p244;
	@%p245 bra 	$L__BB3_48;
	min.s64 	%rd443, %rd42, %rd443;
	mov.b16 	%rs369, 1;
	bra.uni 	$L__BB3_49;
$L__BB3_48:
	setp.eq.s16 	%p246, %rs276, 0;
	selp.b16 	%rs369, %rs34, %rs369, %p246;
	selp.b64 	%rd443, %rd42, %rd443, %p246;
$L__BB3_49:
	cvt.u32.u16 	%r298, %rs369;
	and.b32  	%r279, %r298, 255;
	mov.b32 	%r295, 4;
	mov.b32 	%r297, -1;
	// begin inline asm
	shfl.sync.down.b32 %r278, %r279, %r295, %r249, %r297;
	// end inline asm
	// begin inline asm
	shfl.sync.down.b32 %r283, %r284, %r295, %r249, %r297;
	// end inline asm
	mov.b64 	{%r289, %r294}, %rd443;
	// begin inline asm
	shfl.sync.down.b32 %r288, %r289, %r295, %r249, %r297;
	// end inline asm
	// begin inline asm
	shfl.sync.down.b32 %r293, %r294, %r295, %r249, %r297;
	// end inline asm
	mov.b64 	%rd46, {%r288, %r293};
	cvt.u16.u32 	%rs37, %r278;
	add.s32 	%r299, %r230, 4;
	setp.gt.s32 	%p247, %r299, %r249;
	@%p247 bra 	$L__BB3_53;
	and.b16  	%rs280, %rs369, 255;
	setp.eq.s16 	%p248, %rs280, 0;
	and.b16  	%rs281, %rs37, 255;
	setp.eq.s16 	%p249, %rs281, 0;
	or.pred  	%p250, %p248, %p249;
	@%p250 bra 	$L__BB3_52;
	min.s64 	%rd443, %rd46, %rd443;
	mov.b16 	%rs369, 1;
	bra.uni 	$L__BB3_53;
$L__BB3_52:
	setp.eq.s16 	%p251, %rs280, 0;
	selp.b16 	%rs369, %rs37, %rs369, %p251;
	selp.b64 	%rd443, %rd46, %rd443, %p251;
$L__BB3_53:
	cvt.u32.u16 	%r320, %rs369;
	and.b32  	%r301, %r320, 255;
	mov.b32 	%r317, 8;
	mov.b32 	%r319, -1;
	// begin inline asm
	shfl.sync.down.b32 %r300, %r301, %r317, %r249, %r319;
	// end inline asm
	// begin inline asm
	shfl.sync.down.b32 %r305, %r306, %r317, %r249, %r319;
	// end inline asm
	mov.b64 	{%r311, %r316}, %rd443;
	// begin inline asm
	shfl.sync.down.b32 %r310, %r311, %r317, %r249, %r319;
	// end inline asm
	// begin inline asm
	shfl.sync.down.b32 %r315, %r316, %r317, %r249, %r319;
	// end inline asm
	mov.b64 	%rd50, {%r310, %r315};
	cvt.u16.u32 	%rs40, %r300;
	add.s32 	%r321, %r230, 8;
	setp.gt.s32 	%p252, %r321, %r249;
	@%p252 bra 	$L__BB3_57;
	and.b16  	%rs284, %rs369, 255;
	setp.eq.s16 	%p253, %rs284, 0;
	and.b16  	%rs285, %rs40, 255;
	setp.eq.s16 	%p254, %rs285, 0;
	or.pred  	%p255, %p253, %p254;
	@%p255 bra 	$L__BB3_56;
	min.s64 	%rd443, %rd50, %rd443;
	mov.b16 	%rs369, 1;
	bra.uni 	$L__BB3_57;
$L__BB3_56:
	setp.eq.s16 	%p256, %rs284, 0;
	selp.b16 	%rs369, %rs40, %rs369, %p256;
	selp.b64 	%rd443, %rd50, %rd443, %p256;
$L__BB3_57:
	cvt.u32.u16 	%r342, %rs369;
	and.b32  	%r323, %r342, 255;
	mov.b32 	%r339, 16;
	mov.b32 	%r341, -1;
	// begin inline asm
	shfl.sync.down.b32 %r322, %r323, %r339, %r249, %r341;
	// end inline asm
	// begin inline asm
	shfl.sync.down.b32 %r327, %r328, %r339, %r249, %r341;
	// end inline asm
	mov.b64 	{%r333, %r338}, %rd443;
	// begin inline asm
	shfl.sync.down.b32 %r332, %r333, %r339, %r249, %r341;
	// end inline asm
	// begin inline asm
	shfl.sync.down.b32 %r337, %r338, %r339, %r249, %r341;
	// end inline asm
	mov.b64 	%rd54, {%r332, %r337};
	cvt.u16.u32 	%rs43, %r322;
	add.s32 	%r343, %r230, 16;
	setp.gt.s32 	%p257, %r343, %r249;
	@%p257 bra 	$L__BB3_61;
	and.b16  	%rs288, %rs369, 255;
	setp.eq.s16 	%p258, %rs288, 0;
	and.b16  	%rs289, %rs43, 255;
	setp.eq.s16 	%p259, %rs289, 0;
	or.pred  	%p260, %p258, %p259;
	@%p260 bra 	$L__BB3_60;
	min.s64 	%rd443, %rd54, %rd443;
	mov.b16 	%rs369, 1;
	bra.uni 	$L__BB3_61;
$L__BB3_60:
	setp.eq.s16 	%p261, %rs288, 0;
	selp.b16 	%rs369, %rs43, %rs369, %p261;
	selp.b64 	%rd443, %rd54, %rd443, %p261;
$L__BB3_61:
	setp.ne.s32 	%p262, %r230, 0;
	@%p262 bra 	$L__BB3_63;
	shr.u32 	%r344, %r7, 1;
	and.b32  	%r345, %r344, 496;
	mov.u32 	%r346, _ZZN3cub18CUB_300001_SM_10006detail6reduce18DeviceReduceKernelINS2_10policy_hubIN4cuda3std3__45tupleIJblEEEjN6thrust24THRUST_300001_SM_1000_NS8cuda_cub9__find_if7functorIS9_EEE10Policy1000ENSB_12zip_iteratorINS8_IJNSD_26transform_input_iterator_tIbNSB_6detail15normal_iteratorINSB_10device_ptrIfEEEE20less_than_or_eq_zeroEENSB_17counting_iteratorIlNSB_11use_defaultESS_SS_EEEEEEEjSF_S9_NS7_10__identityEEEvT0_PT3_T1_NS0_13GridEvenShareIS10_EET2_T4_E12temp_storage;
	add.s32 	%r347, %r346, %r345;
	st.shared.u8 	[%r347+8], %rs369;
	st.shared.u64 	[%r347+16], %rd443;
$L__BB3_63:
	bar.sync 	0;
	setp.ne.s32 	%p263, %r7, 0;
	@%p263 bra 	$L__BB3_123;
	setp.lt.u32 	%p264, %r6, 33;
	@%p264 bra 	$L__BB3_66;
	ld.shared.u8 	%rs292, [_ZZN3cub18CUB_300001_SM_10006detail6reduce18DeviceReduceKernelINS2_10policy_hubIN4cuda3std3__45tupleIJblEEEjN6thrust24THRUST_300001_SM_1000_NS8cuda_cub9__find_if7functorIS9_EEE10Policy1000ENSB_12zip_iteratorINS8_IJNSD_26transform_input_iterator_tIbNSB_6detail15normal_iteratorINSB_10device_ptrIfEEEE20less_than_or_eq_zeroEENSB_17counting_iteratorIlNSB_11use_defaultESS_SS_EEEEEEEjSF_S9_NS7_10__identityEEEvT0_PT3_T1_NS0_13GridEvenShareIS10_EET2_T4_E12temp_storage+24];
	ld.shared.u64 	%rd383, [_ZZN3cub18CUB_300001_SM_10006detail6reduce18DeviceReduceKernelINS2_10policy_hubIN4cuda3std3__45tupleIJblEEEjN6thrust24THRUST_300001_SM_1000_NS8cuda_cub9__find_if7functorIS9_EEE10Policy1000ENSB_12zip_iteratorINS8_IJNSD_26transform_input_iterator_tIbNSB_6detail15normal_iteratorINSB_10device_ptrIfEEEE20less_than_or_eq_zeroEENSB_17counting_iteratorIlNSB_11use_defaultESS_SS_EEEEEEEjSF_S9_NS7_10__identityEEEvT0_PT3_T1_NS0_13GridEvenShareIS10_EET2_T4_E12temp_storage+32];
	and.b16  	%rs293, %rs369, 255;
	setp.eq.s16 	%p265, %rs293, 0;
	setp.eq.s16 	%p266, %rs292, 0;
	min.s64 	%rd384, %rd383, %rd443;
	selp.b16 	%rs294, %rs369, 1, %p266;
	selp.b16 	%rs369, %rs292, %rs294, %p265;
	selp.b64 	%rd385, %rd443, %rd384, %p266;
	selp.b64 	%rd443, %rd383, %rd385, %p265;
$L__BB3_66:
	setp.lt.u32 	%p267, %r6, 65;
	@%p267 bra 	$L__BB3_68;
	ld.shared.u8 	%rs295, [_ZZN3cub18CUB_300001_SM_10006detail6reduce18DeviceReduceKernelINS2_10policy_hubIN4cuda3std3__45tupleIJblEEEjN6thrust24THRUST_300001_SM_1000_NS8cuda_cub9__find_if7functorIS9_EEE10Policy1000ENSB_12zip_iteratorINS8_IJNSD_26transform_input_iterator_tIbNSB_6detail15normal_iteratorINSB_10device_ptrIfEEEE20less_than_or_eq_zeroEENSB_17counting_iteratorIlNSB_11use_defaultESS_SS_EEEEEEEjSF_S9_NS7_10__identityEEEvT0_PT3_T1_NS0_13GridEvenShareIS10_EET2_T4_E12temp_storage+40];
	ld.shared.u64 	%rd386, [_ZZN3cub18CUB_300001_SM_10006detail6reduce18DeviceReduceKernelINS2_10policy_hubIN4cuda3std3__45tupleIJblEEEjN6thrust24THRUST_300001_SM_1000_NS8cuda_cub9__find_if7functorIS9_EEE10Policy1000ENSB_12zip_iteratorINS8_IJNSD_26transform_input_iterator_tIbNSB_6detail15normal_iteratorINSB_10device_ptrIfEEEE20less_than_or_eq_zeroEENSB_17counting_iteratorIlNSB_11use_defaultESS_SS_EEEEEEEjSF_S9_NS7_10__identityEEEvT0_PT3_T1_NS0_13GridEvenShareIS10_EET2_T4_E12temp_storage+48];
	and.b16  	%rs296, %rs369, 255;
	setp.eq.s16 	%p268, %rs296, 0;
	setp.eq.s16 	%p269, %rs295, 0;
	min.s64 	%rd387, %rd386, %rd443;
	selp.b16 	%rs297, %rs369, 1, %p269;
	selp.b16 	%rs369, %rs295, %rs297, %p268;
	selp.b64 	%rd388, %rd443, %rd387, %p269;
	selp.b64 	%rd443, %rd386, %rd388, %p268;
$L__BB3_68:
	setp.lt.u32 	%p270, %r6, 97;
	@%p270 bra 	$L__BB3_70;
	ld.shared.u8 	%rs298, [_ZZN3cub18CUB_300001_SM_10006detail6reduce18DeviceReduceKernelINS2_10policy_hubIN4cuda3std3__45tupleIJblEEEjN6thrust24THRUST_300001_SM_1000_NS8cuda_cub9__find_if7functorIS9_EEE10Policy1000ENSB_12zip_iteratorINS8_IJNSD_26transform_input_iterator_tIbNSB_6detail15normal_iteratorINSB_10device_ptrIfEEEE20less_than_or_eq_zeroEENSB_17counting_iteratorIlNSB_11use_defaultESS_SS_EEEEEEEjSF_S9_NS7_10__identityEEEvT0_PT3_T1_NS0_13GridEvenShareIS10_EET2_T4_E12temp_storage+56];
	ld.shared.u64 	%rd389, [_ZZN3cub18CUB_300001_SM_10006detail6reduce18DeviceReduceKernelINS2_10policy_hubIN4cuda3std3__45tupleIJblEEEjN6thrust24THRUST_300001_SM_1000_NS8cuda_cub9__find_if7functorIS9_EEE10Policy1000ENSB_12zip_iteratorINS8_IJNSD_26transform_input_iterator_tIbNSB_6detail15normal_iteratorINSB_10device_ptrIfEEEE20less_than_or_eq_zeroEENSB_17counting_iteratorIlNSB_11use_defaultESS_SS_EEEEEEEjSF_S9_NS7_10__identityEEEvT0_PT3_T1_NS0_13GridEvenShareIS10_EET2_T4_E12temp_storage+64];
	and.b16  	%rs299, %rs369, 255;
	setp.eq.s16 	%p271, %rs299, 0;
	setp.eq.s16 	%p272, %rs298, 0;
	min.s64 	%rd390, %rd389, %rd443;
	selp.b16 	%rs300, %rs369, 1, %p272;
	selp.b16 	%rs369, %rs298, %rs300, %p271;
	selp.b64 	%rd391, %rd443, %rd390, %p272;
	selp.b64 	%rd443, %rd389, %rd391, %p271;
$L__BB3_70:
	setp.lt.u32 	%p273, %r6, 129;
	@%p273 bra 	$L__BB3_72;
	ld.shared.u8 	%rs301, [_ZZN3cub18CUB_300001_SM_10006detail6reduce18DeviceReduceKernelINS2_10policy_hubIN4cuda3std3__45tupleIJblEEEjN6thrust24THRUST_300001_SM_1000_NS8cuda_cub9__find_if7functorIS9_EEE10Policy1000ENSB_12zip_iteratorINS8_IJNSD_26transform_input_iterator_tIbNSB_6detail15normal_iteratorINSB_10device_ptrIfEEEE20less_than_or_eq_zeroEENSB_17counting_iteratorIlNSB_11use_defaultESS_SS_EEEEEEEjSF_S9_NS7_10__identityEEEvT0_PT3_T1_NS0_13GridEvenShareIS10_EET2_T4_E12temp_storage+72];
	ld.shared.u64 	%rd392, [_ZZN3cub18CUB_300001_SM_10006detail6reduce18DeviceReduceKernelINS2_10policy_hubIN4cuda3std3__45tupleIJblEEEjN6thrust24THRUST_300001_SM_1000_NS8cuda_cub9__find_if7functorIS9_EEE10Policy1000ENSB_12zip_iteratorINS8_IJNSD_26transform_input_iterator_tIbNSB_6detail15normal_iteratorINSB_10device_ptrIfEEEE20less_than_or_eq_zeroEENSB_17counting_iteratorIlNSB_11use_defaultESS_SS_EEEEEEEjSF_S9_NS7_10__identityEEEvT0_PT3_T1_NS0_13GridEvenShareIS10_EET2_T4_E12temp_storage+80];
	and.b16  	%rs302, %rs369, 255;
	setp.eq.s16 	%p274, %rs302, 0;
	setp.eq.s16 	%p275, %rs301, 0;
	min.s64 	%rd393, %rd392, %rd443;
	selp.b16 	%rs303, %rs369, 1, %p275;
	selp.b16 	%rs369, %rs301, %rs303, %p274;
	selp.b64 	%rd394, %rd443, %rd393, %p275;
	selp.b64 	%rd443, %rd392, %rd394, %p274;
$L__BB3_72:
	setp.lt.u32 	%p276, %r6, 161;
	@%p276 bra 	$L__BB3_74;
	ld.shared.u8 	%rs304, [_ZZN3cub18CUB_300001_SM_10006detail6reduce18DeviceReduceKernelINS2_10policy_hubIN4cuda3std3__45tupleIJblEEEjN6thrust24THRUST_300001_SM_1000_NS8cuda_cub9__find_if7functorIS9_EEE10Policy1000ENSB_12zip_iteratorINS8_IJNSD_26transform_input_iterator_tIbNSB_6detail15normal_iteratorINSB_10device_ptrIfEEEE20less_than_or_eq_zeroEENSB_17counting_iteratorIlNSB_11use_defaultESS_SS_EEEEEEEjSF_S9_NS7_10__identityEEEvT0_PT3_T1_NS0_13GridEvenShareIS10_EET2_T4_E12temp_storage+88];
	ld.shared.u64 	%rd395, [_ZZN3cub18CUB_300001_SM_10006detail6reduce18DeviceReduceKernelINS2_10policy_hubIN4cuda3std3__45tupleIJblEEEjN6thrust24THRUST_300001_SM_1000_NS8cuda_cub9__find_if7functorIS9_EEE10Policy1000ENSB_12zip_iteratorINS8_IJNSD_26transform_input_iterator_tIbNSB_6detail15normal_iteratorINSB_10device_ptrIfEEEE20less_than_or_eq_zeroEENSB_17counting_iteratorIlNSB_11use_defaultESS_SS_EEEEEEEjSF_S9_NS7_10__identityEEEvT0_PT3_T1_NS0_13GridEvenShareIS10_EET2_T4_E12temp_storage+96];
	and.b16  	%rs305, %rs369, 255;
	setp.eq.s16 	%p277, %rs305, 0;
	setp.eq.s16 	%p278, %rs304, 0;
	min.s64 	%rd396, %rd395, %rd443;
	selp.b16 	%rs306, %rs369, 1, %p278;
	selp.b16 	%rs369, %rs304, %rs306, %p277;
	selp.b64 	%rd397, %rd443, %rd396, %p278;
	selp.b64 	%rd443, %rd395, %rd397, %p277;
$L__BB3_74:
	setp.lt.u32 	%p279, %r6, 193;
	@%p279 bra 	$L__BB3_76;
	ld.shared.u8 	%rs307, [_ZZN3cub18CUB_300001_SM_10006detail6reduce18DeviceReduceKernelINS2_10policy_hubIN4cuda3std3__45tupleIJblEEEjN6thrust24THRUST_300001_SM_1000_NS8cuda_cub9__find_if7functorIS9_EEE10Policy1000ENSB_12zip_iteratorINS8_IJNSD_26transform_input_iterator_tIbNSB_6detail15normal_iteratorINSB_10device_ptrIfEEEE20less_than_or_eq_zeroEENSB_17counting_iteratorIlNSB_11use_defaultESS_SS_EEEEEEEjSF_S9_NS7_10__identityEEEvT0_PT3_T1_NS0_13GridEvenShareIS10_EET2_T4_E12temp_storage+104];
	ld.shared.u64 	%rd398, [_ZZN3cub18CUB_300001_SM_10006detail6reduce18DeviceReduceKernelINS2_10policy_hubIN4cuda3std3__45tupleIJblEEEjN6thrust24THRUST_300001_SM_1000_NS8cuda_cub9__find_if7functorIS9_EEE10Policy1000ENSB_12zip_iteratorINS8_IJNSD_26transform_input_iterator_tIbNSB_6detail15normal_iteratorINSB_10device_ptrIfEEEE20less_than_or_eq_zeroEENSB_17counting_iteratorIlNSB_11use_defaultESS_SS_EEEEEEEjSF_S9_NS7_10__identityEEEvT0_PT3_T1_NS0_13GridEvenShareIS10_EET2_T4_E12temp_storage+112];
	and.b16  	%rs308, %rs369, 255;
	setp.eq.s16 	%p280, %rs308, 0;
	setp.eq.s16 	%p281, %rs307, 0;
	min.s64 	%rd399, %rd398, %rd443;
	selp.b16 	%rs309, %rs369, 1, %p281;
	selp.b16 	%rs369, %rs307, %rs309, %p280;
	selp.b64 	%rd400, %rd443, %rd399, %p281;
	selp.b64 	%rd443, %rd398, %rd400, %p280;
$L__BB3_76:
	setp.lt.u32 	%p282, %r6, 225;
	@%p282 bra 	$L__BB3_123;
	ld.shared.u8 	%rs310, [_ZZN3cub18CUB_300001_SM_10006detail6reduce18DeviceReduceKernelINS2_10policy_hubIN4cuda3std3__45tupleIJblEEEjN6thrust24THRUST_300001_SM_1000_NS8cuda_cub9__find_if7functorIS9_EEE10Policy1000ENSB_12zip_iteratorINS8_IJNSD_26transform_input_iterator_tIbNSB_6detail15normal_iteratorINSB_10device_ptrIfEEEE20less_than_or_eq_zeroEENSB_17counting_iteratorIlNSB_11use_defaultESS_SS_EEEEEEEjSF_S9_NS7_10__identityEEEvT0_PT3_T1_NS0_13GridEvenShareIS10_EET2_T4_E12temp_storage+120];
	ld.shared.u64 	%rd401, [_ZZN3cub18CUB_300001_SM_10006detail6reduce18DeviceReduceKernelINS2_10policy_hubIN4cuda3std3__45tupleIJblEEEjN6thrust24THRUST_300001_SM_1000_NS8cuda_cub9__find_if7functorIS9_EEE10Policy1000ENSB_12zip_iteratorINS8_IJNSD_26transform_input_iterator_tIbNSB_6detail15normal_iteratorINSB_10device_ptrIfEEEE20less_than_or_eq_zeroEENSB_17counting_iteratorIlNSB_11use_defaultESS_SS_EEEEEEEjSF_S9_NS7_10__identityEEEvT0_PT3_T1_NS0_13GridEvenShareIS10_EET2_T4_E12temp_storage+128];
	and.b16  	%rs311, %rs369, 255;
	setp.eq.s16 	%p283, %rs311, 0;
	setp.eq.s16 	%p284, %rs310, 0;
	min.s64 	%rd402, %rd401, %rd443;
	selp.b16 	%rs312, %rs369, 1, %p284;
	selp.b16 	%rs369, %rs310, %rs312, %p283;
	selp.b64 	%rd403, %rd443, %rd402, %p284;
	selp.b64 	%rd443, %rd401, %rd403, %p283;
	bra.uni 	$L__BB3_123;
$L__BB3_78:
	mov.u32 	%r31, %tid.x;
	cvt.u64.u32 	%rd113, %r5;
	add.s64 	%rd114, %rd2, %rd113;
	cvt.u64.u32 	%rd115, %r31;
	add.s64 	%rd116, %rd115, %rd113;
	shl.b64 	%rd117, %rd116, 2;
	add.s64 	%rd118, %rd1, %rd117;
	ld.global.f32 	%f5, [%rd118];
	setp.gtu.f32 	%p2, %f5, 0f00000000;
	add.s32 	%r61, %r31, 256;
	cvt.u64.u32 	%rd119, %r61;
	ld.global.f32 	%f6, [%rd118+1024];
	setp.gtu.f32 	%p3, %f6, 0f00000000;
	add.s32 	%r62, %r31, 512;
	cvt.u64.u32 	%rd120, %r62;
	add.s64 	%rd121, %rd114, %rd120;
	ld.global.f32 	%f8, [%rd118+2048];
	setp.gtu.f32 	%p4, %f8, 0f00000000;
	add.s64 	%rd122, %rd121, 256;
	ld.global.f32 	%f9, [%rd118+3072];
	setp.le.f32 	%p6, %f9, 0f00000000;
	and.pred  	%p8, %p2, %p3;
	selp.b64 	%rd123, %rd119, %rd115, %p2;
	add.s64 	%rd124, %rd114, %rd123;
	min.s64 	%rd125, %rd121, %rd124;
	and.pred  	%p9, %p8, %p4;
	selp.b64 	%rd126, %rd124, %rd125, %p4;
	selp.b64 	%rd127, %rd121, %rd126, %p8;
	min.s64 	%rd128, %rd122, %rd127;
	not.pred 	%p10, %p9;
	or.pred  	%p11, %p10, %p6;
	selp.u16 	%rs369, 1, 0, %p11;
	selp.b64 	%rd129, %rd128, %rd127, %p6;
	selp.b64 	%rd443, %rd122, %rd129, %p9;
	setp.lt.u32 	%p12, %r6, %r4;
	@%p12 bra 	$L__BB3_99;
	add.s32 	%r32, %r1, -1024;
	add.s32 	%r64, %r31, %r4;
	add.s32 	%r65, %r64, %r5;
	add.s32 	%r467, %r65, 1024;
	not.b32 	%r66, %r31;
	add.s32 	%r67, %r66, %r1;
	sub.s32 	%r68, %r67, %r4;
	sub.s32 	%r466, %r68, %r5;
	mov.b32 	%r468, 0;
	mov.u32 	%r469, %r5;
$L__BB3_80:
	add.s32 	%r469, %r469, %r4;
	setp.gt.u32 	%p13, %r469, %r32;
	@%p13 bra 	$L__BB3_86;
	add.s32 	%r69, %r31, %r469;
	cvt.u64.u32 	%rd130, %r69;
	mul.wide.u32 	%rd131, %r69, 4;
	add.s64 	%rd132, %rd1, %rd131;
	add.s64 	%rd73, %rd2, %rd130;
	ld.global.f32 	%f1, [%rd132];
	ld.global.f32 	%f2, [%rd132+1024];
	ld.global.f32 	%f3, [%rd132+2048];
	ld.global.f32 	%f4, [%rd132+3072];
	and.b16  	%rs93, %rs369, 255;
	setp.eq.s16 	%p14, %rs93, 0;
	@%p14 bra 	$L__BB3_84;
	setp.gtu.f32 	%p15, %f1, 0f00000000;
	@%p15 bra 	$L__BB3_85;
	min.s64 	%rd443, %rd73, %rd443;
	mov.b16 	%rs369, 1;
	bra.uni 	$L__BB3_85;
$L__BB3_84:
	setp.le.f32 	%p16, %f1, 0f00000000;
	selp.u16 	%rs369, 1, 0, %p16;
	mov.u64 	%rd443, %rd73;
$L__BB3_85:
	add.s64 	%rd133, %rd73, 256;
	add.s64 	%rd134, %rd73, 512;
	add.s64 	%rd135, %rd73, 768;
	setp.le.f32 	%p17, %f4, 0f00000000;
	setp.le.f32 	%p18, %f3, 0f00000000;
	setp.le.f32 	%p19, %f2, 0f00000000;
	and.b16  	%rs95, %rs369, 255;
	setp.eq.s16 	%p20, %rs95, 0;
	min.s64 	%rd136, %rd133, %rd443;
	selp.b16 	%rs96, 1, %rs369, %p19;
	selp.u16 	%rs97, 1, 0, %p19;
	selp.b16 	%rs98, %rs97, %rs96, %p20;
	and.b16  	%rs99, %rs98, 255;
	selp.b64 	%rd137, %rd136, %rd443, %p19;
	selp.b64 	%rd138, %rd133, %rd137, %p20;
	setp.eq.s16 	%p21, %rs99, 0;
	min.s64 	%rd139, %rd134, %rd138;
	selp.b16 	%rs100, 1, %rs98, %p18;
	selp.u16 	%rs101, 1, 0, %p18;
	selp.b16 	%rs102, %rs101, %rs100, %p21;
	and.b16  	%rs103, %rs102, 255;
	selp.b64 	%rd140, %rd139, %rd138, %p18;
	selp.b64 	%rd141, %rd134, %rd140, %p21;
	setp.eq.s16 	%p22, %rs103, 0;
	min.s64 	%rd142, %rd135, %rd141;
	selp.b16 	%rs104, 1, %rs102, %p17;
	selp.u16 	%rs105, 1, 0, %p17;
	selp.b16 	%rs369, %rs105, %rs104, %p22;
	selp.b64 	%rd143, %rd142, %rd141, %p17;
	selp.b64 	%rd443, %rd135, %rd143, %p22;
	sub.s32 	%r70, %r1, %r469;
	setp.lt.u32 	%p23, %r70, %r4;
	add.s32 	%r468, %r468, 1;
	add.s32 	%r467, %r467, %r4;
	sub.s32 	%r466, %r466, %r4;
	@%p23 bra 	$L__BB3_99;
	bra.uni 	$L__BB3_80;
$L__BB3_86:
	setp.le.u32 	%p24, %r1, %r469;
	sub.s32 	%r71, %r1, %r469;
	setp.ge.s32 	%p25, %r31, %r71;
	or.pred  	%p26, %p24, %p25;
	@%p26 bra 	$L__BB3_99;
	add.s32 	%r43, %r1, %r66;
	add.s32 	%r74, %r4, %r5;
	sub.s32 	%r75, %r43, %r74;
	mul.lo.s32 	%r76, %r2, %r468;
	shl.b32 	%r77, %r76, 10;
	sub.s32 	%r78, %r75, %r77;
	shr.u32 	%r79, %r78, 8;
	add.s32 	%r44, %r79, 1;
	and.b32  	%r45, %r44, 7;
	setp.lt.u32 	%p27, %r78, 1792;
	mov.u32 	%r474, %r31;
	@%p27 bra 	$L__BB3_91;
	or.b32  	%r472, %r31, 1024;
	shr.u32 	%r80, %r466, 8;
	add.s32 	%r81, %r80, 1;
	and.b32  	%r82, %r81, 33554424;
	neg.s32 	%r470, %r82;
$L__BB3_89:
	.pragma "nounroll";
	add.s32 	%r83, %r467, -1024;
	cvt.u64.u32 	%rd145, %r83;
	mul.wide.u32 	%rd146, %r83, 4;
	add.s64 	%rd147, %rd1, %rd146;
	add.s64 	%rd148, %rd2, %rd145;
	ld.global.f32 	%f10, [%rd147];
	setp.le.f32 	%p28, %f10, 0f00000000;
	selp.u16 	%rs107, 1, 0, %p28;
	and.b16  	%rs108, %rs369, 255;
	setp.ne.s16 	%p30, %rs108, 0;
	and.pred  	%p31, %p30, %p28;
	min.s64 	%rd149, %rd148, %rd443;
	setp.eq.s16 	%p32, %rs108, 0;
	selp.b16 	%rs109, %rs107, %rs369, %p32;
	selp.b64 	%rd150, %rd148, %rd443, %p32;
	selp.b16 	%rs110, 1, %rs109, %p31;
	and.b16  	%rs111, %rs110, 255;
	selp.b64 	%rd151, %rd149, %rd150, %p31;
	add.s32 	%r84, %r467, -768;
	cvt.u64.u32 	%rd152, %r84;
	mul.wide.u32 	%rd153, %r84, 4;
	add.s64 	%rd154, %rd1, %rd153;
	add.s64 	%rd155, %rd2, %rd152;
	ld.global.f32 	%f11, [%rd154];
	setp.le.f32 	%p33, %f11, 0f00000000;
	selp.u16 	%rs112, 1, 0, %p33;
	setp.ne.s16 	%p35, %rs111, 0;
	and.pred  	%p36, %p35, %p33;
	min.s64 	%rd156, %rd155, %rd151;
	setp.eq.s16 	%p37, %rs111, 0;
	selp.b16 	%rs113, %rs112, %rs110, %p37;
	selp.b64 	%rd157, %rd155, %rd151, %p37;
	selp.b16 	%rs114, 1, %rs113, %p36;
	and.b16  	%rs115, %rs114, 255;
	selp.b64 	%rd158, %rd156, %rd157, %p36;
	add.s32 	%r85, %r467, -512;
	cvt.u64.u32 	%rd159, %r85;
	mul.wide.u32 	%rd160, %r85, 4;
	add.s64 	%rd161, %rd1, %rd160;
	add.s64 	%rd162, %rd2, %rd159;
	ld.global.f32 	%f12, [%rd161];
	setp.le.f32 	%p38, %f12, 0f00000000;
	selp.u16 	%rs116, 1, 0, %p38;
	setp.ne.s16 	%p40, %rs115, 0;
	and.pred  	%p41, %p40, %p38;
	min.s64 	%rd163, %rd162, %rd158;
	setp.eq.s16 	%p42, %rs115, 0;
	selp.b16 	%rs117, %rs116, %rs114, %p42;
	selp.b64 	%rd164, %rd162, %rd158, %p42;
	selp.b16 	%rs118, 1, %rs117, %p41;
	and.b16  	%rs119, %rs118, 255;
	selp.b64 	%rd165, %rd163, %rd164, %p41;
	add.s32 	%r86, %r467, 768;
	add.s32 	%r87, %r467, -256;
	cvt.u64.u32 	%rd166, %r87;
	mul.wide.u32 	%rd167, %r87, 4;
	add.s64 	%rd168, %rd1, %rd167;
	add.s64 	%rd169, %rd2, %rd166;
	ld.global.f32 	%f13, [%rd168];
	setp.le.f32 	%p43, %f13, 0f00000000;
	selp.u16 	%rs120, 1, 0, %p43;
	setp.ne.s16 	%p45, %rs119, 0;
	and.pred  	%p46, %p45, %p43;
	min.s64 	%rd170, %rd169, %rd165;
	setp.eq.s16 	%p47, %rs119, 0;
	selp.b16 	%rs121, %rs120, %rs118, %p47;
	selp.b64 	%rd171, %rd169, %rd165, %p47;
	selp.b16 	%rs122, 1, %rs121, %p46;
	and.b16  	%rs123, %rs122, 255;
	selp.b64 	%rd172, %rd170, %rd171, %p46;
	cvt.u64.u32 	%rd173, %r467;
	mul.wide.u32 	%rd174, %r467, 4;
	add.s64 	%rd175, %rd1, %rd174;
	add.s64 	%rd176, %rd2, %rd173;
	ld.global.f32 	%f14, [%rd175];
	setp.le.f32 	%p48, %f14, 0f00000000;
	selp.u16 	%rs124, 1, 0, %p48;
	setp.ne.s16 	%p50, %rs123, 0;
	and.pred  	%p51, %p50, %p48;
	min.s64 	%rd177, %rd176, %rd172;
	setp.eq.s16 	%p52, %rs123, 0;
	selp.b16 	%rs125, %rs124, %rs122, %p52;
	selp.b64 	%rd178, %rd176, %rd172, %p52;
	selp.b16 	%rs126, 1, %rs125, %p51;
	and.b16  	%rs127, %rs126, 255;
	selp.b64 	%rd179, %rd177, %rd178, %p51;
	add.s32 	%r88, %r467, 256;
	cvt.u64.u32 	%rd180, %r88;
	mul.wide.u32 	%rd181, %r88, 4;
	add.s64 	%rd182, %rd1, %rd181;
	add.s64 	%rd183, %rd2, %rd180;
	ld.global.f32 	%f15, [%rd182];
	setp.le.f32 	%p53, %f15, 0f00000000;
	selp.u16 	%rs128, 1, 0, %p53;
	setp.ne.s16 	%p55, %rs127, 0;
	and.pred  	%p56, %p55, %p53;
	min.s64 	%rd184, %rd183, %rd179;
	setp.eq.s16 	%p57, %rs127, 0;
	selp.b16 	%rs129, %rs128, %rs126, %p57;
	selp.b64 	%rd185, %rd183, %rd179, %p57;
	selp.b16 	%rs130, 1, %rs129, %p56;
	and.b16  	%rs131, %rs130, 255;
	selp.b64 	%rd186, %rd184, %rd185, %p56;
	add.s32 	%r89, %r467, 512;
	cvt.u64.u32 	%rd187, %r89;
	mul.wide.u32 	%rd188, %r89, 4;
	add.s64 	%rd189, %rd1, %rd188;
	add.s64 	%rd190, %rd2, %rd187;
	ld.global.f32 	%f16, [%rd189];
	setp.le.f32 	%p58, %f16, 0f00000000;
	selp.u16 	%rs132, 1, 0, %p58;
	setp.ne.s16 	%p60, %rs131, 0;
	and.pred  	%p61, %p60, %p58;
	min.s64 	%rd191, %rd190, %rd186;
	setp.eq.s16 	%p62, %rs131, 0;
	selp.b16 	%rs133, %rs132, %rs130, %p62;
	selp.b64 	%rd192, %rd190, %rd186, %p62;
	selp.b16 	%rs134, 1, %rs133, %p61;
	and.b16  	%rs135, %rs134, 255;
	selp.b64 	%rd193, %rd191, %rd192, %p61;
	cvt.u64.u32 	%rd194, %r86;
	mul.wide.u32 	%rd195, %r86, 4;
	add.s64 	%rd196, %rd1, %rd195;
	add.s64 	%rd197, %rd2, %rd194;
	ld.global.f32 	%f17, [%rd196];
	setp.le.f32 	%p63, %f17, 0f00000000;
	selp.u16 	%rs136, 1, 0, %p63;
	setp.ne.s16 	%p65, %rs135, 0;
	and.pred  	%p66, %p65, %p63;
	min.s64 	%rd198, %rd197, %rd193;
	setp.eq.s16 	%p67, %rs135, 0;
	selp.b16 	%rs137, %rs136, %rs134, %p67;
	selp.b64 	%rd199, %rd197, %rd193, %p67;
	selp.b16 	%rs369, 1, %rs137, %p66;
	selp.b64 	%rd443, %rd198, %rd199, %p66;
	add.s32 	%r472, %r472, 2048;
	add.s32 	%r467, %r467, 2048;
	add.s32 	%r470, %r470, 8;
	setp.ne.s32 	%p68, %r470, 0;
	@%p68 bra 	$L__BB3_89;
	add.s32 	%r474, %r472, -1024;
$L__BB3_91:
	setp.eq.s32 	%p69, %r45, 0;
	@%p69 bra 	$L__BB3_99;
	setp.lt.u32 	%p70, %r45, 4;
	@%p70 bra 	$L__BB3_94;
	add.s32 	%r90, %r474, %r469;
	cvt.u64.u32 	%rd201, %r90;
	mul.wide.u32 	%rd202, %r90, 4;
	add.s64 	%rd203, %rd1, %rd202;
	add.s64 	%rd204, %rd2, %rd201;
	ld.global.f32 	%f18, [%rd203];
	setp.le.f32 	%p71, %f18, 0f00000000;
	selp.u16 	%rs139, 1, 0, %p71;
	and.b16  	%rs140, %rs369, 255;
	setp.ne.s16 	%p73, %rs140, 0;
	and.pred  	%p74, %p73, %p71;
	min.s64 	%rd205, %rd204, %rd443;
	setp.eq.s16 	%p75, %rs140, 0;
	selp.b16 	%rs141, %rs139, %rs369, %p75;
	selp.b64 	%rd206, %rd204, %rd443, %p75;
	selp.b16 	%rs142, 1, %rs141, %p74;
	and.b16  	%rs143, %rs142, 255;
	selp.b64 	%rd207, %rd205, %rd206, %p74;
	add.s32 	%r91, %r90, 256;
	cvt.u64.u32 	%rd208, %r91;
	mul.wide.u32 	%rd209, %r91, 4;
	add.s64 	%rd210, %rd1, %rd209;
	add.s64 	%rd211, %rd2, %rd208;
	ld.global.f32 	%f19, [%rd210];
	setp.le.f32 	%p76, %f19, 0f00000000;
	selp.u16 	%rs144, 1, 0, %p76;
	setp.ne.s16 	%p78, %rs143, 0;
	and.pred  	%p79, %p78, %p76;
	min.s64 	%rd212, %rd211, %rd207;
	setp.eq.s16 	%p80, %rs143, 0;
	selp.b16 	%rs145, %rs144, %rs142, %p80;
	selp.b64 	%rd213, %rd211, %rd207, %p80;
	selp.b16 	%rs146, 1, %rs145, %p79;
	and.b16  	%rs147, %rs146, 255;
	selp.b64 	%rd214, %rd212, %rd213, %p79;
	add.s32 	%r92, %r90, 512;
	cvt.u64.u32 	%rd215, %r92;
	mul.wide.u32 	%rd216, %r92, 4;
	add.s64 	%rd217, %rd1, %rd216;
	add.s64 	%rd218, %rd2, %rd215;
	ld.global.f32 	%f20, [%rd217];
	setp.le.f32 	%p81, %f20, 0f00000000;
	selp.u16 	%rs148, 1, 0, %p81;
	setp.ne.s16 	%p83, %rs147, 0;
	and.pred  	%p84, %p83, %p81;
	min.s64 	%rd219, %rd218, %rd214;
	setp.eq.s16 	%p85, %rs147, 0;
	selp.b16 	%rs149, %rs148, %rs146, %p85;
	selp.b64 	%rd220, %rd218, %rd214, %p85;
	selp.b16 	%rs150, 1, %rs149, %p84;
	and.b16  	%rs151, %rs150, 255;
	selp.b64 	%rd221, %rd219, %rd220, %p84;
	add.s32 	%r93, %r90, 768;
	cvt.u64.u32 	%rd222, %r93;
	mul.wide.u32 	%rd223, %r93, 4;
	add.s64 	%rd224, %rd1, %rd223;
	add.s64 	%rd225, %rd2, %rd222;
	ld.global.f32 	%f21, [%rd224];
	setp.le.f32 	%p86, %f21, 0f00000000;
	selp.u16 	%rs152, 1, 0, %p86;
	setp.ne.s16 	%p88, %rs151, 0;
	and.pred  	%p89, %p88, %p86;
	min.s64 	%rd226, %rd225, %rd221;
	setp.eq.s16 	%p90, %rs151, 0;
	selp.b16 	%rs153, %rs152, %rs150, %p90;
	selp.b64 	%rd227, %rd225, %rd221, %p90;
	selp.b16 	%rs369, 1, %rs153, %p89;
	selp.b64 	%rd443, %rd226, %rd227, %p89;
	add.s32 	%r474, %r474, 1024;
$L__BB3_94:
	and.b32  	%r94, %r44, 3;
	setp.eq.s32 	%p91, %r94, 0;
	@%p91 bra 	$L__BB3_99;
	setp.eq.s32 	%p92, %r94, 1;
	@%p92 bra 	$L__BB3_97;
	add.s32 	%r95, %r474, %r469;
	cvt.u64.u32 	%rd229, %r95;
	mul.wide.u32 	%rd230, %r95, 4;
	add.s64 	%rd231, %rd1, %rd230;
	add.s64 	%rd232, %rd2, %rd229;
	ld.global.f32 	%f22, [%rd231];
	setp.le.f32 	%p93, %f22, 0f00000000;
	selp.u16 	%rs155, 1, 0, %p93;
	and.b16  	%rs156, %rs369, 255;
	setp.ne.s16 	%p95, %rs156, 0;
	and.pred  	%p96, %p95, %p93;
	min.s64 	%rd233, %rd232, %rd443;
	setp.eq.s16 	%p97, %rs156, 0;
	selp.b16 	%rs157, %rs155, %rs369, %p97;
	selp.b64 	%rd234, %rd232, %rd443, %p97;
	selp.b16 	%rs158, 1, %rs157, %p96;
	and.b16  	%rs159, %rs158, 255;
	selp.b64 	%rd235, %rd233, %rd234, %p96;
	add.s32 	%r96, %r95, 256;
	cvt.u64.u32 	%rd236, %r96;
	mul.wide.u32 	%rd237, %r96, 4;
	add.s64 	%rd238, %rd1, %rd237;
	add.s64 	%rd239, %rd2, %rd236;
	ld.global.f32 	%f23, [%rd238];
	setp.le.f32 	%p98, %f23, 0f00000000;
	selp.u16 	%rs160, 1, 0, %p98;
	setp.ne.s16 	%p100, %rs159, 0;
	and.pred  	%p101, %p100, %p98;
	min.s64 	%rd240, %rd239, %rd235;
	setp.eq.s16 	%p102, %rs159, 0;
	selp.b16 	%rs161, %rs160, %rs158, %p102;
	selp.b64 	%rd241, %rd239, %rd235, %p102;
	selp.b16 	%rs369, 1, %rs161, %p101;
	selp.b64 	%rd443, %rd240, %rd241, %p101;
	add.s32 	%r474, %r474, 512;
$L__BB3_97:
	and.b32  	%r97, %r43, 256;
	setp.ne.s32 	%p103, %r97, 0;
	@%p103 bra 	$L__BB3_99;
	add.s32 	%r98, %r474, %r469;
	cvt.u64.u32 	%rd242, %r98;
	mul.wide.u32 	%rd243, %r98, 4;
	add.s64 	%rd244, %rd1, %rd243;
	add.s64 	%rd245, %rd2, %rd242;
	ld.global.f32 	%f24, [%rd244];
	setp.le.f32 	%p104, %f24, 0f00000000;
	selp.u16 	%rs162, 1, 0, %p104;
	and.b16  	%rs163, %rs369, 255;
	setp.ne.s16 	%p106, %rs163, 0;
	and.pred  	%p107, %p106, %p104;
	min.s64 	%rd246, %rd245, %rd443;
	setp.eq.s16 	%p108, %rs163, 0;
	selp.b16 	%rs164, %rs162, %rs369, %p108;
	selp.b64 	%rd247, %rd245, %rd443, %p108;
	selp.b16 	%rs369, 1, %rs164, %p107;
	selp.b64 	%rd443, %rd246, %rd247, %p107;
$L__BB3_99:
	// begin inline asm
	mov.u32 %r99, %laneid;
	// end inline asm
	cvt.u32.u16 	%r120, %rs369;
	and.b32  	%r101, %r120, 255;
	mov.b32 	%r117, 1;
	mov.b32 	%r118, 31;
	mov.b32 	%r119, -1;
	// begin inline asm
	shfl.sync.down.b32 %r100, %r101, %r117, %r118, %r119;
	// end inline asm
	// begin inline asm
	shfl.sync.down.b32 %r105, %r106, %r117, %r118, %r119;
	// end inline asm
	mov.b64 	{%r111, %r116}, %rd443;
	// begin inline asm
	shfl.sync.down.b32 %r110, %r111, %r117, %r118, %r119;
	// end inline asm
	// begin inline asm
	shfl.sync.down.b32 %r115, %r116, %r117, %r118, %r119;
	// end inline asm
	mov.b64 	%rd89, {%r110, %r115};
	cvt.u16.u32 	%rs76, %r100;
	setp.gt.s32 	%p109, %r99, 30;
	@%p109 bra 	$L__BB3_103;
	and.b16  	%rs165, %rs369, 255;
	setp.eq.s16 	%p110, %rs165, 0;
	and.b16  	%rs166, %rs76, 255;
	setp.eq.s16 	%p111, %rs166, 0;
	or.pred  	%p112, %p110, %p111;
	@%p112 bra 	$L__BB3_102;
	min.s64 	%rd443, %rd89, %rd443;
	mov.b16 	%rs369, 1;
	bra.uni 	$L__BB3_103;
$L__BB3_102:
	setp.eq.s16 	%p113, %rs165, 0;
	selp.b16 	%rs369, %rs76, %rs369, %p113;
	selp.b64 	%rd443, %rd89, %rd443, %p113;
$L__BB3_103:
	cvt.u32.u16 	%r141, %rs369;
	and.b32  	%r122, %r141, 255;
	mov.b32 	%r138, 2;
	mov.b32 	%r139, 31;
	mov.b32 	%r140, -1;
	// begin inline asm
	shfl.sync.down.b32 %r121, %r122, %r138, %r139, %r140;
	// end inline asm
	// begin inline asm
	shfl.sync.down.b32 %r126, %r127, %r138, %r139, %r140;
	// end inline asm
	mov.b64 	{%r132, %r137}, %rd443;
	// begin inline asm
	shfl.sync.down.b32 %r131, %r132, %r138, %r139, %r140;
	// end inline asm
	// begin inline asm
	shfl.sync.down.b32 %r136, %r137, %r138, %r139, %r140;
	// end inline asm
	mov.b64 	%rd93, {%r131, %r136};
	cvt.u16.u32 	%rs79, %r121;
	setp.gt.s32 	%p114, %r99, 29;
	@%p114 bra 	$L__BB3_107;
	and.b16  	%rs169, %rs369, 255;
	setp.eq.s16 	%p115, %rs169, 0;
	and.b16  	%rs170, %rs79, 255;
	setp.eq.s16 	%p116, %rs170, 0;
	or.pred  	%p117, %p115, %p116;
	@%p117 bra 	$L__BB3_106;
	min.s64 	%rd443, %rd93, %rd443;
	mov.b16 	%rs369, 1;
	bra.uni 	$L__BB3_107;
$L__BB3_106:
	setp.eq.s16 	%p118, %rs169, 0;
	selp.b16 	%rs369, %rs79, %rs369, %p118;
	selp.b64 	%rd443, %rd93, %rd443, %p118;
$L__BB3_107:
	cvt.u32.u16 	%r162, %rs369;
	and.b32  	%r143, %r162, 255;
	mov.b32 	%r159, 4;
	mov.b32 	%r160, 31;
	mov.b32 	%r161, -1;
	// begin inline asm
	shfl.sync.down.b32 %r142, %r143, %r159, %r160, %r161;
	// end inline asm
	// begin inline asm
	shfl.sync.down.b32 %r147, %r148, %r159, %r160, %r161;
	// end inline asm
	mov.b64 	{%r153, %r158}, %rd443;
	// begin inline asm
	shfl.sync.down.b32 %r152, %r153, %r159, %r160, %r161;
	// end inline asm
	// begin inline asm
	shfl.sync.down.b32 %r157, %r158, %r159, %r160, %r161;
	// end inline asm
	mov.b64 	%rd97, {%r152, %r157};
	cvt.u16.u32 	%rs82, %r142;
	setp.gt.s32 	%p119, %r99, 27;
	@%p119 bra 	$L__BB3_111;
	and.b16  	%rs173, %rs369, 255;
	setp.eq.s16 	%p120, %rs173, 0;
	and.b16  	%rs174, %rs82, 255;
	setp.eq.s16 	%p121, %rs174, 0;
	or.pred  	%p122, %p120, %p121;
	@%p122 bra 	$L__BB3_110;
	min.s64 	%rd443, %rd97, %rd443;
	mov.b16 	%rs369, 1;
	bra.uni 	$L__BB3_111;
$L__BB3_110:
	setp.eq.s16 	%p123, %rs173, 0;
	selp.b16 	%rs369, %rs82, %rs369, %p123;
	selp.b64 	%rd443, %rd97, %rd443, %p123;
$L__BB3_111:
	cvt.u32.u16 	%r183, %rs369;
	and.b32  	%r164, %r183, 255;
	mov.b32 	%r180, 8;
	mov.b32 	%r181, 31;
	mov.b32 	%r182, -1;
	// begin inline asm
	shfl.sync.down.b32 %r163, %r164, %r180, %r181, %r182;
	// end inline asm
	// begin inline asm
	shfl.sync.down.b32 %r168, %r169, %r180, %r181, %r182;
	// end inline asm
	mov.b64 	{%r174, %r179}, %rd443;
	// begin inline asm
	shfl.sync.down.b32 %r173, %r174, %r180, %r181, %r182;
	// end inline asm
	// begin inline asm
	shfl.sync.down.b32 %r178, %r179, %r180, %r181, %r182;
	// end inline asm
	mov.b64 	%rd101, {%r173, %r178};
	cvt.u16.u32 	%rs85, %r163;
	setp.gt.s32 	%p124, %r99, 23;
	@%p124 bra 	$L__BB3_115;
	and.b16  	%rs177, %rs369, 255;
	setp.eq.s16 	%p125, %rs177, 0;
	and.b16  	%rs178, %rs85, 255;
	setp.eq.s16 	%p126, %rs178, 0;
	or.pred  	%p127, %p125, %p126;
	@%p127 bra 	$L__BB3_114;
	min.s64 	%rd443, %rd101, %rd443;
	mov.b16 	%rs369, 1;
	bra.uni 	$L__BB3_115;
$L__BB3_114:
	setp.eq.s16 	%p128, %rs177, 0;
	selp.b16 	%rs369, %rs85, %rs369, %p128;
	selp.b64 	%rd443, %rd101, %rd443, %p128;
$L__BB3_115:
	cvt.u32.u16 	%r204, %rs369;
	and.b32  	%r185, %r204, 255;
	mov.b32 	%r201, 16;
	mov.b32 	%r202, 31;
	mov.b32 	%r203, -1;
	// begin inline asm
	shfl.sync.down.b32 %r184, %r185, %r201, %r202, %r203;
	// end inline asm
	// begin inline asm
	shfl.sync.down.b32 %r189, %r190, %r201, %r202, %r203;
	// end inline asm
	mov.b64 	{%r195, %r200}, %rd443;
	// begin inline asm
	shfl.sync.down.b32 %r194, %r195, %r201, %r202, %r203;
	// end inline asm
	// begin inline asm
	shfl.sync.down.b32 %r199, %r200, %r201, %r202, %r203;
	// end inline asm
	mov.b64 	%rd105, {%r194, %r199};
	cvt.u16.u32 	%rs88, %r184;
	setp.gt.s32 	%p129, %r99, 15;
	@%p129 bra 	$L__BB3_119;
	and.b16  	%rs181, %rs369, 255;
	setp.eq.s16 	%p130, %rs181, 0;
	and.b16  	%rs182, %rs88, 255;
	setp.eq.s16 	%p131, %rs182, 0;
	or.pred  	%p132, %p130, %p131;
	@%p132 bra 	$L__BB3_118;
	min.s64 	%rd443, %rd105, %rd443;
	mov.b16 	%rs369, 1;
	bra.uni 	$L__BB3_119;
$L__BB3_118:
	setp.eq.s16 	%p133, %rs181, 0;
	selp.b16 	%rs369, %rs88, %rs369, %p133;
	selp.b64 	%rd443, %rd105, %rd443, %p133;
$L__BB3_119:
	setp.ne.s32 	%p134, %r99, 0;
	@%p134 bra 	$L__BB3_121;
	shr.u32 	%r205, %r31, 1;
	and.b32  	%r206, %r205, 496;
	mov.u32 	%r207, _ZZN3cub18CUB_300001_SM_10006detail6reduce18DeviceReduceKernelINS2_10policy_hubIN4cuda3std3__45tupleIJblEEEjN6thrust24THRUST_300001_SM_1000_NS8cuda_cub9__find_if7functorIS9_EEE10Policy1000ENSB_12zip_iteratorINS8_IJNSD_26transform_input_iterator_tIbNSB_6detail15normal_iteratorINSB_10device_ptrIfEEEE20less_than_or_eq_zeroEENSB_17counting_iteratorIlNSB_11use_defaultESS_SS_EEEEEEEjSF_S9_NS7_10__identityEEEvT0_PT3_T1_NS0_13GridEvenShareIS10_EET2_T4_E12temp_storage;
	add.s32 	%r208, %r207, %r206;
	st.shared.u8 	[%r208+8], %rs369;
	st.shared.u64 	[%r208+16], %rd443;
$L__BB3_121:
	bar.sync 	0;
	setp.ne.s32 	%p135, %r31, 0;
	@%p135 bra 	$L__BB3_123;
	ld.shared.u8 	%rs185, [_ZZN3cub18CUB_300001_SM_10006detail6reduce18DeviceReduceKernelINS2_10policy_hubIN4cuda3std3__45tupleIJblEEEjN6thrust24THRUST_300001_SM_1000_NS8cuda_cub9__find_if7functorIS9_EEE10Policy1000ENSB_12zip_iteratorINS8_IJNSD_26transform_input_iterator_tIbNSB_6detail15normal_iteratorINSB_10device_ptrIfEEEE20less_than_or_eq_zeroEENSB_17counting_iteratorIlNSB_11use_defaultESS_SS_EEEEEEEjSF_S9_NS7_10__identityEEEvT0_PT3_T1_NS0_13GridEvenShareIS10_EET2_T4_E12temp_storage+24];
	ld.shared.u64 	%rd248, [_ZZN3cub18CUB_300001_SM_10006detail6reduce18DeviceReduceKernelINS2_10policy_hubIN4cuda3std3__45tupleIJblEEEjN6thrust24THRUST_300001_SM_1000_NS8cuda_cub9__find_if7functorIS9_EEE10Policy1000ENSB_12zip_iteratorINS8_IJNSD_26transform_input_iterator_tIbNSB_6detail15normal_iteratorINSB_10device_ptrIfEEEE20less_than_or_eq_zeroEENSB_17counting_iteratorIlNSB_11use_defaultESS_SS_EEEEEEEjSF_S9_NS7_10__identityEEEvT0_PT3_T1_NS0_13GridEvenShareIS10_EET2_T4_E12temp_storage+32];
	and.b16  	%rs186, %rs369, 255;
	setp.eq.s16 	%p136, %rs186, 0;
	setp.eq.s16 	%p137, %rs185, 0;
	min.s64 	%rd249, %rd248, %rd443;
	selp.b16 	%rs187, %rs369, 1, %p137;
	selp.b16 	%rs188, %rs185, %rs187, %p136;
	and.b16  	%rs189, %rs188, 255;
	selp.b64 	%rd250, %rd443, %rd249, %p137;
	selp.b64 	%rd251, %rd248, %rd250, %p136;
	ld.shared.u8 	%rs190, [_ZZN3cub18CUB_300001_SM_10006detail6reduce18DeviceReduceKernelINS2_10policy_hubIN4cuda3std3__45tupleIJblEEEjN6thrust24THRUST_300001_SM_1000_NS8cuda_cub9__find_if7functorIS9_EEE10Policy1000ENSB_12zip_iteratorINS8_IJNSD_26transform_input_iterator_tIbNSB_6detail15normal_iteratorINSB_10device_ptrIfEEEE20less_than_or_eq_zeroEENSB_17counting_iteratorIlNSB_11use_defaultESS_SS_EEEEEEEjSF_S9_NS7_10__identityEEEvT0_PT3_T1_NS0_13GridEvenShareIS10_EET2_T4_E12temp_storage+40];
	ld.shared.u64 	%rd252, [_ZZN3cub18CUB_300001_SM_10006detail6reduce18DeviceReduceKernelINS2_10policy_hubIN4cuda3std3__45tupleIJblEEEjN6thrust24THRUST_300001_SM_1000_NS8cuda_cub9__find_if7functorIS9_EEE10Policy1000ENSB_12zip_iteratorINS8_IJNSD_26transform_input_iterator_tIbNSB_6detail15normal_iteratorINSB_10device_ptrIfEEEE20less_than_or_eq_zeroEENSB_17counting_iteratorIlNSB_11use_defaultESS_SS_EEEEEEEjSF_S9_NS7_10__identityEEEvT0_PT3_T1_NS0_13GridEvenShareIS10_EET2_T4_E12temp_storage+48];
	setp.eq.s16 	%p138, %rs189, 0;
	setp.eq.s16 	%p139, %rs190, 0;
	min.s64 	%rd253, %rd252, %rd251;
	selp.b16 	%rs191, %rs188, 1, %p139;
	selp.b16 	%rs192, %rs190, %rs191, %p138;
	and.b16  	%rs193, %rs192, 255;
	selp.b64 	%rd254, %rd251, %rd253, %p139;
	selp.b64 	%rd255, %rd252, %rd254, %p138;
	ld.shared.u8 	%rs194, [_ZZN3cub18CUB_300001_SM_10006detail6reduce18DeviceReduceKernelINS2_10policy_hubIN4cuda3std3__45tupleIJblEEEjN6thrust24THRUST_300001_SM_1000_NS8cuda_cub9__find_if7functorIS9_EEE10Policy1000ENSB_12zip_iteratorINS8_IJNSD_26transform_input_iterator_tIbNSB_6detail15normal_iteratorINSB_10device_ptrIfEEEE20less_than_or_eq_zeroEENSB_17counting_iteratorIlNSB_11use_defaultESS_SS_EEEEEEEjSF_S9_NS7_10__identityEEEvT0_PT3_T1_NS0_13GridEvenShareIS10_EET2_T4_E12temp_storage+56];
	ld.shared.u64 	%rd256, [_ZZN3cub18CUB_300001_SM_10006detail6reduce18DeviceReduceKernelINS2_10policy_hubIN4cuda3std3__45tupleIJblEEEjN6thrust24THRUST_300001_SM_1000_NS8cuda_cub9__find_if7functorIS9_EEE10Policy1000ENSB_12zip_iteratorINS8_IJNSD_26transform_input_iterator_tIbNSB_6detail15normal_iteratorINSB_10device_ptrIfEEEE20less_than_or_eq_zeroEENSB_17counting_iteratorIlNSB_11use_defaultESS_SS_EEEEEEEjSF_S9_NS7_10__identityEEEvT0_PT3_T1_NS0_13GridEvenShareIS10_EET2_T4_E12temp_storage+64];
	setp.eq.s16 	%p140, %rs193, 0;
	setp.eq.s16 	%p141, %rs194, 0;
	min.s64 	%rd257, %rd256, %rd255;
	selp.b16 	%rs195, %rs192, 1, %p141;
	selp.b16 	%rs196, %rs194, %rs195, %p140;
	and.b16  	%rs197, %rs196, 255;
	selp.b64 	%rd258, %rd255, %rd257, %p141;
	selp.b64 	%rd259, %rd256, %rd258, %p140;
	ld.shared.u8 	%rs198, [_ZZN3cub18CUB_300001_SM_10006detail6reduce18DeviceReduceKernelINS2_10policy_hubIN4cuda3std3__45tupleIJblEEEjN6thrust24THRUST_300001_SM_1000_NS8cuda_cub9__find_if7functorIS9_EEE10Policy1000ENSB_12zip_iteratorINS8_IJNSD_26transform_input_iterator_tIbNSB_6detail15normal_iteratorINSB_10device_ptrIfEEEE20less_than_or_eq_zeroEENSB_17counting_iteratorIlNSB_11use_defaultESS_SS_EEEEEEEjSF_S9_NS7_10__identityEEEvT0_PT3_T1_NS0_13GridEvenShareIS10_EET2_T4_E12temp_storage+72];
	ld.shared.u64 	%rd260, [_ZZN3cub18CUB_300001_SM_10006detail6reduce18DeviceReduceKernelINS2_10policy_hubIN4cuda3std3__45tupleIJblEEEjN6thrust24THRUST_300001_SM_1000_NS8cuda_cub9__find_if7functorIS9_EEE10Policy1000ENSB_12zip_iteratorINS8_IJNSD_26transform_input_iterator_tIbNSB_6detail15normal_iteratorINSB_10device_ptrIfEEEE20less_than_or_eq_zeroEENSB_17counting_iteratorIlNSB_11use_defaultESS_SS_EEEEEEEjSF_S9_NS7_10__identityEEEvT0_PT3_T1_NS0_13GridEvenShareIS10_EET2_T4_E12temp_storage+80];
	setp.eq.s16 	%p142, %rs197, 0;
	setp.eq.s16 	%p143, %rs198, 0;
	min.s64 	%rd261, %rd260, %rd259;
	selp.b16 	%rs199, %rs196, 1, %p143;
	selp.b16 	%rs200, %rs198, %rs199, %p142;
	and.b16  	%rs201, %rs200, 255;
	selp.b64 	%rd262, %rd259, %rd261, %p143;
	selp.b64 	%rd263, %rd260, %rd262, %p142;
	ld.shared.u8 	%rs202, [_ZZN3cub18CUB_300001_SM_10006detail6reduce18DeviceReduceKernelINS2_10policy_hubIN4cuda3std3__45tupleIJblEEEjN6thrust24THRUST_300001_SM_1000_NS8cuda_cub9__find_if7functorIS9_EEE10Policy1000ENSB_12zip_iteratorINS8_IJNSD_26transform_input_iterator_tIbNSB_6detail15normal_iteratorINSB_10device_ptrIfEEEE20less_than_or_eq_zeroEENSB_17counting_iteratorIlNSB_11use_defaultESS_SS_EEEEEEEjSF_S9_NS7_10__identityEEEvT0_PT3_T1_NS0_13GridEvenShareIS10_EET2_T4_E12temp_storage+88];
	ld.shared.u64 	%rd264, [_ZZN3cub18CUB_300001_SM_10006detail6reduce18DeviceReduceKernelINS2_10policy_hubIN4cuda3std3__45tupleIJblEEEjN6thrust24THRUST_300001_SM_1000_NS8cuda_cub9__find_if7functorIS9_EEE10Policy1000ENSB_12zip_iteratorINS8_IJNSD_26transform_input_iterator_tIbNSB_6detail15normal_iteratorINSB_10device_ptrIfEEEE20less_than_or_eq_zeroEENSB_17counting_iteratorIlNSB_11use_defaultESS_SS_EEEEEEEjSF_S9_NS7_10__identityEEEvT0_PT3_T1_NS0_13GridEvenShareIS10_EET2_T4_E12temp_storage+96];
	setp.eq.s16 	%p144, %rs201, 0;
	setp.eq.s16 	%p145, %rs202, 0;
	min.s64 	%rd265, %rd264, %rd263;
	selp.b16 	%rs203, %rs200, 1, %p145;
	selp.b16 	%rs204, %rs202, %rs203, %p144;
	and.b16  	%rs205, %rs204, 255;
	selp.b64 	%rd266, %rd263, %rd265, %p145;
	selp.b64 	%rd267, %rd264, %rd266, %p144;
	ld.shared.u8 	%rs206, [_ZZN3cub18CUB_300001_SM_10006detail6reduce18DeviceReduceKernelINS2_10policy_hubIN4cuda3std3__45tupleIJblEEEjN6thrust24THRUST_300001_SM_1000_NS8cuda_cub9__find_if7functorIS9_EEE10Policy1000ENSB_12zip_iteratorINS8_IJNSD_26transform_input_iterator_tIbNSB_6detail15normal_iteratorINSB_10device_ptrIfEEEE20less_than_or_eq_zeroEENSB_17counting_iteratorIlNSB_11use_defaultESS_SS_EEEEEEEjSF_S9_NS7_10__identityEEEvT0_PT3_T1_NS0_13GridEvenShareIS10_EET2_T4_E12temp_storage+104];
	ld.shared.u64 	%rd268, [_ZZN3cub18CUB_300001_SM_10006detail6reduce18DeviceReduceKernelINS2_10policy_hubIN4cuda3std3__45tupleIJblEEEjN6thrust24THRUST_300001_SM_1000_NS8cuda_cub9__find_if7functorIS9_EEE10Policy1000ENSB_12zip_iteratorINS8_IJNSD_26transform_input_iterator_tIbNSB_6detail15normal_iteratorINSB_10device_ptrIfEEEE20less_than_or_eq_zeroEENSB_17counting_iteratorIlNSB_11use_defaultESS_SS_EEEEEEEjSF_S9_NS7_10__identityEEEvT0_PT3_T1_NS0_13GridEvenShareIS10_EET2_T4_E12temp_storage+112];
	setp.eq.s16 	%p146, %rs205, 0;
	setp.eq.s16 	%p147, %rs206, 0;
	min.s64 	%rd269, %rd268, %rd267;
	selp.b16 	%rs207, %rs204, 1, %p147;
	selp.b16 	%rs208, %rs206, %rs207, %p146;
	and.b16  	%rs209, %rs208, 255;
	selp.b64 	%rd270, %rd267, %rd269, %p147;
	selp.b64 	%rd271, %rd268, %rd270, %p146;
	ld.shared.u8 	%rs210, [_ZZN3cub18CUB_300001_SM_10006detail6reduce18DeviceReduceKernelINS2_10policy_hubIN4cuda3std3__45tupleIJblEEEjN6thrust24THRUST_300001_SM_1000_NS8cuda_cub9__find_if7functorIS9_EEE10Policy1000ENSB_12zip_iteratorINS8_IJNSD_26transform_input_iterator_tIbNSB_6detail15normal_iteratorINSB_10device_ptrIfEEEE20less_than_or_eq_zeroEENSB_17counting_iteratorIlNSB_11use_defaultESS_SS_EEEEEEEjSF_S9_NS7_10__identityEEEvT0_PT3_T1_NS0_13GridEvenShareIS10_EET2_T4_E12temp_storage+120];
	ld.shared.u64 	%rd272, [_ZZN3cub18CUB_300001_SM_10006detail6reduce18DeviceReduceKernelINS2_10policy_hubIN4cuda3std3__45tupleIJblEEEjN6thrust24THRUST_300001_SM_1000_NS8cuda_cub9__find_if7functorIS9_EEE10Policy1000ENSB_12zip_iteratorINS8_IJNSD_26transform_input_iterator_tIbNSB_6detail15normal_iteratorINSB_10device_ptrIfEEEE20less_than_or_eq_zeroEENSB_17counting_iteratorIlNSB_11use_defaultESS_SS_EEEEEEEjSF_S9_NS7_10__identityEEEvT0_PT3_T1_NS0_13GridEvenShareIS10_EET2_T4_E12temp_storage+128];
	setp.eq.s16 	%p148, %rs209, 0;
	setp.eq.s16 	%p149, %rs210, 0;
	min.s64 	%rd273, %rd272, %rd271;
	selp.b16 	%rs211, %rs208, 1, %p149;
	selp.b16 	%rs369, %rs210, %rs211, %p148;
	selp.b64 	%rd274, %rd271, %rd273, %p149;
	selp.b64 	%rd443, %rd272, %rd274, %p148;
$L__BB3_123:
	mov.u32 	%r458, %tid.x;
	setp.ne.s32 	%p326, %r458, 0;
	@%p326 bra 	$L__BB3_125;
	cvta.to.global.u64 	%rd431, %rd111;
	mul.wide.u32 	%rd432, %r3, 16;
	add.s64 	%rd433, %rd431, %rd432;
	st.global.u8 	[%rd433], %rs369;
	st.global.u64 	[%rd433+8], %rd443;
$L__BB3_125:
	ret;

}
	// .globl	_ZN3cub18CUB_300001_SM_10006detail6reduce28DeviceReduceSingleTileKernelINS2_10policy_hubIN4cuda3std3__45tupleIJblEEEjN6thrust24THRUST_300001_SM_1000_NS8cuda_cub9__find_if7functorIS9_EEE10Policy1000EPS9_SI_iSF_S9_S9_NS7_10__identityEEEvT0_T1_T2_T3_T4_T6_
.visible .entry _ZN3cub18CUB_300001_SM_10006detail6reduce28DeviceReduceSingleTileKernelINS2_10policy_hubIN4cuda3std3__45tupleIJblEEEjN6thrust24THRUST_300001_SM_1000_NS8cuda_cub9__find_if7functorIS9_EEE10Policy1000EPS9_SI_iSF_S9_S9_NS7_10__identityEEEvT0_T1_T2_T3_T4_T6_(
	.param .u64 .ptr .align 1 _ZN3cub18CUB_300001_SM_10006detail6reduce28DeviceReduceSingleTileKernelINS2_10policy_hubIN4cuda3std3__45tupleIJblEEEjN6thrust24THRUST_300001_SM_1000_NS8cuda_cub9__find_if7functorIS9_EEE10Policy1000EPS9_SI_iSF_S9_S9_NS7_10__identityEEEvT0_T1_T2_T3_T4_T6__param_0,
	.param .u64 .ptr .align 1 _ZN3cub18CUB_300001_SM_10006detail6reduce28DeviceReduceSingleTileKernelINS2_10policy_hubIN4cuda3std3__45tupleIJblEEEjN6thrust24THRUST_300001_SM_1000_NS8cuda_cub9__find_if7functorIS9_EEE10Policy1000EPS9_SI_iSF_S9_S9_NS7_10__identityEEEvT0_T1_T2_T3_T4_T6__param_1,
	.param .u32 _ZN3cub18CUB_300001_SM_10006detail6reduce28DeviceReduceSingleTileKernelINS2_10policy_hubIN4cuda3std3__45tupleIJblEEEjN6thrust24THRUST_300001_SM_1000_NS8cuda_cub9__find_if7functorIS9_EEE10Policy1000EPS9_SI_iSF_S9_S9_NS7_10__identityEEEvT0_T1_T2_T3_T4_T6__param_2,
	.param .align 1 .b8 _ZN3cub18CUB_300001_SM_10006detail6reduce28DeviceReduceSingleTileKernelINS2_10policy_hubIN4cuda3std3__45tupleIJblEEEjN6thrust24THRUST_300001_SM_1000_NS8cuda_cub9__find_if7functorIS9_EEE10Policy1000EPS9_SI_iSF_S9_S9_NS7_10__identityEEEvT0_T1_T2_T3_T4_T6__param_3[1],
	.param .align 8 .b8 _ZN3cub18CUB_300001_SM_10006detail6reduce28DeviceReduceSingleTileKernelINS2_10policy_hubIN4cuda3std3__45tupleIJblEEEjN6thrust24THRUST_300001_SM_1000_NS8cuda_cub9__find_if7functorIS9_EEE10Policy1000EPS9_SI_iSF_S9_S9_NS7_10__identityEEEvT0_T1_T2_T3_T4_T6__param_4[16],
	.param .align 1 .b8 _ZN3cub18CUB_300001_SM_10006detail6reduce28DeviceReduceSingleTileKernelINS2_10policy_hubIN4cuda3std3__45tupleIJblEEEjN6thrust24THRUST_300001_SM_1000_NS8cuda_cub9__find_if7functorIS9_EEE10Policy1000EPS9_SI_iSF_S9_S9_NS7_10__identityEEEvT0_T1_T2_T3_T4_T6__param_5[1]
)
.maxntid 256
.minnctapersm 1
{
	.reg .pred 	%p<188>;
	.reg .b16 	%rs<340>;
	.reg .b32 	%r<406>;
	.reg .b64 	%rd<359>;
	// demoted variable
	.shared .align 8 .b8 _ZZN3cub18CUB_300001_SM_10006detail6reduce28DeviceReduceSingleTileKernelINS2_10policy_hubIN4cuda3std3__45tupleIJblEEEjN6thrust24THRUST_300001_SM_1000_NS8cuda_cub9__find_if7functorIS9_EEE10Policy1000EPS9_SI_iSF_S9_S9_NS7_10__identityEEEvT0_T1_T2_T3_T4_T6_E12temp_storage[152];
	ld.param.u64 	%rd106, [_ZN3cub18CUB_300001_SM_10006detail6reduce28DeviceReduceSingleTileKernelINS2_10policy_hubIN4cuda3std3__45tupleIJblEEEjN6thrust24THRUST_300001_SM_1000_NS8cuda_cub9__find_if7functorIS9_EEE10Policy1000EPS9_SI_iSF_S9_S9_NS7_10__identityEEEvT0_T1_T2_T3_T4_T6__param_4+8];
	ld.param.u64 	%rd105, [_ZN3cub18CUB_300001_SM_10006detail6reduce28DeviceReduceSingleTileKernelINS2_10policy_hubIN4cuda3std3__45tupleIJblEEEjN6thrust24THRUST_300001_SM_1000_NS8cuda_cub9__find_if7functorIS9_EEE10Policy1000EPS9_SI_iSF_S9_S9_NS7_10__identityEEEvT0_T1_T2_T3_T4_T6__param_0];
	ld.param.u64 	%rd107, [_ZN3cub18CUB_300001_SM_10006detail6reduce28DeviceReduceSingleTileKernelINS2_10policy_hubIN4cuda3std3__45tupleIJblEEEjN6thrust24THRUST_300001_SM_1000_NS8cuda_cub9__find_if7functorIS9_EEE10Policy1000EPS9_SI_iSF_S9_S9_NS7_10__identityEEEvT0_T1_T2_T3_T4_T6__param_1];
	ld.param.u32 	%r38, [_ZN3cub18CUB_300001_SM_10006detail6reduce28DeviceReduceSingleTileKernelINS2_10policy_hubIN4cuda3std3__45tupleIJblEEEjN6thrust24THRUST_300001_SM_1000_NS8cuda_cub9__find_if7functorIS9_EEE10Policy1000EPS9_SI_iSF_S9_S9_NS7_10__identityEEEvT0_T1_T2_T3_T4_T6__param_2];
	ld.param.u8 	%rs82, [_ZN3cub18CUB_300001_SM_10006detail6reduce28DeviceReduceSingleTileKernelINS2_10policy_hubIN4cuda3std3__45tupleIJblEEEjN6thrust24THRUST_300001_SM_1000_NS8cuda_cub9__find_if7functorIS9_EEE10Policy1000EPS9_SI_iSF_S9_S9_NS7_10__identityEEEvT0_T1_T2_T3_T4_T6__param_4];
	cvta.to.global.u64 	%rd1, %rd107;
	setp.ne.s32 	%p1, %r38, 0;
	@%p1 bra 	$L__BB4_3;
	mov.u32 	%r392, %tid.x;
	setp.ne.s32 	%p187, %r392, 0;
	@%p187 bra 	$L__BB4_112;
	st.global.u8 	[%rd1], %rs82;
	st.global.u64 	[%rd1+8], %rd106;
	bra.uni 	$L__BB4_112;
$L__BB4_3:
	setp.gt.s32 	%p2, %r38, 1023;
	@%p2 bra 	$L__BB4_74;
	mov.u32 	%r1, %tid.x;
	setp.ge.s32 	%p77, %r1, %r38;
	mov.b16 	%rs311, 0;
	mov.b64 	%rd329, 0;
	mov.u32 	%r396, %r1;
	@%p77 bra 	$L__BB4_6;
	mul.wide.u32 	%rd234, %r1, 16;
	add.s64 	%rd231, %rd105, %rd234;
	// begin inline asm
	ld.global.nc.u64 %rd230, [%rd231];
	// end inline asm
	add.s64 	%rd233, %rd231, 8;
	// begin inline asm
	ld.global.nc.u64 %rd329, [%rd233];
	// end inline asm
	cvt.u16.u64 	%rs311, %rd230;
	add.s32 	%r396, %r1, 256;
$L__BB4_6:
	setp.ge.s32 	%p78, %r396, %r38;
	@%p78 bra 	$L__BB4_12;
	not.b32 	%r158, %r396;
	add.s32 	%r4, %r38, %r158;
	and.b32  	%r159, %r4, 768;
	setp.eq.s32 	%p79, %r159, 768;
	@%p79 bra 	$L__BB4_10;
	mul.wide.u32 	%rd236, %r396, 16;
	add.s64 	%rd323, %rd105, %rd236;
	shr.u32 	%r160, %r4, 8;
	add.s32 	%r161, %r160, 1;
	and.b32  	%r162, %r161, 3;
	neg.s32 	%r394, %r162;
$L__BB4_9:
	.pragma "nounroll";
	// begin inline asm
	ld.global.nc.u64 %rd237, [%rd323];
	// end inline asm
	add.s64 	%rd240, %rd323, 8;
	// begin inline asm
	ld.global.nc.u64 %rd239, [%rd240];
	// end inline asm
	cvt.u16.u64 	%rs190, %rd237;
	and.b16  	%rs191, %rs190, 255;
	and.b16  	%rs192, %rs311, 255;
	setp.eq.s16 	%p80, %rs192, 0;
	setp.eq.s16 	%p81, %rs191, 0;
	min.s64 	%rd241, %rd239, %rd329;
	selp.b64 	%rd242, %rd329, %rd241, %p81;
	selp.b64 	%rd329, %rd239, %rd242, %p80;
	selp.b16 	%rs193, %rs311, 1, %p81;
	selp.b16 	%rs311, %rs190, %rs193, %p80;
	add.s32 	%r396, %r396, 256;
	add.s64 	%rd323, %rd323, 4096;
	add.s32 	%r394, %r394, 1;
	setp.ne.s32 	%p82, %r394, 0;
	@%p82 bra 	$L__BB4_9;
$L__BB4_10:
	setp.lt.u32 	%p83, %r4, 768;
	@%p83 bra 	$L__BB4_12;
$L__BB4_11:
	mul.wide.s32 	%rd259, %r396, 16;
	add.s64 	%rd244, %rd105, %rd259;
	// begin inline asm
	ld.global.nc.u64 %rd243, [%rd244];
	// end inline asm
	add.s64 	%rd246, %rd244, 8;
	// begin inline asm
	ld.global.nc.u64 %rd245, [%rd246];
	// end inline asm
	cvt.u16.u64 	%rs194, %rd243;
	and.b16  	%rs195, %rs194, 255;
	and.b16  	%rs196, %rs311, 255;
	setp.eq.s16 	%p84, %rs196, 0;
	setp.eq.s16 	%p85, %rs195, 0;
	min.s64 	%rd260, %rd245, %rd329;
	selp.b64 	%rd261, %rd329, %rd260, %p85;
	selp.b64 	%rd262, %rd245, %rd261, %p84;
	selp.b16 	%rs197, %rs311, 1, %p85;
	selp.b16 	%rs198, %rs194, %rs197, %p84;
	and.b16  	%rs199, %rs198, 255;
	add.s64 	%rd248, %rd244, 4096;
	// begin inline asm
	ld.global.nc.u64 %rd247, [%rd248];
	// end inline asm
	add.s64 	%rd250, %rd244, 4104;
	// begin inline asm
	ld.global.nc.u64 %rd249, [%rd250];
	// end inline asm
	cvt.u16.u64 	%rs200, %rd247;
	and.b16  	%rs201, %rs200, 255;
	setp.eq.s16 	%p86, %rs199, 0;
	setp.eq.s16 	%p87, %rs201, 0;
	min.s64 	%rd263, %rd249, %rd262;
	selp.b64 	%rd264, %rd262, %rd263, %p87;
	selp.b64 	%rd265, %rd249, %rd264, %p86;
	selp.b16 	%rs202, %rs198, 1, %p87;
	selp.b16 	%rs203, %rs200, %rs202, %p86;
	and.b16  	%rs204, %rs203, 255;
	add.s64 	%rd252, %rd244, 8192;
	// begin inline asm
	ld.global.nc.u64 %rd251, [%rd252];
	// end inline asm
	add.s64 	%rd254, %rd244, 8200;
	// begin inline asm
	ld.global.nc.u64 %rd253, [%rd254];
	// end inline asm
	cvt.u16.u64 	%rs205, %rd251;
	and.b16  	%rs206, %rs205, 255;
	setp.eq.s16 	%p88, %rs204, 0;
	setp.eq.s16 	%p89, %rs206, 0;
	min.s64 	%rd266, %rd253, %rd265;
	selp.b64 	%rd267, %rd265, %rd266, %p89;
	selp.b64 	%rd268, %rd253, %rd267, %p88;
	selp.b16 	%rs207, %rs203, 1, %p89;
	selp.b16 	%rs208, %rs205, %rs207, %p88;
	and.b16  	%rs209, %rs208, 255;
	add.s64 	%rd256, %rd244, 12288;
	// begin inline asm
	ld.global.nc.u64 %rd255, [%rd256];
	// end inline asm
	add.s64 	%rd258, %rd244, 12296;
	// begin inline asm
	ld.global.nc.u64 %rd257, [%rd258];
	// end inline asm
	cvt.u16.u64 	%rs210, %rd255;
	and.b16  	%rs211, %rs210, 255;
	setp.eq.s16 	%p90, %rs209, 0;
	setp.eq.s16 	%p91, %rs211, 0;
	min.s64 	%rd269, %rd257, %rd268;
	selp.b64 	%rd270, %rd268, %rd269, %p91;
	selp.b64 	%rd329, %rd257, %rd270, %p90;
	selp.b16 	%rs212, %rs208, 1, %p91;
	selp.b16 	%rs311, %rs210, %rs212, %p90;
	add.s32 	%r396, %r396, 1024;
	setp.lt.s32 	%p92, %r396, %r38;
	@%p92 bra 	$L__BB4_11;
$L__BB4_12:
	setp.lt.s32 	%p93, %r38, 256;
	@%p93 bra 	$L__BB4_37;
	// begin inline asm
	mov.u32 %r281, %laneid;
	// end inline asm
	cvt.u32.u16 	%r302, %rs311;
	and.b32  	%r283, %r302, 255;
	mov.b32 	%r299, 1;
	mov.b32 	%r300, 31;
	mov.b32 	%r301, -1;
	// begin inline asm
	shfl.sync.down.b32 %r282, %r283, %r299, %r300, %r301;
	// end inline asm
	// begin inline asm
	shfl.sync.down.b32 %r287, %r288, %r299, %r300, %r301;
	// end inline asm
	mov.b64 	{%r293, %r298}, %rd329;
	// begin inline asm
	shfl.sync.down.b32 %r292, %r293, %r299, %r300, %r301;
	// end inline asm
	// begin inline asm
	shfl.sync.down.b32 %r297, %r298, %r299, %r300, %r301;
	// end inline asm
	mov.b64 	%rd14, {%r292, %r297};
	cvt.u16.u32 	%rs10, %r282;
	setp.gt.s32 	%p143, %r281, 30;
	@%p143 bra 	$L__BB4_17;
	and.b16  	%rs254, %rs311, 255;
	setp.eq.s16 	%p144, %rs254, 0;
	and.b16  	%rs255, %rs10, 255;
	setp.eq.s16 	%p145, %rs255, 0;
	or.pred  	%p146, %p144, %p145;
	@%p146 bra 	$L__BB4_16;
	min.s64 	%rd329, %rd14, %rd329;
	mov.b16 	%rs311, 1;
	bra.uni 	$L__BB4_17;
$L__BB4_16:
	setp.eq.s16 	%p147, %rs254, 0;
	selp.b64 	%rd329, %rd14, %rd329, %p147;
	selp.b16 	%rs311, %rs10, %rs311, %p147;
$L__BB4_17:
	cvt.u32.u16 	%r323, %rs311;
	and.b32  	%r304, %r323, 255;
	mov.b32 	%r320, 2;
	mov.b32 	%r321, 31;
	mov.b32 	%r322, -1;
	// begin inline asm
	shfl.sync.down.b32 %r303, %r304, %r320, %r321, %r322;
	// end inline asm
	// begin inline asm
	shfl.sync.down.b32 %r308, %r309, %r320, %r321, %r322;
	// end inline asm
	mov.b64 	{%r314, %r319}, %rd329;
	// begin inline asm
	shfl.sync.down.b32 %r313, %r314, %r320, %r321, %r322;
	// end inline asm
	// begin inline asm
	shfl.sync.down.b32 %r318, %r319, %r320, %r321, %r322;
	// end inline asm
	mov.b64 	%rd18, {%r313, %r318};
	cvt.u16.u32 	%rs13, %r303;
	setp.gt.s32 	%p148, %r281, 29;
	@%p148 bra 	$L__BB4_21;
	and.b16  	%rs258, %rs311, 255;
	setp.eq.s16 	%p149, %rs258, 0;
	and.b16  	%rs259, %rs13, 255;
	setp.eq.s16 	%p150, %rs259, 0;
	or.pred  	%p151, %p149, %p150;
	@%p151 bra 	$L__BB4_20;
	min.s64 	%rd329, %rd18, %rd329;
	mov.b16 	%rs311, 1;
	bra.uni 	$L__BB4_21;
$L__BB4_20:
	setp.eq.s16 	%p152, %rs258, 0;
	selp.b64 	%rd329, %rd18, %rd329, %p152;
	selp.b16 	%rs311, %rs13, %rs311, %p152;
$L__BB4_21:
	cvt.u32.u16 	%r344, %rs311;
	and.b32  	%r325, %r344, 255;
	mov.b32 	%r341, 4;
	mov.b32 	%r342, 31;
	mov.b32 	%r343, -1;
	// begin inline asm
	shfl.sync.down.b32 %r324, %r325, %r341, %r342, %r343;
	// end inline asm
	// begin inline asm
	shfl.sync.down.b32 %r329, %r330, %r341, %r342, %r343;
	// end inline asm
	mov.b64 	{%r335, %r340}, %rd329;
	// begin inline asm
	shfl.sync.down.b32 %r334, %r335, %r341, %r342, %r343;
	// end inline asm
	// begin inline asm
	shfl.sync.down.b32 %r339, %r340, %r341, %r342, %r343;
	// end inline asm
	mov.b64 	%rd22, {%r334, %r339};
	cvt.u16.u32 	%rs16, %r324;
	setp.gt.s32 	%p153, %r281, 27;
	@%p153 bra 	$L__BB4_25;
	and.b16  	%rs262, %rs311, 255;
	setp.eq.s16 	%p154, %rs262, 0;
	and.b16  	%rs263, %rs16, 255;
	setp.eq.s16 	%p155, %rs263, 0;
	or.pred  	%p156, %p154, %p155;
	@%p156 bra 	$L__BB4_24;
	min.s64 	%rd329, %rd22, %rd329;
	mov.b16 	%rs311, 1;
	bra.uni 	$L__BB4_25;
$L__BB4_24:
	setp.eq.s16 	%p157, %rs262, 0;
	selp.b64 	%rd329, %rd22, %rd329, %p157;
	selp.b16 	%rs311, %rs16, %rs311, %p157;
$L__BB4_25:
	cvt.u32.u16 	%r365, %rs311;
	and.b32  	%r346, %r365, 255;
	mov.b32 	%r362, 8;
	mov.b32 	%r363, 31;
	mov.b32 	%r364, -1;
	// begin inline asm
	shfl.sync.down.b32 %r345, %r346, %r362, %r363, %r364;
	// end inline asm
	// begin inline asm
	shfl.sync.down.b32 %r350, %r351, %r362, %r363, %r364;
	// end inline asm
	mov.b64 	{%r356, %r361}, %rd329;
	// begin inline asm
	shfl.sync.down.b32 %r355, %r356, %r362, %r363, %r364;
	// end inline asm
	// begin inline asm
	shfl.sync.down.b32 %r360, %r361, %r362, %r363, %r364;
	// end inline asm
	mov.b64 	%rd26, {%r355, %r360};
	cvt.u16.u32 	%rs19, %r345;
	setp.gt.s32 	%p158, %r281, 23;
	@%p158 bra 	$L__BB4_29;
	and.b16  	%rs266, %rs311, 255;
	setp.eq.s16 	%p159, %rs266, 0;
	and.b16  	%rs267, %rs19, 255;
	setp.eq.s16 	%p160, %rs267, 0;
	or.pred  	%p161, %p159, %p160;
	@%p161 bra 	$L__BB4_28;
	min.s64 	%rd329, %rd26, %rd329;
	mov.b16 	%rs311, 1;
	bra.uni 	$L__BB4_29;
$L__BB4_28:
	setp.eq.s16 	%p162, %rs266, 0;
	selp.b64 	%rd329, %rd26, %rd329, %p162;
	selp.b16 	%rs311, %rs19, %rs311, %p162;
$L__BB4_29:
	cvt.u32.u16 	%r386, %rs311;
	and.b32  	%r367, %r386, 255;
	mov.b32 	%r383, 16;
	mov.b32 	%r384, 31;
	mov.b32 	%r385, -1;
	// begin inline asm
	shfl.sync.down.b32 %r366, %r367, %r383, %r384, %r385;
	// end inline asm
	// begin inline asm
	shfl.sync.down.b32 %r371, %r372, %r383, %r384, %r385;
	// end inline asm
	mov.b64 	{%r377, %r382}, %rd329;
	// begin inline asm
	shfl.sync.down.b32 %r376, %r377, %r383, %r384, %r385;
	// end inline asm
	// begin inline asm
	shfl.sync.down.b32 %r381, %r382, %r383, %r384, %r385;
	// end inline asm
	mov.b64 	%rd30, {%r376, %r381};
	cvt.u16.u32 	%rs22, %r366;
	setp.gt.s32 	%p163, %r281, 15;
	@%p163 bra 	$L__BB4_33;
	and.b16  	%rs270, %rs311, 255;
	setp.eq.s16 	%p164, %rs270, 0;
	and.b16  	%rs271, %rs22, 255;
	setp.eq.s16 	%p165, %rs271, 0;
	or.pred  	%p166, %p164, %p165;
	@%p166 bra 	$L__BB4_32;
	min.s64 	%rd329, %rd30, %rd329;
	mov.b16 	%rs311, 1;
	bra.uni 	$L__BB4_33;
$L__BB4_32:
	setp.eq.s16 	%p167, %rs270, 0;
	selp.b64 	%rd329, %rd30, %rd329, %p167;
	selp.b16 	%rs311, %rs22, %rs311, %p167;
$L__BB4_33:
	setp.ne.s32 	%p168, %r281, 0;
	@%p168 bra 	$L__BB4_35;
	shr.u32 	%r387, %r1, 1;
	and.b32  	%r388, %r387, 496;
	mov.u32 	%r389, _ZZN3cub18CUB_300001_SM_10006detail6reduce28DeviceReduceSingleTileKernelINS2_10policy_hubIN4cuda3std3__45tupleIJblEEEjN6thrust24THRUST_300001_SM_1000_NS8cuda_cub9__find_if7functorIS9_EEE10Policy1000EPS9_SI_iSF_S9_S9_NS7_10__identityEEEvT0_T1_T2_T3_T4_T6_E12temp_storage;
	add.s32 	%r390, %r389, %r388;
	st.shared.u8 	[%r390+8], %rs311;
	st.shared.u64 	[%r390+16], %rd329;
$L__BB4_35:
	bar.sync 	0;
	setp.ne.s32 	%p169, %r1, 0;
	@%p169 bra 	$L__BB4_110;
	ld.shared.u8 	%rs274, [_ZZN3cub18CUB_300001_SM_10006detail6reduce28DeviceReduceSingleTileKernelINS2_10policy_hubIN4cuda3std3__45tupleIJblEEEjN6thrust24THRUST_300001_SM_1000_NS8cuda_cub9__find_if7functorIS9_EEE10Policy1000EPS9_SI_iSF_S9_S9_NS7_10__identityEEEvT0_T1_T2_T3_T4_T6_E12temp_storage+24];
	ld.shared.u64 	%rd292, [_ZZN3cub18CUB_300001_SM_10006detail6reduce28DeviceReduceSingleTileKernelINS2_10policy_hubIN4cuda3std3__45tupleIJblEEEjN6thrust24THRUST_300001_SM_1000_NS8cuda_cub9__find_if7functorIS9_EEE10Policy1000EPS9_SI_iSF_S9_S9_NS7_10__identityEEEvT0_T1_T2_T3_T4_T6_E12temp_storage+32];
	and.b16  	%rs275, %rs311, 255;
	setp.eq.s16 	%p170, %rs275, 0;
	setp.eq.s16 	%p171, %rs274, 0;
	min.s64 	%rd293, %rd292, %rd329;
	selp.b64 	%rd294, %rd329, %rd293, %p171;
	selp.b64 	%rd295, %rd292, %rd294, %p170;
	selp.b16 	%rs276, %rs311, 1, %p171;
	selp.b16 	%rs277, %rs274, %rs276, %p170;
	and.b16  	%rs278, %rs277, 255;
	ld.shared.u8 	%rs279, [_ZZN3cub18CUB_300001_SM_10006detail6reduce28DeviceReduceSingleTileKernelINS2_10policy_hubIN4cuda3std3__45tupleIJblEEEjN6thrust24THRUST_300001_SM_1000_NS8cuda_cub9__find_if7functorIS9_EEE10Policy1000EPS9_SI_iSF_S9_S9_NS7_10__identityEEEvT0_T1_T2_T3_T4_T6_E12temp_storage+40];
	ld.shared.u64 	%rd296, [_ZZN3cub18CUB_300001_SM_10006detail6reduce28DeviceReduceSingleTileKernelINS2_10policy_hubIN4cuda3std3__45tupleIJblEEEjN6thrust24THRUST_300001_SM_1000_NS8cuda_cub9__find_if7functorIS9_EEE10Policy1000EPS9_SI_iSF_S9_S9_NS7_10__identityEEEvT0_T1_T2_T3_T4_T6_E12temp_storage+48];
	setp.eq.s16 	%p172, %rs278, 0;
	setp.eq.s16 	%p173, %rs279, 0;
	min.s64 	%rd297, %rd296, %rd295;
	selp.b64 	%rd298, %rd295, %rd297, %p173;
	selp.b64 	%rd299, %rd296, %rd298, %p172;
	selp.b16 	%rs280, %rs277, 1, %p173;
	selp.b16 	%rs281, %rs279, %rs280, %p172;
	and.b16  	%rs282, %rs281, 255;
	ld.shared.u8 	%rs283, [_ZZN3cub18CUB_300001_SM_10006detail6reduce28DeviceReduceSingleTileKernelINS2_10policy_hubIN4cuda3std3__45tupleIJblEEEjN6thrust24THRUST_300001_SM_1000_NS8cuda_cub9__find_if7functorIS9_EEE10Policy1000EPS9_SI_iSF_S9_S9_NS7_10__identityEEEvT0_T1_T2_T3_T4_T6_E12temp_storage+56];
	ld.shared.u64 	%rd300, [_ZZN3cub18CUB_300001_SM_10006detail6reduce28DeviceReduceSingleTileKernelINS2_10policy_hubIN4cuda3std3__45tupleIJblEEEjN6thrust24THRUST_300001_SM_1000_NS8cuda_cub9__find_if7functorIS9_EEE10Policy1000EPS9_SI_iSF_S9_S9_NS7_10__identityEEEvT0_T1_T2_T3_T4_T6_E12temp_storage+64];
	setp.eq.s16 	%p174, %rs282, 0;
	setp.eq.s16 	%p175, %rs283, 0;
	min.s64 	%rd301, %rd300, %rd299;
	selp.b16 	%rs284, %rs281, 1, %p175;
	selp.b16 	%rs285, %rs283, %rs284, %p174;
	and.b16  	%rs286, %rs285, 255;
	selp.b64 	%rd302, %rd299, %rd301, %p175;
	selp.b64 	%rd303, %rd300, %rd302, %p174;
	ld.shared.u8 	%rs287, [_ZZN3cub18CUB_300001_SM_10006detail6reduce28DeviceReduceSingleTileKernelINS2_10policy_hubIN4cuda3std3__45tupleIJblEEEjN6thrust24THRUST_300001_SM_1000_NS8cuda_cub9__find_if7functorIS9_EEE10Policy1000EPS9_SI_iSF_S9_S9_NS7_10__identityEEEvT0_T1_T2_T3_T4_T6_E12temp_storage+72];
	ld.shared.u64 	%rd304, [_ZZN3cub18CUB_300001_SM_10006detail6reduce28DeviceReduceSingleTileKernelINS2_10policy_hubIN4cuda3std3__45tupleIJblEEEjN6thrust24THRUST_300001_SM_1000_NS8cuda_cub9__find_if7functorIS9_EEE10Policy1000EPS9_SI_iSF_S9_S9_NS7_10__identityEEEvT0_T1_T2_T3_T4_T6_E12temp_storage+80];
	setp.eq.s16 	%p176, %rs286, 0;
	setp.eq.s16 	%p177, %rs287, 0;
	min.s64 	%rd305, %rd304, %rd303;
	selp.b16 	%rs288, %rs285, 1, %p177;
	selp.b16 	%rs289, %rs287, %rs288, %p176;
	and.b16  	%rs290, %rs289, 255;
	selp.b64 	%rd306, %rd303, %rd305, %p177;
	selp.b64 	%rd307, %rd304, %rd306, %p176;
	ld.shared.u8 	%rs291, [_ZZN3cub18CUB_300001_SM_10006detail6reduce28DeviceReduceSingleTileKernelINS2_10policy_hubIN4cuda3std3__45tupleIJblEEEjN6thrust24THRUST_300001_SM_1000_NS8cuda_cub9__find_if7functorIS9_EEE10Policy1000EPS9_SI_iSF_S9_S9_NS7_10__identityEEEvT0_T1_T2_T3_T4_T6_E12temp_storage+88];
	ld.shared.u64 	%rd308, [_ZZN3cub18CUB_300001_SM_10006detail6reduce28DeviceReduceSingleTileKernelINS2_10policy_hubIN4cuda3std3__45tupleIJblEEEjN6thrust24THRUST_300001_SM_1000_NS8cuda_cub9__find_if7functorIS9_EEE10Policy1000EPS9_SI_iSF_S9_S9_NS7_10__identityEEEvT0_T1_T2_T3_T4_T6_E12temp_storage+96];
	setp.eq.s16 	%p178, %rs290, 0;
	setp.eq.s16 	%p179, %rs291, 0;
	min.s64 	%rd309, %rd308, %rd307;
	selp.b16 	%rs292, %rs289, 1, %p179;
	selp.b16 	%rs293, %rs291, %rs292, %p178;
	and.b16  	%rs294, %rs293, 255;
	selp.b64 	%rd310, %rd307, %rd309, %p179;
	selp.b64 	%rd311, %rd308, %rd310, %p178;
	ld.shared.u8 	%rs295, [_ZZN3cub18CUB_300001_SM_10006detail6reduce28DeviceReduceSingleTileKernelINS2_10policy_hubIN4cuda3std3__45tupleIJblEEEjN6thrust24THRUST_300001_SM_1000_NS8cuda_cub9__find_if7functorIS9_EEE10Policy1000EPS9_SI_iSF_S9_S9_NS7_10__identityEEEvT0_T1_T2_T3_T4_T6_E12temp_storage+104];
	ld.shared.u64 	%rd312, [_ZZN3cub18CUB_300001_SM_10006detail6reduce28DeviceReduceSingleTileKernelINS2_10policy_hubIN4cuda3std3__45tupleIJblEEEjN6thrust24THRUST_300001_SM_1000_NS8cuda_cub9__find_if7functorIS9_EEE10Policy1000EPS9_SI_iSF_S9_S9_NS7_10__identityEEEvT0_T1_T2_T3_T4_T6_E12temp_storage+112];
	setp.eq.s16 	%p180, %rs294, 0;
	setp.eq.s16 	%p181, %rs295, 0;
	min.s64 	%rd313, %rd312, %rd311;
	selp.b16 	%rs296, %rs293, 1, %p181;
	selp.b16 	%rs297, %rs295, %rs296, %p180;
	and.b16  	%rs298, %rs297, 255;
	selp.b64 	%rd314, %rd311, %rd313, %p181;
	selp.b64 	%rd315, %rd312, %rd314, %p180;
	ld.shared.u8 	%rs299, [_ZZN3cub18CUB_300001_SM_10006detail6reduce28DeviceReduceSingleTileKernelINS2_10policy_hubIN4cuda3std3__45tupleIJblEEEjN6thrust24THRUST_300001_SM_1000_NS8cuda_cub9__find_if7functorIS9_EEE10Policy1000EPS9_SI_iSF_S9_S9_NS7_10__identityEEEvT0_T1_T2_T3_T4_T6_E12temp_storage+120];
	ld.shared.u64 	%rd316, [_ZZN3cub18CUB_300001_SM_10006detail6reduce28DeviceReduceSingleTileKernelINS2_10policy_hubIN4cuda3std3__45tupleIJblEEEjN6thrust24THRUST_300001_SM_1000_NS8cuda_cub9__find_if7functorIS9_EEE10Policy1000EPS9_SI_iSF_S9_S9_NS7_10__identityEEEvT0_T1_T2_T3_T4_T6_E12temp_storage+128];
	setp.eq.s16 	%p182, %rs298, 0;
	setp.eq.s16 	%p183, %rs299, 0;
	min.s64 	%rd317, %rd316, %rd315;
	selp.b16 	%rs300, %rs297, 1, %p183;
	selp.b16 	%rs311, %rs299, %rs300, %p182;
	selp.b64 	%rd318, %rd315, %rd317, %p183;
	selp.b64 	%rd329, %rd316, %rd318, %p182;
	bra.uni 	$L__BB4_110;
$L__BB4_37:
	// begin inline asm
	mov.u32 %r163, %laneid;
	// end inline asm
	and.b32  	%r184, %r1, 992;
	add.s32 	%r185, %r184, 32;
	setp.gt.s32 	%p94, %r185, %r38;
	not.b32 	%r186, %r184;
	add.s32 	%r187, %r38, %r186;
	selp.b32 	%r182, %r187, 31, %p94;
	cvt.u32.u16 	%r188, %rs311;
	and.b32  	%r165, %r188, 255;
	mov.b32 	%r181, 1;
	mov.b32 	%r183, -1;
	// begin inline asm
	shfl.sync.down.b32 %r164, %r165, %r181, %r182, %r183;
	// end inline asm
	// begin inline asm
	shfl.sync.down.b32 %r169, %r170, %r181, %r182, %r183;
	// end inline asm
	mov.b64 	{%r175, %r180}, %rd329;
	// begin inline asm
	shfl.sync.down.b32 %r174, %r175, %r181, %r182, %r183;
	// end inline asm
	// begin inline asm
	shfl.sync.down.b32 %r179, %r180, %r181, %r182, %r183;
	// end inline asm
	mov.b64 	%rd35, {%r174, %r179};
	cvt.u16.u32 	%rs26, %r164;
	setp.ge.s32 	%p95, %r163, %r182;
	@%p95 bra 	$L__BB4_41;
	and.b16  	%rs213, %rs311, 255;
	setp.eq.s16 	%p96, %rs213, 0;
	and.b16  	%rs214, %rs26, 255;
	setp.eq.s16 	%p97, %rs214, 0;
	or.pred  	%p98, %p96, %p97;
	@%p98 bra 	$L__BB4_40;
	min.s64 	%rd329, %rd35, %rd329;
	mov.b16 	%rs311, 1;
	bra.uni 	$L__BB4_41;
$L__BB4_40:
	setp.eq.s16 	%p99, %rs213, 0;
	selp.b16 	%rs311, %rs26, %rs311, %p99;
	selp.b64 	%rd329, %rd35, %rd329, %p99;
$L__BB4_41:
	cvt.u32.u16 	%r209, %rs311;
	and.b32  	%r190, %r209, 255;
	mov.b32 	%r206, 2;
	mov.b32 	%r208, -1;
	// begin inline asm
	shfl.sync.down.b32 %r189, %r190, %r206, %r182, %r208;
	// end inline asm
	// begin inline asm
	shfl.sync.down.b32 %r194, %r195, %r206, %r182, %r208;
	// end inline asm
	mov.b64 	{%r200, %r205}, %rd329;
	// begin inline asm
	shfl.sync.down.b32 %r199, %r200, %r206, %r182, %r208;
	// end inline asm
	// begin inline asm
	shfl.sync.down.b32 %r204, %r205, %r206, %r182, %r208;
	// end inline asm
	mov.b64 	%rd39, {%r199, %r204};
	cvt.u16.u32 	%rs29, %r189;
	add.s32 	%r210, %r163, 2;
	setp.gt.s32 	%p100, %r210, %r182;
	@%p100 bra 	$L__BB4_45;
	and.b16  	%rs217, %rs311, 255;
	setp.eq.s16 	%p101, %rs217, 0;
	and.b16  	%rs218, %rs29, 255;
	setp.eq.s16 	%p102, %rs218, 0;
	or.pred  	%p103, %p101, %p102;
	@%p103 bra 	$L__BB4_44;
	min.s64 	%rd329, %rd39, %rd329;
	mov.b16 	%rs311, 1;
	bra.uni 	$L__BB4_45;
$L__BB4_44:
	setp.eq.s16 	%p104, %rs217, 0;
	selp.b16 	%rs311, %rs29, %rs311, %p104;
	selp.b64 	%rd329, %rd39, %rd329, %p104;
$L__BB4_45:
	cvt.u32.u16 	%r231, %rs311;
	and.b32  	%r212, %r231, 255;
	mov.b32 	%r228, 4;
	mov.b32 	%r230, -1;
	// begin inline asm
	shfl.sync.down.b32 %r211, %r212, %r228, %r182, %r230;
	// end inline asm
	// begin inline asm
	shfl.sync.down.b32 %r216, %r217, %r228, %r182, %r230;
	// end inline asm
	mov.b64 	{%r222, %r227}, %rd329;
	// begin inline asm
	shfl.sync.down.b32 %r221, %r222, %r228, %r182, %r230;
	// end inline asm
	// begin inline asm
	shfl.sync.down.b32 %r226, %r227, %r228, %r182, %r230;
	// end inline asm
	mov.b64 	%rd43, {%r221, %r226};
	cvt.u16.u32 	%rs32, %r211;
	add.s32 	%r232, %r163, 4;
	setp.gt.s32 	%p105, %r232, %r182;
	@%p105 bra 	$L__BB4_49;
	and.b16  	%rs221, %rs311, 255;
	setp.eq.s16 	%p106, %rs221, 0;
	and.b16  	%rs222, %rs32, 255;
	setp.eq.s16 	%p107, %rs222, 0;
	or.pred  	%p108, %p106, %p107;
	@%p108 bra 	$L__BB4_48;
	min.s64 	%rd329, %rd43, %rd329;
	mov.b16 	%rs311, 1;
	bra.uni 	$L__BB4_49;
$L__BB4_48:
	setp.eq.s16 	%p109, %rs221, 0;
	selp.b16 	%rs311, %rs32, %rs311, %p109;
	selp.b64 	%rd329, %rd43, %rd329, %p109;
$L__BB4_49:
	cvt.u32.u16 	%r253, %rs311;
	and.b32  	%r234, %r253, 255;
	mov.b32 	%r250, 8;
	mov.b32 	%r252, -1;
	// begin inline asm
	shfl.sync.down.b32 %r233, %r234, %r250, %r182, %r252;
	// end inline asm
	// begin inline asm
	shfl.sync.down.b32 %r238, %r239, %r250, %r182, %r252;
	// end inline asm
	mov.b64 	{%r244, %r249}, %rd329;
	// begin inline asm
	shfl.sync.down.b32 %r243, %r244, %r250, %r182, %r252;
	// end inline asm
	// begin inline asm
	shfl.sync.down.b32 %r248, %r249, %r250, %r182, %r252;
	// end inline asm
	mov.b64 	%rd47, {%r243, %r248};
	cvt.u16.u32 	%rs35, %r233;
	add.s32 	%r254, %r163, 8;
	setp.gt.s32 	%p110, %r254, %r182;
	@%p110 bra 	$L__BB4_53;
	and.b16  	%rs225, %rs311, 255;
	setp.eq.s16 	%p111, %rs225, 0;
	and.b16  	%rs226, %rs35, 255;
	setp.eq.s16 	%p112, %rs226, 0;
	or.pred  	%p113, %p111, %p112;
	@%p113 bra 	$L__BB4_52;
	min.s64 	%rd329, %rd47, %rd329;
	mov.b16 	%rs311, 1;
	bra.uni 	$L__BB4_53;
$L__BB4_52:
	setp.eq.s16 	%p114, %rs225, 0;
	selp.b16 	%rs311, %rs35, %rs311, %p114;
	selp.b64 	%rd329, %rd47, %rd329, %p114;
$L__BB4_53:
	cvt.u32.u16 	%r275, %rs311;
	and.b32  	%r256, %r275, 255;
	mov.b32 	%r272, 16;
	mov.b32 	%r274, -1;
	// begin inline asm
	shfl.sync.down.b32 %r255, %r256, %r272, %r182, %r274;
	// end inline asm
	// begin inline asm
	shfl.sync.down.b32 %r260, %r261, %r272, %r182, %r274;
	// end inline asm
	mov.b64 	{%r266, %r271}, %rd329;
	// begin inline asm
	shfl.sync.down.b32 %r265, %r266, %r272, %r182, %r274;
	// end inline asm
	// begin inline asm
	shfl.sync.down.b32 %r270, %r271, %r272, %r182, %r274;
	// end inline asm
	mov.b64 	%rd51, {%r265, %r270};
	cvt.u16.u32 	%rs38, %r255;
	add.s32 	%r276, %r163, 16;
	setp.gt.s32 	%p115, %r276, %r182;
	@%p115 bra 	$L__BB4_57;
	and.b16  	%rs229, %rs311, 255;
	setp.eq.s16 	%p116, %rs229, 0;
	and.b16  	%rs230, %rs38, 255;
	setp.eq.s16 	%p117, %rs230, 0;
	or.pred  	%p118, %p116, %p117;
	@%p118 bra 	$L__BB4_56;
	min.s64 	%rd329, %rd51, %rd329;
	mov.b16 	%rs311, 1;
	bra.uni 	$L__BB4_57;
$L__BB4_56:
	setp.eq.s16 	%p119, %rs229, 0;
	selp.b16 	%rs311, %rs38, %rs311, %p119;
	selp.b64 	%rd329, %rd51, %rd329, %p119;
$L__BB4_57:
	setp.ne.s32 	%p120, %r163, 0;
	@%p120 bra 	$L__BB4_59;
	shr.u32 	%r277, %r1, 1;
	and.b32  	%r278, %r277, 496;
	mov.u32 	%r279, _ZZN3cub18CUB_300001_SM_10006detail6reduce28DeviceReduceSingleTileKernelINS2_10policy_hubIN4cuda3std3__45tupleIJblEEEjN6thrust24THRUST_300001_SM_1000_NS8cuda_cub9__find_if7functorIS9_EEE10Policy1000EPS9_SI_iSF_S9_S9_NS7_10__identityEEEvT0_T1_T2_T3_T4_T6_E12temp_storage;
	add.s32 	%r280, %r279, %r278;
	st.shared.u8 	[%r280+8], %rs311;
	st.shared.u64 	[%r280+16], %rd329;
$L__BB4_59:
	bar.sync 	0;
	setp.ne.s32 	%p121, %r1, 0;
	@%p121 bra 	$L__BB4_110;
	setp.lt.s32 	%p122, %r38, 33;
	@%p122 bra 	$L__BB4_62;
	ld.shared.u8 	%rs233, [_ZZN3cub18CUB_300001_SM_10006detail6reduce28DeviceReduceSingleTileKernelINS2_10policy_hubIN4cuda3std3__45tupleIJblEEEjN6thrust24THRUST_300001_SM_1000_NS8cuda_cub9__find_if7functorIS9_EEE10Policy1000EPS9_SI_iSF_S9_S9_NS7_10__identityEEEvT0_T1_T2_T3_T4_T6_E12temp_storage+24];
	ld.shared.u64 	%rd271, [_ZZN3cub18CUB_300001_SM_10006detail6reduce28DeviceReduceSingleTileKernelINS2_10policy_hubIN4cuda3std3__45tupleIJblEEEjN6thrust24THRUST_300001_SM_1000_NS8cuda_cub9__find_if7functorIS9_EEE10Policy1000EPS9_SI_iSF_S9_S9_NS7_10__identityEEEvT0_T1_T2_T3_T4_T6_E12temp_storage+32];
	and.b16  	%rs234, %rs311, 255;
	setp.eq.s16 	%p123, %rs234, 0;
	setp.eq.s16 	%p124, %rs233, 0;
	min.s64 	%rd272, %rd271, %rd329;
	selp.b16 	%rs235, %rs311, 1, %p124;
	selp.b16 	%rs311, %rs233, %rs235, %p123;
	selp.b64 	%rd273, %rd329, %rd272, %p124;
	selp.b64 	%rd329, %rd271, %rd273, %p123;
$L__BB4_62:
	setp.lt.s32 	%p125, %r38, 65;
	@%p125 bra 	$L__BB4_64;
	ld.shared.u8 	%rs236, [_ZZN3cub18CUB_300001_SM_10006detail6reduce28DeviceReduceSingleTileKernelINS2_10policy_hubIN4cuda3std3__45tupleIJblEEEjN6thrust24THRUST_300001_SM_1000_NS8cuda_cub9__find_if7functorIS9_EEE10Policy1000EPS9_SI_iSF_S9_S9_NS7_10__identityEEEvT0_T1_T2_T3_T4_T6_E12temp_storage+40];
	ld.shared.u64 	%rd274, [_ZZN3cub18CUB_300001_SM_10006detail6reduce28DeviceReduceSingleTileKernelINS2_10policy_hubIN4cuda3std3__45tupleIJblEEEjN6thrust24THRUST_300001_SM_1000_NS8cuda_cub9__find_if7functorIS9_EEE10Policy1000EPS9_SI_iSF_S9_S9_NS7_10__identityEEEvT0_T1_T2_T3_T4_T6_E12temp_storage+48];
	and.b16  	%rs237, %rs311, 255;
	setp.eq.s16 	%p126, %rs237, 0;
	setp.eq.s16 	%p127, %rs236, 0;
	min.s64 	%rd275, %rd274, %rd329;
	selp.b16 	%rs238, %rs311, 1, %p127;
	selp.b16 	%rs311, %rs236, %rs238, %p126;
	selp.b64 	%rd276, %rd329, %rd275, %p127;
	selp.b64 	%rd329, %rd274, %rd276, %p126;
$L__BB4_64:
	setp.lt.s32 	%p128, %r38, 97;
	@%p128 bra 	$L__BB4_66;
	ld.shared.u8 	%rs239, [_ZZN3cub18CUB_300001_SM_10006detail6reduce28DeviceReduceSingleTileKernelINS2_10policy_hubIN4cuda3std3__45tupleIJblEEEjN6thrust24THRUST_300001_SM_1000_NS8cuda_cub9__find_if7functorIS9_EEE10Policy1000EPS9_SI_iSF_S9_S9_NS7_10__identityEEEvT0_T1_T2_T3_T4_T6_E12temp_storage+56];
	ld.shared.u64 	%rd277, [_ZZN3cub18CUB_300001_SM_10006detail6reduce28DeviceReduceSingleTileKernelINS2_10policy_hubIN4cuda3std3__45tupleIJblEEEjN6thrust24THRUST_300001_SM_1000_NS8cuda_cub9__find_if7functorIS9_EEE10Policy1000EPS9_SI_iSF_S9_S9_NS7_10__identityEEEvT0_T1_T2_T3_T4_T6_E12temp_storage+64];
	and.b16  	%rs240, %rs311, 255;
	setp.eq.s16 	%p129, %rs240, 0;
	setp.eq.s16 	%p130, %rs239, 0;
	min.s64 	%rd278, %rd277, %rd329;
	selp.b16 	%rs241, %rs311, 1, %p130;
	selp.b16 	%rs311, %rs239, %rs241, %p129;
	selp.b64 	%rd279, %rd329, %rd278, %p130;
	selp.b64 	%rd329, %rd277, %rd279, %p129;
$L__BB4_66:
	setp.lt.s32 	%p131, %r38, 129;
	@%p131 bra 	$L__BB4_68;
	ld.shared.u8 	%rs242, [_ZZN3cub18CUB_300001_SM_10006detail6reduce28DeviceReduceSingleTileKernelINS2_10policy_hubIN4cuda3std3__45tupleIJblEEEjN6thrust24THRUST_300001_SM_1000_NS8cuda_cub9__find_if7functorIS9_EEE10Policy1000EPS9_SI_iSF_S9_S9_NS7_10__identityEEEvT0_T1_T2_T3_T4_T6_E12temp_storage+72];
	ld.shared.u64 	%rd280, [_ZZN3cub18CUB_300001_SM_10006detail6reduce28DeviceReduceSingleTileKernelINS2_10policy_hubIN4cuda3std3__45tupleIJblEEEjN6thrust24THRUST_300001_SM_1000_NS8cuda_cub9__find_if7functorIS9_EEE10Policy1000EPS9_SI_iSF_S9_S9_NS7_10__identityEEEvT0_T1_T2_T3_T4_T6_E12temp_storage+80];
	and.b16  	%rs243, %rs311, 255;
	setp.eq.s16 	%p132, %rs243, 0;
	setp.eq.s16 	%p133, %rs242, 0;
	min.s64 	%rd281, %rd280, %rd329;
	selp.b16 	%rs244, %rs311, 1, %p133;
	selp.b16 	%rs311, %rs242, %rs244, %p132;
	selp.b64 	%rd282, %rd329, %rd281, %p133;
	selp.b64 	%rd329, %rd280, %rd282, %p132;
$L__BB4_68:
	setp.lt.s32 	%p134, %r38, 161;
	@%p134 bra 	$L__BB4_70;
	ld.shared.u8 	%rs245, [_ZZN3cub18CUB_300001_SM_10006detail6reduce28DeviceReduceSingleTileKernelINS2_10policy_hubIN4cuda3std3__45tupleIJblEEEjN6thrust24THRUST_300001_SM_1000_NS8cuda_cub9__find_if7functorIS9_EEE10Policy1000EPS9_SI_iSF_S9_S9_NS7_10__identityEEEvT0_T1_T2_T3_T4_T6_E12temp_storage+88];
	ld.shared.u64 	%rd283, [_ZZN3cub18CUB_300001_SM_10006detail6reduce28DeviceReduceSingleTileKernelINS2_10policy_hubIN4cuda3std3__45tupleIJblEEEjN6thrust24THRUST_300001_SM_1000_NS8cuda_cub9__find_if7functorIS9_EEE10Policy1000EPS9_SI_iSF_S9_S9_NS7_10__identityEEEvT0_T1_T2_T3_T4_T6_E12temp_storage+96];
	and.b16  	%rs246, %rs311, 255;
	setp.eq.s16 	%p135, %rs246, 0;
	setp.eq.s16 	%p136, %rs245, 0;
	min.s64 	%rd284, %rd283, %rd329;
	selp.b16 	%rs247, %rs311, 1, %p136;
	selp.b16 	%rs311, %rs245, %rs247, %p135;
	selp.b64 	%rd285, %rd329, %rd284, %p136;
	selp.b64 	%rd329, %rd283, %rd285, %p135;
$L__BB4_70:
	setp.lt.s32 	%p137, %r38, 193;
	@%p137 bra 	$L__BB4_72;
	ld.shared.u8 	%rs248, [_ZZN3cub18CUB_300001_SM_10006detail6reduce28DeviceReduceSingleTileKernelINS2_10policy_hubIN4cuda3std3__45tupleIJblEEEjN6thrust24THRUST_300001_SM_1000_NS8cuda_cub9__find_if7functorIS9_EEE10Policy1000EPS9_SI_iSF_S9_S9_NS7_10__identityEEEvT0_T1_T2_T3_T4_T6_E12temp_storage+104];
	ld.shared.u64 	%rd286, [_ZZN3cub18CUB_300001_SM_10006detail6reduce28DeviceReduceSingleTileKernelINS2_10policy_hubIN4cuda3std3__45tupleIJblEEEjN6thrust24THRUST_300001_SM_1000_NS8cuda_cub9__find_if7functorIS9_EEE10Policy1000EPS9_SI_iSF_S9_S9_NS7_10__identityEEEvT0_T1_T2_T3_T4_T6_E12temp_storage+112];
	and.b16  	%rs249, %rs311, 255;
	setp.eq.s16 	%p138, %rs249, 0;
	setp.eq.s16 	%p139, %rs248, 0;
	min.s64 	%rd287, %rd286, %rd329;
	selp.b16 	%rs250, %rs311, 1, %p139;
	selp.b16 	%rs311, %rs248, %rs250, %p138;
	selp.b64 	%rd288, %rd329, %rd287, %p139;
	selp.b64 	%rd329, %rd286, %rd288, %p138;
$L__BB4_72:
	setp.lt.s32 	%p140, %r38, 225;
	@%p140 bra 	$L__BB4_110;
	ld.shared.u8 	%rs251, [_ZZN3cub18CUB_300001_SM_10006detail6reduce28DeviceReduceSingleTileKernelINS2_10policy_hubIN4cuda3std3__45tupleIJblEEEjN6thrust24THRUST_300001_SM_1000_NS8cuda_cub9__find_if7functorIS9_EEE10Policy1000EPS9_SI_iSF_S9_S9_NS7_10__identityEEEvT0_T1_T2_T3_T4_T6_E12temp_storage+120];
	ld.shared.u64 	%rd289, [_ZZN3cub18CUB_300001_SM_10006detail6reduce28DeviceReduceSingleTileKernelINS2_10policy_hubIN4cuda3std3__45tupleIJblEEEjN6thrust24THRUST_300001_SM_1000_NS8cuda_cub9__find_if7functorIS9_EEE10Policy1000EPS9_SI_iSF_S9_S9_NS7_10__identityEEEvT0_T1_T2_T3_T4_T6_E12temp_storage+128];
	and.b16  	%rs252, %rs311, 255;
	setp.eq.s16 	%p141, %rs252, 0;
	setp.eq.s16 	%p142, %rs251, 0;
	min.s64 	%rd290, %rd289, %rd329;
	selp.b16 	%rs253, %rs311, 1, %p142;
	selp.b16 	%rs311, %rs251, %rs253, %p141;
	selp.b64 	%rd291, %rd329, %rd290, %p142;
	selp.b64 	%rd329, %rd289, %rd291, %p141;
	bra.uni 	$L__BB4_110;
$L__BB4_74:
	mov.u32 	%r16, %tid.x;
	mul.wide.u32 	%rd124, %r16, 16;
	add.s64 	%rd109, %rd105, %rd124;
	// begin inline asm
	ld.global.nc.u64 %rd108, [%rd109];
	// end inline asm
	add.s64 	%rd111, %rd109, 8;
	// begin inline asm
	ld.global.nc.u64 %rd110, [%rd111];
	// end inline asm
	cvt.u16.u64 	%rs83, %rd108;
	and.b16  	%rs84, %rs83, 255;
	add.s64 	%rd113, %rd109, 4096;
	// begin inline asm
	ld.global.nc.u64 %rd112, [%rd113];
	// end inline asm
	add.s64 	%rd115, %rd109, 4104;
	// begin inline asm
	ld.global.nc.u64 %rd114, [%rd115];
	// end inline asm
	cvt.u16.u64 	%rs85, %rd112;
	and.b16  	%rs86, %rs85, 255;
	add.s64 	%rd117, %rd109, 8192;
	// begin inline asm
	ld.global.nc.u64 %rd116, [%rd117];
	// end inline asm
	add.s64 	%rd119, %rd109, 8200;
	// begin inline asm
	ld.global.nc.u64 %rd118, [%rd119];
	// end inline asm
	cvt.u16.u64 	%rs87, %rd116;
	and.b16  	%rs88, %rs87, 255;
	add.s64 	%rd121, %rd109, 12288;
	// begin inline asm
	ld.global.nc.u64 %rd120, [%rd121];
	// end inline asm
	add.s64 	%rd123, %rd109, 12296;
	// begin inline asm
	ld.global.nc.u64 %rd122, [%rd123];
	// end inline asm
	cvt.u16.u64 	%rs89, %rd120;
	and.b16  	%rs90, %rs89, 255;
	setp.eq.s16 	%p3, %rs84, 0;
	setp.eq.s16 	%p4, %rs86, 0;
	min.s64 	%rd125, %rd114, %rd110;
	selp.b16 	%rs91, %rs83, 1, %p4;
	selp.b64 	%rd126, %rd110, %rd125, %p4;
	selp.b16 	%rs92, %rs85, %rs91, %p3;
	and.b16  	%rs93, %rs92, 255;
	selp.b64 	%rd127, %rd114, %rd126, %p3;
	setp.eq.s16 	%p5, %rs93, 0;
	setp.eq.s16 	%p6, %rs88, 0;
	min.s64 	%rd128, %rd118, %rd127;
	selp.b16 	%rs94, %rs92, 1, %p6;
	selp.b64 	%rd129, %rd127, %rd128, %p6;
	selp.b16 	%rs95, %rs87, %rs94, %p5;
	and.b16  	%rs96, %rs95, 255;
	selp.b64 	%rd130, %rd118, %rd129, %p5;
	setp.eq.s16 	%p7, %rs96, 0;
	setp.eq.s16 	%p8, %rs90, 0;
	min.s64 	%rd131, %rd122, %rd130;
	selp.b16 	%rs97, %rs95, 1, %p8;
	selp.b64 	%rd132, %rd130, %rd131, %p8;
	selp.b16 	%rs311, %rs89, %rs97, %p7;
	selp.b64 	%rd329, %rd122, %rd132, %p7;
	setp.lt.u32 	%p9, %r38, 2048;
	mov.b32 	%r399, 1024;
	@%p9 bra 	$L__BB4_78;
	add.s32 	%r17, %r38, -1024;
	mov.b32 	%r399, 1024;
$L__BB4_76:
	mul.wide.s32 	%rd149, %r399, 16;
	add.s64 	%rd134, %rd109, %rd149;
	// begin inline asm
	ld.global.nc.u64 %rd133, [%rd134];
	// end inline asm
	add.s64 	%rd136, %rd134, 8;
	// begin inline asm
	ld.global.nc.u64 %rd135, [%rd136];
	// end inline asm
	cvt.u16.u64 	%rs98, %rd133;
	and.b16  	%rs99, %rs98, 255;
	add.s64 	%rd138, %rd134, 4096;
	// begin inline asm
	ld.global.nc.u64 %rd137, [%rd138];
	// end inline asm
	add.s64 	%rd140, %rd134, 4104;
	// begin inline asm
	ld.global.nc.u64 %rd139, [%rd140];
	// end inline asm
	cvt.u16.u64 	%rs100, %rd137;
	and.b16  	%rs101, %rs100, 255;
	add.s64 	%rd142, %rd134, 8192;
	// begin inline asm
	ld.global.nc.u64 %rd141, [%rd142];
	// end inline asm
	add.s64 	%rd144, %rd134, 8200;
	// begin inline asm
	ld.global.nc.u64 %rd143, [%rd144];
	// end inline asm
	cvt.u16.u64 	%rs102, %rd141;
	and.b16  	%rs103, %rs102, 255;
	add.s64 	%rd146, %rd134, 12288;
	// begin inline asm
	ld.global.nc.u64 %rd145, [%rd146];
	// end inline asm
	add.s64 	%rd148, %rd134, 12296;
	// begin inline asm
	ld.global.nc.u64 %rd147, [%rd148];
	// end inline asm
	cvt.u16.u64 	%rs104, %rd145;
	and.b16  	%rs105, %rs104, 255;
	and.b16  	%rs106, %rs311, 255;
	setp.eq.s16 	%p10, %rs106, 0;
	setp.eq.s16 	%p11, %rs99, 0;
	min.s64 	%rd150, %rd135, %rd329;
	selp.b16 	%rs107, %rs311, 1, %p11;
	selp.b64 	%rd151, %rd329, %rd150, %p11;
	selp.b16 	%rs108, %rs98, %rs107, %p10;
	and.b16  	%rs109, %rs108, 255;
	selp.b64 	%rd152, %rd135, %rd151, %p10;
	setp.eq.s16 	%p12, %rs109, 0;
	setp.eq.s16 	%p13, %rs101, 0;
	min.s64 	%rd153, %rd139, %rd152;
	selp.b16 	%rs110, %rs108, 1, %p13;
	selp.b64 	%rd154, %rd152, %rd153, %p13;
	selp.b16 	%rs111, %rs100, %rs110, %p12;
	and.b16  	%rs112, %rs111, 255;
	selp.b64 	%rd155, %rd139, %rd154, %p12;
	setp.eq.s16 	%p14, %rs112, 0;
	setp.eq.s16 	%p15, %rs103, 0;
	min.s64 	%rd156, %rd143, %rd155;
	selp.b16 	%rs113, %rs111, 1, %p15;
	selp.b64 	%rd157, %rd155, %rd156, %p15;
	selp.b16 	%rs114, %rs102, %rs113, %p14;
	and.b16  	%rs115, %rs114, 255;
	selp.b64 	%rd158, %rd143, %rd157, %p14;
	setp.eq.s16 	%p16, %rs115, 0;
	setp.eq.s16 	%p17, %rs105, 0;
	min.s64 	%rd159, %rd147, %rd158;
	selp.b16 	%rs116, %rs114, 1, %p17;
	selp.b64 	%rd160, %rd158, %rd159, %p17;
	selp.b16 	%rs311, %rs104, %rs116, %p16;
	selp.b64 	%rd329, %rd147, %rd160, %p16;
	sub.s32 	%r41, %r38, %r399;
	setp.lt.s32 	%p18, %r41, 1024;
	@%p18 bra 	$L__BB4_86;
	add.s32 	%r399, %r399, 1024;
	setp.le.s32 	%p19, %r399, %r17;
	@%p19 bra 	$L__BB4_76;
$L__BB4_78:
	setp.le.s32 	%p20, %r38, %r399;
	@%p20 bra 	$L__BB4_86;
	sub.s32 	%r21, %r38, %r399;
	setp.ge.s32 	%p21, %r16, %r21;
	@%p21 bra 	$L__BB4_86;
	not.b32 	%r42, %r16;
	add.s32 	%r43, %r38, %r42;
	sub.s32 	%r22, %r43, %r399;
	and.b32  	%r44, %r22, 768;
	setp.eq.s32 	%p22, %r44, 768;
	mov.u32 	%r403, %r16;
	@%p22 bra 	$L__BB4_83;
	add.s32 	%r401, %r16, %r399;
	shr.u32 	%r45, %r22, 8;
	add.s32 	%r46, %r45, 1;
	and.b32  	%r47, %r46, 3;
	neg.s32 	%r400, %r47;
	mov.u32 	%r403, %r16;
$L__BB4_82:
	.pragma "nounroll";
	mul.wide.u32 	%rd166, %r401, 16;
	add.s64 	%rd163, %rd105, %rd166;
	// begin inline asm
	ld.global.nc.u64 %rd162, [%rd163];
	// end inline asm
	add.s64 	%rd165, %rd163, 8;
	// begin inline asm
	ld.global.nc.u64 %rd164, [%rd165];
	// end inline asm
	cvt.u16.u64 	%rs118, %rd162;
	and.b16  	%rs119, %rs118, 255;
	and.b16  	%rs120, %rs311, 255;
	setp.eq.s16 	%p23, %rs120, 0;
	setp.eq.s16 	%p24, %rs119, 0;
	min.s64 	%rd167, %rd164, %rd329;
	selp.b16 	%rs121, %rs311, 1, %p24;
	selp.b16 	%rs311, %rs118, %rs121, %p23;
	selp.b64 	%rd168, %rd329, %rd167, %p24;
	selp.b64 	%rd329, %rd164, %rd168, %p23;
	add.s32 	%r403, %r403, 256;
	add.s32 	%r401, %r401, 256;
	add.s32 	%r400, %r400, 1;
	setp.ne.s32 	%p25, %r400, 0;
	@%p25 bra 	$L__BB4_82;
$L__BB4_83:
	setp.lt.u32 	%p26, %r22, 768;
	@%p26 bra 	$L__BB4_86;
	cvt.u64.u32 	%rd169, %r403;
	cvt.u64.u32 	%rd170, %r399;
	add.s64 	%rd171, %rd169, %rd170;
	shl.b64 	%rd172, %rd171, 4;
	add.s64 	%rd173, %rd172, %rd105;
	add.s64 	%rd350, %rd173, 12296;
	add.s32 	%r404, %r403, %r399;
$L__BB4_85:
	mul.wide.u32 	%rd190, %r404, 16;
	add.s64 	%rd175, %rd105, %rd190;
	// begin inline asm
	ld.global.nc.u64 %rd174, [%rd175];
	// end inline asm
	add.s64 	%rd177, %rd175, 8;
	// begin inline asm
	ld.global.nc.u64 %rd176, [%rd177];
	// end inline asm
	cvt.u16.u64 	%rs122, %rd174;
	and.b16  	%rs123, %rs122, 255;
	and.b16  	%rs124, %rs311, 255;
	setp.eq.s16 	%p27, %rs124, 0;
	setp.eq.s16 	%p28, %rs123, 0;
	min.s64 	%rd191, %rd176, %rd329;
	selp.b16 	%rs125, %rs311, 1, %p28;
	selp.b16 	%rs126, %rs122, %rs125, %p27;
	and.b16  	%rs127, %rs126, 255;
	selp.b64 	%rd192, %rd329, %rd191, %p28;
	selp.b64 	%rd193, %rd176, %rd192, %p27;
	add.s64 	%rd179, %rd350, -8200;
	// begin inline asm
	ld.global.nc.u64 %rd178, [%rd179];
	// end inline asm
	add.s64 	%rd181, %rd350, -8192;
	// begin inline asm
	ld.global.nc.u64 %rd180, [%rd181];
	// end inline asm
	cvt.u16.u64 	%rs128, %rd178;
	and.b16  	%rs129, %rs128, 255;
	setp.eq.s16 	%p29, %rs127, 0;
	setp.eq.s16 	%p30, %rs129, 0;
	min.s64 	%rd194, %rd180, %rd193;
	selp.b16 	%rs130, %rs126, 1, %p30;
	selp.b16 	%rs131, %rs128, %rs130, %p29;
	and.b16  	%rs132, %rs131, 255;
	selp.b64 	%rd195, %rd193, %rd194, %p30;
	selp.b64 	%rd196, %rd180, %rd195, %p29;
	add.s64 	%rd183, %rd350, -4104;
	// begin inline asm
	ld.global.nc.u64 %rd182, [%rd183];
	// end inline asm
	add.s64 	%rd185, %rd350, -4096;
	// begin inline asm
	ld.global.nc.u64 %rd184, [%rd185];
	// end inline asm
	cvt.u16.u64 	%rs133, %rd182;
	and.b16  	%rs134, %rs133, 255;
	setp.eq.s16 	%p31, %rs132, 0;
	setp.eq.s16 	%p32, %rs134, 0;
	min.s64 	%rd197, %rd184, %rd196;
	selp.b16 	%rs135, %rs131, 1, %p32;
	selp.b16 	%rs136, %rs133, %rs135, %p31;
	and.b16  	%rs137, %rs136, 255;
	selp.b64 	%rd198, %rd196, %rd197, %p32;
	selp.b64 	%rd199, %rd184, %rd198, %p31;
	add.s64 	%rd187, %rd350, -8;
	// begin inline asm
	ld.global.nc.u64 %rd186, [%rd187];
	// end inline asm
	// begin inline asm
	ld.global.nc.u64 %rd188, [%rd350];
	// end inline asm
	cvt.u16.u64 	%rs138, %rd186;
	and.b16  	%rs139, %rs138, 255;
	setp.eq.s16 	%p33, %rs137, 0;
	setp.eq.s16 	%p34, %rs139, 0;
	min.s64 	%rd200, %rd188, %rd199;
	selp.b16 	%rs140, %rs136, 1, %p34;
	selp.b16 	%rs311, %rs138, %rs140, %p33;
	selp.b64 	%rd201, %rd199, %rd200, %p34;
	selp.b64 	%rd329, %rd188, %rd201, %p33;
	add.s32 	%r403, %r403, 1024;
	add.s64 	%rd350, %rd350, 16384;
	add.s32 	%r404, %r404, 1024;
	setp.lt.s32 	%p35, %r403, %r21;
	@%p35 bra 	$L__BB4_85;
$L__BB4_86:
	// begin inline asm
	mov.u32 %r48, %laneid;
	// end inline asm
	cvt.u32.u16 	%r69, %rs311;
	and.b32  	%r50, %r69, 255;
	mov.b32 	%r66, 1;
	mov.b32 	%r67, 31;
	mov.b32 	%r68, -1;
	// begin inline asm
	shfl.sync.down.b32 %r49, %r50, %r66, %r67, %r68;
	// end inline asm
	// begin inline asm
	shfl.sync.down.b32 %r54, %r55, %r66, %r67, %r68;
	// end inline asm
	mov.b64 	{%r60, %r65}, %rd329;
	// begin inline asm
	shfl.sync.down.b32 %r59, %r60, %r66, %r67, %r68;
	// end inline asm
	// begin inline asm
	shfl.sync.down.b32 %r64, %r65, %r66, %r67, %r68;
	// end inline asm
	mov.b64 	%rd83, {%r59, %r64};
	cvt.u16.u32 	%rs65, %r49;
	setp.gt.s32 	%p36, %r48, 30;
	@%p36 bra 	$L__BB4_90;
	and.b16  	%rs141, %rs311, 255;
	setp.eq.s16 	%p37, %rs141, 0;
	and.b16  	%rs142, %rs65, 255;
	setp.eq.s16 	%p38, %rs142, 0;
	or.pred  	%p39, %p37, %p38;
	@%p39 bra 	$L__BB4_89;
	min.s64 	%rd329, %rd83, %rd329;
	mov.b16 	%rs311, 1;
	bra.uni 	$L__BB4_90;
$L__BB4_89:
	setp.eq.s16 	%p40, %rs141, 0;
	selp.b16 	%rs311, %rs65, %rs311, %p40;
	selp.b64 	%rd329, %rd83, %rd329, %p40;
$L__BB4_90:
	cvt.u32.u16 	%r90, %rs311;
	and.b32  	%r71, %r90, 255;
	mov.b32 	%r87, 2;
	mov.b32 	%r88, 31;
	mov.b32 	%r89, -1;
	// begin inline asm
	shfl.sync.down.b32 %r70, %r71, %r87, %r88, %r89;
	// end inline asm
	// begin inline asm
	shfl.sync.down.b32 %r75, %r76, %r87, %r88, %r89;
	// end inline asm
	mov.b64 	{%r81, %r86}, %rd329;
	// begin inline asm
	shfl.sync.down.b32 %r80, %r81, %r87, %r88, %r89;
	// end inline asm
	// begin inline asm
	shfl.sync.down.b32 %r85, %r86, %r87, %r88, %r89;
	// end inline asm
	mov.b64 	%rd87, {%r80, %r85};
	cvt.u16.u32 	%rs68, %r70;
	setp.gt.s32 	%p41, %r48, 29;
	@%p41 bra 	$L__BB4_94;
	and.b16  	%rs145, %rs311, 255;
	setp.eq.s16 	%p42, %rs145, 0;
	and.b16  	%rs146, %rs68, 255;
	setp.eq.s16 	%p43, %rs146, 0;
	or.pred  	%p44, %p42, %p43;
	@%p44 bra 	$L__BB4_93;
	min.s64 	%rd329, %rd87, %rd329;
	mov.b16 	%rs311, 1;
	bra.uni 	$L__BB4_94;
$L__BB4_93:
	setp.eq.s16 	%p45, %rs145, 0;
	selp.b16 	%rs311, %rs68, %rs311, %p45;
	selp.b64 	%rd329, %rd87, %rd329, %p45;
$L__BB4_94:
	cvt.u32.u16 	%r111, %rs311;
	and.b32  	%r92, %r111, 255;
	mov.b32 	%r108, 4;
	mov.b32 	%r109, 31;
	mov.b32 	%r110, -1;
	// begin inline asm
	shfl.sync.down.b32 %r91, %r92, %r108, %r109, %r110;
	// end inline asm
	// begin inline asm
	shfl.sync.down.b32 %r96, %r97, %r108, %r109, %r110;
	// end inline asm
	mov.b64 	{%r102, %r107}, %rd329;
	// begin inline asm
	shfl.sync.down.b32 %r101, %r102, %r108, %r109, %r110;
	// end inline asm
	// begin inline asm
	shfl.sync.down.b32 %r106, %r107, %r108, %r109, %r110;
	// end inline asm
	mov.b64 	%rd91, {%r101, %r106};
	cvt.u16.u32 	%rs71, %r91;
	setp.gt.s32 	%p46, %r48, 27;
	@%p46 bra 	$L__BB4_98;
	and.b16  	%rs149, %rs311, 255;
	setp.eq.s16 	%p47, %rs149, 0;
	and.b16  	%rs150, %rs71, 255;
	setp.eq.s16 	%p48, %rs150, 0;
	or.pred  	%p49, %p47, %p48;
	@%p49 bra 	$L__BB4_97;
	min.s64 	%rd329, %rd91, %rd329;
	mov.b16 	%rs311, 1;
	bra.uni 	$L__BB4_98;
$L__BB4_97:
	setp.eq.s16 	%p50, %rs149, 0;
	selp.b16 	%rs311, %rs71, %rs311, %p50;
	selp.b64 	%rd329, %rd91, %rd329, %p50;
$L__BB4_98:
	cvt.u32.u16 	%r132, %rs311;
	and.b32  	%r113, %r132, 255;
	mov.b32 	%r129, 8;
	mov.b32 	%r130, 31;
	mov.b32 	%r131, -1;
	// begin inline asm
	shfl.sync.down.b32 %r112, %r113, %r129, %r130, %r131;
	// end inline asm
	// begin inline asm
	shfl.sync.down.b32 %r117, %r118, %r129, %r130, %r131;
	// end inline asm
	mov.b64 	{%r123, %r128}, %rd329;
	// begin inline asm
	shfl.sync.down.b32 %r122, %r123, %r129, %r130, %r131;
	// end inline asm
	// begin inline asm
	shfl.sync.down.b32 %r127, %r128, %r129, %r130, %r131;
	// end inline asm
	mov.b64 	%rd95, {%r122, %r127};
	cvt.u16.u32 	%rs74, %r112;
	setp.gt.s32 	%p51, %r48, 23;
	@%p51 bra 	$L__BB4_102;
	and.b16  	%rs153, %rs311, 255;
	setp.eq.s16 	%p52, %rs153, 0;
	and.b16  	%rs154, %rs74, 255;
	setp.eq.s16 	%p53, %rs154, 0;
	or.pred  	%p54, %p52, %p53;
	@%p54 bra 	$L__BB4_101;
	min.s64 	%rd329, %rd95, %rd329;
	mov.b16 	%rs311, 1;
	bra.uni 	$L__BB4_102;
$L__BB4_101:
	setp.eq.s16 	%p55, %rs153, 0;
	selp.b16 	%rs311, %rs74, %rs311, %p55;
	selp.b64 	%rd329, %rd95, %rd329, %p55;
$L__BB4_102:
	cvt.u32.u16 	%r153, %rs311;
	and.b32  	%r134, %r153, 255;
	mov.b32 	%r150, 16;
	mov.b32 	%r151, 31;
	mov.b32 	%r152, -1;
	// begin inline asm
	shfl.sync.down.b32 %r133, %r134, %r150, %r151, %r152;
	// end inline asm
	// begin inline asm
	shfl.sync.down.b32 %r138, %r139, %r150, %r151, %r152;
	// end inline asm
	mov.b64 	{%r144, %r149}, %rd329;
	// begin inline asm
	shfl.sync.down.b32 %r143, %r144, %r150, %r151, %r152;
	// end inline asm
	// begin inline asm
	shfl.sync.down.b32 %r148, %r149, %r150, %r151, %r152;
	// end inline asm
	mov.b64 	%rd99, {%r143, %r148};
	cvt.u16.u32 	%rs77, %r133;
	setp.gt.s32 	%p56, %r48, 15;
	@%p56 bra 	$L__BB4_106;
	and.b16  	%rs157, %rs311, 255;
	setp.eq.s16 	%p57, %rs157, 0;
	and.b16  	%rs158, %rs77, 255;
	setp.eq.s16 	%p58, %rs158, 0;
	or.pred  	%p59, %p57, %p58;
	@%p59 bra 	$L__BB4_105;
	min.s64 	%rd329, %rd99, %rd329;
	mov.b16 	%rs311, 1;
	bra.uni 	$L__BB4_106;
$L__BB4_105:
	setp.eq.s16 	%p60, %rs157, 0;
	selp.b16 	%rs311, %rs77, %rs311, %p60;
	selp.b64 	%rd329, %rd99, %rd329, %p60;
$L__BB4_106:
	setp.ne.s32 	%p61, %r48, 0;
	@%p61 bra 	$L__BB4_108;
	shr.u32 	%r154, %r16, 1;
	and.b32  	%r155, %r154, 496;
	mov.u32 	%r156, _ZZN3cub18CUB_300001_SM_10006detail6reduce28DeviceReduceSingleTileKernelINS2_10policy_hubIN4cuda3std3__45tupleIJblEEEjN6thrust24THRUST_300001_SM_1000_NS8cuda_cub9__find_if7functorIS9_EEE10Policy1000EPS9_SI_iSF_S9_S9_NS7_10__identityEEEvT0_T1_T2_T3_T4_T6_E12temp_storage;
	add.s32 	%r157, %r156, %r155;
	st.shared.u8 	[%r157+8], %rs311;
	st.shared.u64 	[%r157+16], %rd329;
$L__BB4_108:
	bar.sync 	0;
	setp.ne.s32 	%p62, %r16, 0;
	@%p62 bra 	$L__BB4_110;
	ld.shared.u8 	%rs161, [_ZZN3cub18CUB_300001_SM_10006detail6reduce28DeviceReduceSingleTileKernelINS2_10policy_hubIN4cuda3std3__45tupleIJblEEEjN6thrust24THRUST_300001_SM_1000_NS8cuda_cub9__find_if7functorIS9_EEE10Policy1000EPS9_SI_iSF_S9_S9_NS7_10__identityEEEvT0_T1_T2_T3_T4_T6_E12temp_storage+24];
	ld.shared.u64 	%rd202, [_ZZN3cub18CUB_300001_SM_10006detail6reduce28DeviceReduceSingleTileKernelINS2_10policy_hubIN4cuda3std3__45tupleIJblEEEjN6thrust24THRUST_300001_SM_1000_NS8cuda_cub9__find_if7functorIS9_EEE10Policy1000EPS9_SI_iSF_S9_S9_NS7_10__identityEEEvT0_T1_T2_T3_T4_T6_E12temp_storage+32];
	and.b16  	%rs162, %rs311, 255;
	setp.eq.s16 	%p63, %rs162, 0;
	setp.eq.s16 	%p64, %rs161, 0;
	min.s64 	%rd203, %rd202, %rd329;
	selp.b16 	%rs163, %rs311, 1, %p64;
	selp.b16 	%rs164, %rs161, %rs163, %p63;
	and.b16  	%rs165, %rs164, 255;
	selp.b64 	%rd204, %rd329, %rd203, %p64;
	selp.b64 	%rd205, %rd202, %rd204, %p63;
	ld.shared.u8 	%rs166, [_ZZN3cub18CUB_300001_SM_10006detail6reduce28DeviceReduceSingleTileKernelINS2_10policy_hubIN4cuda3std3__45tupleIJblEEEjN6thrust24THRUST_300001_SM_1000_NS8cuda_cub9__find_if7functorIS9_EEE10Policy1000EPS9_SI_iSF_S9_S9_NS7_10__identityEEEvT0_T1_T2_T3_T4_T6_E12temp_storage+40];
	ld.shared.u64 	%rd206, [_ZZN3cub18CUB_300001_SM_10006detail6reduce28DeviceReduceSingleTileKernelINS2_10policy_hubIN4cuda3std3__45tupleIJblEEEjN6thrust24THRUST_300001_SM_1000_NS8cuda_cub9__find_if7functorIS9_EEE10Policy1000EPS9_SI_iSF_S9_S9_NS7_10__identityEEEvT0_T1_T2_T3_T4_T6_E12temp_storage+48];
	setp.eq.s16 	%p65, %rs165, 0;
	setp.eq.s16 	%p66, %rs166, 0;
	min.s64 	%rd207, %rd206, %rd205;
	selp.b16 	%rs167, %rs164, 1, %p66;
	selp.b16 	%rs168, %rs166, %rs167, %p65;
	and.b16  	%rs169, %rs168, 255;
	selp.b64 	%rd208, %rd205, %rd207, %p66;
	selp.b64 	%rd209, %rd206, %rd208, %p65;
	ld.shared.u8 	%rs170, [_ZZN3cub18CUB_300001_SM_10006detail6reduce28DeviceReduceSingleTileKernelINS2_10policy_hubIN4cuda3std3__45tupleIJblEEEjN6thrust24THRUST_300001_SM_1000_NS8cuda_cub9__find_if7functorIS9_EEE10Policy1000EPS9_SI_iSF_S9_S9_NS7_10__identityEEEvT0_T1_T2_T3_T4_T6_E12temp_storage+56];
	ld.shared.u64 	%rd210, [_ZZN3cub18CUB_300001_SM_10006detail6reduce28DeviceReduceSingleTileKernelINS2_10policy_hubIN4cuda3std3__45tupleIJblEEEjN6thrust24THRUST_300001_SM_1000_NS8cuda_cub9__find_if7functorIS9_EEE10Policy1000EPS9_SI_iSF_S9_S9_NS7_10__identityEEEvT0_T1_T2_T3_T4_T6_E12temp_storage+64];
	setp.eq.s16 	%p67, %rs169, 0;
	setp.eq.s16 	%p68, %rs170, 0;
	min.s64 	%rd211, %rd210, %rd209;
	selp.b16 	%rs171, %rs168, 1, %p68;
	selp.b16 	%rs172, %rs170, %rs171, %p67;
	and.b16  	%rs173, %rs172, 255;
	selp.b64 	%rd212, %rd209, %rd211, %p68;
	selp.b64 	%rd213, %rd210, %rd212, %p67;
	ld.shared.u8 	%rs174, [_ZZN3cub18CUB_300001_SM_10006detail6reduce28DeviceReduceSingleTileKernelINS2_10policy_hubIN4cuda3std3__45tupleIJblEEEjN6thrust24THRUST_300001_SM_1000_NS8cuda_cub9__find_if7functorIS9_EEE10Policy1000EPS9_SI_iSF_S9_S9_NS7_10__identityEEEvT0_T1_T2_T3_T4_T6_E12temp_storage+72];
	ld.shared.u64 	%rd214, [_ZZN3cub18CUB_300001_SM_10006detail6reduce28DeviceReduceSingleTileKernelINS2_10policy_hubIN4cuda3std3__45tupleIJblEEEjN6thrust24THRUST_300001_SM_1000_NS8cuda_cub9__find_if7functorIS9_EEE10Policy1000EPS9_SI_iSF_S9_S9_NS7_10__identityEEEvT0_T1_T2_T3_T4_T6_E12temp_storage+80];
	setp.eq.s16 	%p69, %rs173, 0;
	setp.eq.s16 	%p70, %rs174, 0;
	min.s64 	%rd215, %rd214, %rd213;
	selp.b16 	%rs175, %rs172, 1, %p70;
	selp.b16 	%rs176, %rs174, %rs175, %p69;
	and.b16  	%rs177, %rs176, 255;
	selp.b64 	%rd216, %rd213, %rd215, %p70;
	selp.b64 	%rd217, %rd214, %rd216, %p69;
	ld.shared.u8 	%rs178, [_ZZN3cub18CUB_300001_SM_10006detail6reduce28DeviceReduceSingleTileKernelINS2_10policy_hubIN4cuda3std3__45tupleIJblEEEjN6thrust24THRUST_300001_SM_1000_NS8cuda_cub9__find_if7functorIS9_EEE10Policy1000EPS9_SI_iSF_S9_S9_NS7_10__identityEEEvT0_T1_T2_T3_T4_T6_E12temp_storage+88];
	ld.shared.u64 	%rd218, [_ZZN3cub18CUB_300001_SM_10006detail6reduce28DeviceReduceSingleTileKernelINS2_10policy_hubIN4cuda3std3__45tupleIJblEEEjN6thrust24THRUST_300001_SM_1000_NS8cuda_cub9__find_if7functorIS9_EEE10Policy1000EPS9_SI_iSF_S9_S9_NS7_10__identityEEEvT0_T1_T2_T3_T4_T6_E12temp_storage+96];
	setp.eq.s16 	%p71, %rs177, 0;
	setp.eq.s16 	%p72, %rs178, 0;
	min.s64 	%rd219, %rd218, %rd217;
	selp.b16 	%rs179, %rs176, 1, %p72;
	selp.b16 	%rs180, %rs178, %rs179, %p71;
	and.b16  	%rs181, %rs180, 255;
	selp.b64 	%rd220, %rd217, %rd219, %p72;
	selp.b64 	%rd221, %rd218, %rd220, %p71;
	ld.shared.u8 	%rs182, [_ZZN3cub18CUB_300001_SM_10006detail6reduce28DeviceReduceSingleTileKernelINS2_10policy_hubIN4cuda3std3__45tupleIJblEEEjN6thrust24THRUST_300001_SM_1000_NS8cuda_cub9__find_if7functorIS9_EEE10Policy1000EPS9_SI_iSF_S9_S9_NS7_10__identityEEEvT0_T1_T2_T3_T4_T6_E12temp_storage+104];
	ld.shared.u64 	%rd222, [_ZZN3cub18CUB_300001_SM_10006detail6reduce28DeviceReduceSingleTileKernelINS2_10policy_hubIN4cuda3std3__45tupleIJblEEEjN6thrust24THRUST_300001_SM_1000_NS8cuda_cub9__find_if7functorIS9_EEE10Policy1000EPS9_SI_iSF_S9_S9_NS7_10__identityEEEvT0_T1_T2_T3_T4_T6_E12temp_storage+112];
	setp.eq.s16 	%p73, %rs181, 0;
	setp.eq.s16 	%p74, %rs182, 0;
	min.s64 	%rd223, %rd222, %rd221;
	selp.b16 	%rs183, %rs180, 1, %p74;
	selp.b16 	%rs184, %rs182, %rs183, %p73;
	and.b16  	%rs185, %rs184, 255;
	selp.b64 	%rd224, %rd221, %rd223, %p74;
	selp.b64 	%rd225, %rd222, %rd224, %p73;
	ld.shared.u8 	%rs186, [_ZZN3cub18CUB_300001_SM_10006detail6reduce28DeviceReduceSingleTileKernelINS2_10policy_hubIN4cuda3std3__45tupleIJblEEEjN6thrust24THRUST_300001_SM_1000_NS8cuda_cub9__find_if7functorIS9_EEE10Policy1000EPS9_SI_iSF_S9_S9_NS7_10__identityEEEvT0_T1_T2_T3_T4_T6_E12temp_storage+120];
	ld.shared.u64 	%rd226, [_ZZN3cub18CUB_300001_SM_10006detail6reduce28DeviceReduceSingleTileKernelINS2_10policy_hubIN4cuda3std3__45tupleIJblEEEjN6thrust24THRUST_300001_SM_1000_NS8cuda_cub9__find_if7functorIS9_EEE10Policy1000EPS9_SI_iSF_S9_S9_NS7_10__identityEEEvT0_T1_T2_T3_T4_T6_E12temp_storage+128];
	setp.eq.s16 	%p75, %rs185, 0;
	setp.eq.s16 	%p76, %rs186, 0;
	min.s64 	%rd227, %rd226, %rd225;
	selp.b16 	%rs187, %rs184, 1, %p76;
	selp.b16 	%rs311, %rs186, %rs187, %p75;
	selp.b64 	%rd228, %rd225, %rd227, %p76;
	selp.b64 	%rd329, %rd226, %rd228, %p75;
$L__BB4_110:
	mov.u32 	%r391, %tid.x;
	setp.ne.s32 	%p184, %r391, 0;
	@%p184 bra 	$L__BB4_112;
	setp.eq.s16 	%p185, %rs82, 0;
	and.b16  	%rs302, %rs311, 255;
	setp.eq.s16 	%p186, %rs302, 0;
	min.s64 	%rd319, %rd329, %rd106;
	selp.b16 	%rs303, %rs82, 1, %p186;
	selp.b16 	%rs304, %rs311, %rs303, %p185;
	selp.b64 	%rd320, %rd106, %rd319, %p186;
	selp.b64 	%rd321, %rd329, %rd320, %p185;
	st.global.u8 	[%rd1], %rs304;
	st.global.u64 	[%rd1+8], %rd321;
$L__BB4_112:
	ret;

}
	// .globl	_ZN3cub18CUB_300001_SM_10006detail6reduce28DeviceReduceSingleTileKernelINS2_10policy_hubIN4cuda3std3__45tupleIJblEEEyN6thrust24THRUST_300001_SM_1000_NS8cuda_cub9__find_if7functorIS9_EEE10Policy1000ENSB_12zip_iteratorINS8_IJNSD_26transform_input_iterator_tIbNSB_6detail15normal_iteratorINSB_10device_ptrIfEEEE20less_than_or_eq_zeroEENSB_17counting_iteratorIlNSB_11use_defaultESS_SS_EEEEEEEPS9_ySF_S9_S9_NS7_10__identityEEEvT0_T1_T2_T3_T4_T6_
.visible .entry _ZN3cub18CUB_300001_SM_10006detail6reduce28DeviceReduceSingleTileKernelINS2_10policy_hubIN4cuda3std3__45tupleIJblEEEyN6thrust24THRUST_300001_SM_1000_NS8cuda_cub9__find_if7functorIS9_EEE10Policy1000ENSB_12zip_iteratorINS8_IJNSD_26transform_input_iterator_tIbNSB_6detail15normal_iteratorINSB_10device_ptrIfEEEE20less_than_or_eq_zeroEENSB_17counting_iteratorIlNSB_11use_defaultESS_SS_EEEEEEEPS9_ySF_S9_S9_NS7_10__identityEEEvT0_T1_T2_T3_T4_T6_(
	.param .align 8 .b8 _ZN3cub18CUB_300001_SM_10006detail6reduce28DeviceReduceSingleTileKernelINS2_10policy_hubIN4cuda3std3__45tupleIJblEEEyN6thrust24THRUST_300001_SM_1000_NS8cuda_cub9__find_if7functorIS9_EEE10Policy1000ENSB_12zip_iteratorINS8_IJNSD_26transform_input_iterator_tIbNSB_6detail15normal_iteratorINSB_10device_ptrIfEEEE20less_than_or_eq_zeroEENSB_17counting_iteratorIlNSB_11use_defaultESS_SS_EEEEEEEPS9_ySF_S9_S9_NS7_10__identityEEEvT0_T1_T2_T3_T4_T6__param_0[24],
	.param .u64 .ptr .align 1 _ZN3cub18CUB_300001_SM_10006detail6reduce28DeviceReduceSingleTileKernelINS2_10policy_hubIN4cuda3std3__45tupleIJblEEEyN6thrust24THRUST_300001_SM_1000_NS8cuda_cub9__find_if7functorIS9_EEE10Policy1000ENSB_12zip_iteratorINS8_IJNSD_26transform_input_iterator_tIbNSB_6detail15normal_iteratorINSB_10device_ptrIfEEEE20less_than_or_eq_zeroEENSB_17counting_iteratorIlNSB_11use_defaultESS_SS_EEEEEEEPS9_ySF_S9_S9_NS7_10__identityEEEvT0_T1_T2_T3_T4_T6__param_1,
	.param .u64 _ZN3cub18CUB_300001_SM_10006detail6reduce28DeviceReduceSingleTileKernelINS2_10policy_hubIN4cuda3std3__45tupleIJblEEEyN6thrust24THRUST_300001_SM_1000_NS8cuda_cub9__find_if7functorIS9_EEE10Policy1000ENSB_12zip_iteratorINS8_IJNSD_26transform_input_iterator_tIbNSB_6detail15normal_iteratorINSB_10device_ptrIfEEEE20less_than_or_eq_zeroEENSB_17counting_iteratorIlNSB_11use_defaultESS_SS_EEEEEEEPS9_ySF_S9_S9_NS7_10__identityEEEvT0_T1_T2_T3_T4_T6__param_2,
	.param .align 1 .b8 _ZN3cub18CUB_300001_SM_10006detail6reduce28DeviceReduceSingleTileKernelINS2_10policy_hubIN4cuda3std3__45tupleIJblEEEyN6thrust24THRUST_300001_SM_1000_NS8cuda_cub9__find_if7functorIS9_EEE10Policy1000ENSB_12zip_iteratorINS8_IJNSD_26transform_input_iterator_tIbNSB_6detail15normal_iteratorINSB_10device_ptrIfEEEE20less_than_or_eq_zeroEENSB_17counting_iteratorIlNSB_11use_defaultESS_SS_EEEEEEEPS9_ySF_S9_S9_NS7_10__identityEEEvT0_T1_T2_T3_T4_T6__param_3[1],
	.param .align 8 .b8 _ZN3cub18CUB_300001_SM_10006detail6reduce28DeviceReduceSingleTileKernelINS2_10policy_hubIN4cuda3std3__45tupleIJblEEEyN6thrust24THRUST_300001_SM_1000_NS8cuda_cub9__find_if7functorIS9_EEE10Policy1000ENSB_12zip_iteratorINS8_IJNSD_26transform_input_iterator_tIbNSB_6detail15normal_iteratorINSB_10device_ptrIfEEEE20less_than_or_eq_zeroEENSB_17counting_iteratorIlNSB_11use_defaultESS_SS_EEEEEEEPS9_ySF_S9_S9_NS7_10__identityEEEvT0_T1_T2_T3_T4_T6__param_4[16],
	.param .align 1 .b8 _ZN3cub18CUB_300001_SM_10006detail6reduce28DeviceReduceSingleTileKernelINS2_10policy_hubIN4cuda3std3__45tupleIJblEEEyN6thrust24THRUST_300001_SM_1000_NS8cuda_cub9__find_if7functorIS9_EEE10Policy1000ENSB_12zip_iteratorINS8_IJNSD_26transform_input_iterator_tIbNSB_6detail15normal_iteratorINSB_10device_ptrIfEEEE20less_than_or_eq_zeroEENSB_17counting_iteratorIlNSB_11use_defaultESS_SS_EEEEEEEPS9_ySF_S9_S9_NS7_10__identityEEEvT0_T1_T2_T3_T4_T6__param_5[1]
)
.maxntid 256
.minnctapersm 1
{
	.reg .pred 	%p<331>;
	.reg .b16 	%rs<416>;
	.reg .b32 	%r<424>;
	.reg .b32 	%f<41>;
	.reg .b64 	%rd<437>;
	// demoted variable
	.shared .align 8 .b8 _ZZN3cub18CUB_300001_SM_10006detail6reduce28DeviceReduceSingleTileKernelINS2_10policy_hubIN4cuda3std3__45tupleIJblEEEyN6thrust24THRUST_300001_SM_1000_NS8cuda_cub9__find_if7functorIS9_EEE10Policy1000ENSB_12zip_iteratorINS8_IJNSD_26transform_input_iterator_tIbNSB_6detail15normal_iteratorINSB_10device_ptrIfEEEE20less_than_or_eq_zeroEENSB_17counting_iteratorIlNSB_11use_defaultESS_SS_EEEEEEEPS9_ySF_S9_S9_NS7_10__identityEEEvT0_T1_T2_T3_T4_T6_E12temp_storage[152];
	ld.param.u64 	%rd122, [_ZN3cub18CUB_300001_SM_10006detail6reduce28DeviceReduceSingleTileKernelINS2_10policy_hubIN4cuda3std3__45tupleIJblEEEyN6thrust24THRUST_300001_SM_1000_NS8cuda_cub9__find_if7functorIS9_EEE10Policy1000ENSB_12zip_iteratorINS8_IJNSD_26transform_input_iterator_tIbNSB_6detail15normal_iteratorINSB_10device_ptrIfEEEE20less_than_or_eq_zeroEENSB_17counting_iteratorIlNSB_11use_defaultESS_SS_EEEEEEEPS9_ySF_S9_S9_NS7_10__identityEEEvT0_T1_T2_T3_T4_T6__param_4+8];
	ld.param.u64 	%rd120, [_ZN3cub18CUB_300001_SM_10006detail6reduce28DeviceReduceSingleTileKernelINS2_10policy_hubIN4cuda3std3__45tupleIJblEEEyN6thrust24THRUST_300001_SM_1000_NS8cuda_cub9__find_if7functorIS9_EEE10Policy1000ENSB_12zip_iteratorINS8_IJNSD_26transform_input_iterator_tIbNSB_6detail15normal_iteratorINSB_10device_ptrIfEEEE20less_than_or_eq_zeroEENSB_17counting_iteratorIlNSB_11use_defaultESS_SS_EEEEEEEPS9_ySF_S9_S9_NS7_10__identityEEEvT0_T1_T2_T3_T4_T6__param_0+16];
	ld.param.u64 	%rd119, [_ZN3cub18CUB_300001_SM_10006detail6reduce28DeviceReduceSingleTileKernelINS2_10policy_hubIN4cuda3std3__45tupleIJblEEEyN6thrust24THRUST_300001_SM_1000_NS8cuda_cub9__find_if7functorIS9_EEE10Policy1000ENSB_12zip_iteratorINS8_IJNSD_26transform_input_iterator_tIbNSB_6detail15normal_iteratorINSB_10device_ptrIfEEEE20less_than_or_eq_zeroEENSB_17counting_iteratorIlNSB_11use_defaultESS_SS_EEEEEEEPS9_ySF_S9_S9_NS7_10__identityEEEvT0_T1_T2_T3_T4_T6__param_0];
	ld.param.u64 	%rd123, [_ZN3cub18CUB_300001_SM_10006detail6reduce28DeviceReduceSingleTileKernelINS2_10policy_hubIN4cuda3std3__45tupleIJblEEEyN6thrust24THRUST_300001_SM_1000_NS8cuda_cub9__find_if7functorIS9_EEE10Policy1000ENSB_12zip_iteratorINS8_IJNSD_26transform_input_iterator_tIbNSB_6detail15normal_iteratorINSB_10device_ptrIfEEEE20less_than_or_eq_zeroEENSB_17counting_iteratorIlNSB_11use_defaultESS_SS_EEEEEEEPS9_ySF_S9_S9_NS7_10__identityEEEvT0_T1_T2_T3_T4_T6__param_1];
	ld.param.u64 	%rd121, [_ZN3cub18CUB_300001_SM_10006detail6reduce28DeviceReduceSingleTileKernelINS2_10policy_hubIN4cuda3std3__45tupleIJblEEEyN6thrust24THRUST_300001_SM_1000_NS8cuda_cub9__find_if7functorIS9_EEE10Policy1000ENSB_12zip_iteratorINS8_IJNSD_26transform_input_iterator_tIbNSB_6detail15normal_iteratorINSB_10device_ptrIfEEEE20less_than_or_eq_zeroEENSB_17counting_iteratorIlNSB_11use_defaultESS_SS_EEEEEEEPS9_ySF_S9_S9_NS7_10__identityEEEvT0_T1_T2_T3_T4_T6__param_2];
	ld.param.u8 	%rs102, [_ZN3cub18CUB_300001_SM_10006detail6reduce28DeviceReduceSingleTileKernelINS2_10policy_hubIN4cuda3std3__45tupleIJblEEEyN6thrust24THRUST_300001_SM_1000_NS8cuda_cub9__find_if7functorIS9_EEE10Policy1000ENSB_12zip_iteratorINS8_IJNSD_26transform_input_iterator_tIbNSB_6detail15normal_iteratorINSB_10device_ptrIfEEEE20less_than_or_eq_zeroEENSB_17counting_iteratorIlNSB_11use_defaultESS_SS_EEEEEEEPS9_ySF_S9_S9_NS7_10__identityEEEvT0_T1_T2_T3_T4_T6__param_4];
	cvta.to.global.u64 	%rd1, %rd123;
	setp.ne.s64 	%p1, %rd121, 0;
	@%p1 bra 	$L__BB5_3;
	mov.u32 	%r412, %tid.x;
	setp.ne.s32 	%p330, %r412, 0;
	@%p330 bra 	$L__BB5_126;
	st.global.u8 	[%rd1], %rs102;
	st.global.u64 	[%rd1+8], %rd122;
	bra.uni 	$L__BB5_126;
$L__BB5_3:
	cvta.to.global.u64 	%rd2, %rd119;
	setp.gt.u64 	%p2, %rd121, 1023;
	@%p2 bra 	$L__BB5_80;
	cvt.u32.u64 	%r1, %rd121;
	mov.u32 	%r2, %tid.x;
	setp.ge.u32 	%p151, %r2, %r1;
	mov.b16 	%rs383, 0;
	mov.b64 	%rd402, 0;
	mov.u32 	%r416, %r2;
	@%p151 bra 	$L__BB5_6;
	cvt.u64.u32 	%rd264, %r2;
	mul.wide.u32 	%rd265, %r2, 4;
	add.s64 	%rd266, %rd2, %rd265;
	add.s64 	%rd402, %rd120, %rd264;
	ld.global.f32 	%f25, [%rd266];
	setp.le.f32 	%p152, %f25, 0f00000000;
	selp.u16 	%rs383, 1, 0, %p152;
	add.s32 	%r416, %r2, 256;
$L__BB5_6:
	setp.ge.u32 	%p153, %r416, %r1;
	@%p153 bra 	$L__BB5_18;
	not.b32 	%r174, %r416;
	add.s32 	%r5, %r174, %r1;
	shr.u32 	%r175, %r5, 8;
	add.s32 	%r6, %r175, 1;
	and.b32  	%r7, %r6, 7;
	setp.lt.u32 	%p154, %r5, 1792;
	@%p154 bra 	$L__BB5_10;
	and.b32  	%r176, %r6, 33554424;
	neg.s32 	%r414, %r176;
$L__BB5_9:
	.pragma "nounroll";
	cvt.u64.u32 	%rd268, %r416;
	mul.wide.u32 	%rd269, %r416, 4;
	add.s64 	%rd270, %rd2, %rd269;
	add.s64 	%rd271, %rd120, %rd268;
	ld.global.f32 	%f26, [%rd270];
	setp.le.f32 	%p155, %f26, 0f00000000;
	selp.u16 	%rs224, 1, 0, %p155;
	and.b16  	%rs225, %rs383, 255;
	setp.ne.s16 	%p157, %rs225, 0;
	and.pred  	%p158, %p157, %p155;
	min.s64 	%rd272, %rd271, %rd402;
	setp.eq.s16 	%p159, %rs225, 0;
	selp.b64 	%rd273, %rd271, %rd402, %p159;
	selp.b16 	%rs226, %rs224, %rs383, %p159;
	selp.b64 	%rd274, %rd272, %rd273, %p158;
	selp.b16 	%rs227, 1, %rs226, %p158;
	and.b16  	%rs228, %rs227, 255;
	add.s64 	%rd275, %rd271, 256;
	ld.global.f32 	%f27, [%rd270+1024];
	setp.le.f32 	%p160, %f27, 0f00000000;
	selp.u16 	%rs229, 1, 0, %p160;
	setp.ne.s16 	%p162, %rs228, 0;
	and.pred  	%p163, %p162, %p160;
	min.s64 	%rd276, %rd275, %rd274;
	setp.eq.s16 	%p164, %rs228, 0;
	selp.b64 	%rd277, %rd275, %rd274, %p164;
	selp.b16 	%rs230, %rs229, %rs227, %p164;
	selp.b64 	%rd278, %rd276, %rd277, %p163;
	selp.b16 	%rs231, 1, %rs230, %p163;
	and.b16  	%rs232, %rs231, 255;
	add.s64 	%rd279, %rd271, 512;
	ld.global.f32 	%f28, [%rd270+2048];
	setp.le.f32 	%p165, %f28, 0f00000000;
	selp.u16 	%rs233, 1, 0, %p165;
	setp.ne.s16 	%p167, %rs232, 0;
	and.pred  	%p168, %p167, %p165;
	min.s64 	%rd280, %rd279, %rd278;
	setp.eq.s16 	%p169, %rs232, 0;
	selp.b64 	%rd281, %rd279, %rd278, %p169;
	selp.b16 	%rs234, %rs233, %rs231, %p169;
	selp.b64 	%rd282, %rd280, %rd281, %p168;
	selp.b16 	%rs235, 1, %rs234, %p168;
	and.b16  	%rs236, %rs235, 255;
	add.s64 	%rd283, %rd271, 768;
	ld.global.f32 	%f29, [%rd270+3072];
	setp.le.f32 	%p170, %f29, 0f00000000;
	selp.u16 	%rs237, 1, 0, %p170;
	setp.ne.s16 	%p172, %rs236, 0;
	and.pred  	%p173, %p172, %p170;
	min.s64 	%rd284, %rd283, %rd282;
	setp.eq.s16 	%p174, %rs236, 0;
	selp.b64 	%rd285, %rd283, %rd282, %p174;
	selp.b16 	%rs238, %rs237, %rs235, %p174;
	selp.b64 	%rd286, %rd284, %rd285, %p173;
	selp.b16 	%rs239, 1, %rs238, %p173;
	and.b16  	%rs240, %rs239, 255;
	add.s64 	%rd287, %rd271, 1024;
	ld.global.f32 	%f30, [%rd270+4096];
	setp.le.f32 	%p175, %f30, 0f00000000;
	selp.u16 	%rs241, 1, 0, %p175;
	setp.ne.s16 	%p177, %rs240, 0;
	and.pred  	%p178, %p177, %p175;
	min.s64 	%rd288, %rd287, %rd286;
	setp.eq.s16 	%p179, %rs240, 0;
	selp.b64 	%rd289, %rd287, %rd286, %p179;
	selp.b16 	%rs242, %rs241, %rs239, %p179;
	selp.b64 	%rd290, %rd288, %rd289, %p178;
	selp.b16 	%rs243, 1, %rs242, %p178;
	and.b16  	%rs244, %rs243, 255;
	add.s64 	%rd291, %rd271, 1280;
	ld.global.f32 	%f31, [%rd270+5120];
	setp.le.f32 	%p180, %f31, 0f00000000;
	selp.u16 	%rs245, 1, 0, %p180;
	setp.ne.s16 	%p182, %rs244, 0;
	and.pred  	%p183, %p182, %p180;
	min.s64 	%rd292, %rd291, %rd290;
	setp.eq.s16 	%p184, %rs244, 0;
	selp.b64 	%rd293, %rd291, %rd290, %p184;
	selp.b16 	%rs246, %rs245, %rs243, %p184;
	selp.b64 	%rd294, %rd292, %rd293, %p183;
	selp.b16 	%rs247, 1, %rs246, %p183;
	and.b16  	%rs248, %rs247, 255;
	add.s64 	%rd295, %rd271, 1536;
	ld.global.f32 	%f32, [%rd270+6144];
	setp.le.f32 	%p185, %f32, 0f00000000;
	selp.u16 	%rs249, 1, 0, %p185;
	setp.ne.s16 	%p187, %rs248, 0;
	and.pred  	%p188, %p187, %p185;
	min.s64 	%rd296, %rd295, %rd294;
	setp.eq.s16 	%p189, %rs248, 0;
	selp.b64 	%rd297, %rd295, %rd294, %p189;
	selp.b16 	%rs250, %rs249, %rs247, %p189;
	selp.b64 	%rd298, %rd296, %rd297, %p188;
	selp.b16 	%rs251, 1, %rs250, %p188;
	and.b16  	%rs252, %rs251, 255;
	add.s64 	%rd299, %rd271, 1792;
	ld.global.f32 	%f33, [%rd270+7168];
	setp.le.f32 	%p190, %f33, 0f00000000;
	selp.u16 	%rs253, 1, 0, %p190;
	setp.ne.s16 	%p192, %rs252, 0;
	and.pred  	%p193, %p192, %p190;
	min.s64 	%rd300, %rd299, %rd298;
	setp.eq.s16 	%p194, %rs252, 0;
	selp.b64 	%rd301, %rd299, %rd298, %p194;
	selp.b16 	%rs254, %rs253, %rs251, %p194;
	selp.b64 	%rd402, %rd300, %rd301, %p193;
	selp.b16 	%rs383, 1, %rs254, %p193;
	add.s32 	%r416, %r416, 2048;
	add.s32 	%r414, %r414, 8;
	setp.ne.s32 	%p195, %r414, 0;
	@%p195 bra 	$L__BB5_9;
$L__BB5_10:
	setp.eq.s32 	%p196, %r7, 0;
	@%p196 bra 	$L__BB5_18;
	setp.lt.u32 	%p197, %r7, 4;
	@%p197 bra 	$L__BB5_13;
	cvt.u64.u32 	%rd303, %r416;
	mul.wide.u32 	%rd304, %r416, 4;
	add.s64 	%rd305, %rd2, %rd304;
	add.s64 	%rd306, %rd120, %rd303;
	ld.global.f32 	%f34, [%rd305];
	setp.le.f32 	%p198, %f34, 0f00000000;
	selp.u16 	%rs256, 1, 0, %p198;
	and.b16  	%rs257, %rs383, 255;
	setp.ne.s16 	%p200, %rs257, 0;
	and.pred  	%p201, %p200, %p198;
	min.s64 	%rd307, %rd306, %rd402;
	setp.eq.s16 	%p202, %rs257, 0;
	selp.b64 	%rd308, %rd306, %rd402, %p202;
	selp.b16 	%rs258, %rs256, %rs383, %p202;
	selp.b64 	%rd309, %rd307, %rd308, %p201;
	selp.b16 	%rs259, 1, %rs258, %p201;
	and.b16  	%rs260, %rs259, 255;
	add.s32 	%r177, %r416, 256;
	cvt.u64.u32 	%rd310, %r177;
	add.s64 	%rd311, %rd120, %rd310;
	ld.global.f32 	%f35, [%rd305+1024];
	setp.le.f32 	%p203, %f35, 0f00000000;
	selp.u16 	%rs261, 1, 0, %p203;
	setp.ne.s16 	%p205, %rs260, 0;
	and.pred  	%p206, %p205, %p203;
	min.s64 	%rd312, %rd311, %rd309;
	setp.eq.s16 	%p207, %rs260, 0;
	selp.b64 	%rd313, %rd311, %rd309, %p207;
	selp.b16 	%rs262, %rs261, %rs259, %p207;
	selp.b64 	%rd314, %rd312, %rd313, %p206;
	selp.b16 	%rs263, 1, %rs262, %p206;
	and.b16  	%rs264, %rs263, 255;
	add.s32 	%r178, %r416, 512;
	cvt.u64.u32 	%rd315, %r178;
	add.s64 	%rd316, %rd120, %rd315;
	ld.global.f32 	%f36, [%rd305+2048];
	setp.le.f32 	%p208, %f36, 0f00000000;
	selp.u16 	%rs265, 1, 0, %p208;
	setp.ne.s16 	%p210, %rs264, 0;
	and.pred  	%p211, %p210, %p208;
	min.s64 	%rd317, %rd316, %rd314;
	setp.eq.s16 	%p212, %rs264, 0;
	selp.b64 	%rd318, %rd316, %rd314, %p212;
	selp.b16 	%rs266, %rs265, %rs263, %p212;
	selp.b64 	%rd319, %rd317, %rd318, %p211;
	selp.b16 	%rs267, 1, %rs266, %p211;
	and.b16  	%rs268, %rs267, 255;
	add.s32 	%r179, %r416, 768;
	cvt.u64.u32 	%rd320, %r179;
	add.s64 	%rd321, %rd120, %rd320;
	ld.global.f32 	%f37, [%rd305+3072];
	setp.le.f32 	%p213, %f37, 0f00000000;
	selp.u16 	%rs269, 1, 0, %p213;
	setp.ne.s16 	%p215, %rs268, 0;
	and.pred  	%p216, %p215, %p213;
	min.s64 	%rd322, %rd321, %rd319;
	setp.eq.s16 	%p217, %rs268, 0;
	selp.b64 	%rd323, %rd321, %rd319, %p217;
	selp.b16 	%rs270, %rs269, %rs267, %p217;
	selp.b64 	%rd402, %rd322, %rd323, %p216;
	selp.b16 	%rs383, 1, %rs270, %p216;
	add.s32 	%r416, %r416, 1024;
$L__BB5_13:
	and.b32  	%r180, %r6, 3;
	setp.eq.s32 	%p218, %r180, 0;
	@%p218 bra 	$L__BB5_18;
	setp.eq.s32 	%p219, %r180, 1;
	@%p219 bra 	$L__BB5_16;
	cvt.u64.u32 	%rd325, %r416;
	mul.wide.u32 	%rd326, %r416, 4;
	add.s64 	%rd327, %rd2, %rd326;
	add.s64 	%rd328, %rd120, %rd325;
	ld.global.f32 	%f38, [%rd327];
	setp.le.f32 	%p220, %f38, 0f00000000;
	selp.u16 	%rs272, 1, 0, %p220;
	and.b16  	%rs273, %rs383, 255;
	setp.ne.s16 	%p222, %rs273, 0;
	and.pred  	%p223, %p222, %p220;
	min.s64 	%rd329, %rd328, %rd402;
	setp.eq.s16 	%p224, %rs273, 0;
	selp.b64 	%rd330, %rd328, %rd402, %p224;
	selp.b16 	%rs274, %rs272, %rs383, %p224;
	selp.b64 	%rd331, %rd329, %rd330, %p223;
	selp.b16 	%rs275, 1, %rs274, %p223;
	and.b16  	%rs276, %rs275, 255;
	add.s32 	%r181, %r416, 256;
	cvt.u64.u32 	%rd332, %r181;
	add.s64 	%rd333, %rd120, %rd332;
	ld.global.f32 	%f39, [%rd327+1024];
	setp.le.f32 	%p225, %f39, 0f00000000;
	selp.u16 	%rs277, 1, 0, %p225;
	setp.ne.s16 	%p227, %rs276, 0;
	and.pred  	%p228, %p227, %p225;
	min.s64 	%rd334, %rd333, %rd331;
	setp.eq.s16 	%p229, %rs276, 0;
	selp.b64 	%rd335, %rd333, %rd331, %p229;
	selp.b16 	%rs278, %rs277, %rs275, %p229;
	selp.b64 	%rd402, %rd334, %rd335, %p228;
	selp.b16 	%rs383, 1, %rs278, %p228;
	add.s32 	%r416, %r416, 512;
$L__BB5_16:
	and.b32  	%r182, %r5, 256;
	setp.ne.s32 	%p230, %r182, 0;
	@%p230 bra 	$L__BB5_18;
	cvt.u64.u32 	%rd336, %r416;
	mul.wide.u32 	%rd337, %r416, 4;
	add.s64 	%rd338, %rd2, %rd337;
	add.s64 	%rd339, %rd120, %rd336;
	ld.global.f32 	%f40, [%rd338];
	setp.le.f32 	%p231, %f40, 0f00000000;
	selp.u16 	%rs279, 1, 0, %p231;
	and.b16  	%rs280, %rs383, 255;
	setp.ne.s16 	%p233, %rs280, 0;
	and.pred  	%p234, %p233, %p231;
	min.s64 	%rd340, %rd339, %rd402;
	setp.eq.s16 	%p235, %rs280, 0;
	selp.b64 	%rd341, %rd339, %rd402, %p235;
	selp.b16 	%rs281, %rs279, %rs383, %p235;
	selp.b64 	%rd402, %rd340, %rd341, %p234;
	selp.b16 	%rs383, 1, %rs281, %p234;
$L__BB5_18:
	setp.lt.u64 	%p236, %rd121, 256;
	@%p236 bra 	$L__BB5_43;
	// begin inline asm
	mov.u32 %r301, %laneid;
	// end inline asm
	cvt.u32.u16 	%r322, %rs383;
	and.b32  	%r303, %r322, 255;
	mov.b32 	%r319, 1;
	mov.b32 	%r320, 31;
	mov.b32 	%r321, -1;
	// begin inline asm
	shfl.sync.down.b32 %r302, %r303, %r319, %r320, %r321;
	// end inline asm
	// begin inline asm
	shfl.sync.down.b32 %r307, %r308, %r319, %r320, %r321;
	// end inline asm
	mov.b64 	{%r313, %r318}, %rd402;
	// begin inline asm
	shfl.sync.down.b32 %r312, %r313, %r319, %r320, %r321;
	// end inline asm
	// begin inline asm
	shfl.sync.down.b32 %r317, %r318, %r319, %r320, %r321;
	// end inline asm
	mov.b64 	%rd18, {%r312, %r317};
	cvt.u16.u32 	%rs15, %r302;
	setp.gt.s32 	%p286, %r301, 30;
	@%p286 bra 	$L__BB5_23;
	and.b16  	%rs323, %rs383, 255;
	setp.eq.s16 	%p287, %rs323, 0;
	and.b16  	%rs324, %rs15, 255;
	setp.eq.s16 	%p288, %rs324, 0;
	or.pred  	%p289, %p287, %p288;
	@%p289 bra 	$L__BB5_22;
	min.s64 	%rd402, %rd18, %rd402;
	mov.b16 	%rs383, 1;
	bra.uni 	$L__BB5_23;
$L__BB5_22:
	setp.eq.s16 	%p290, %rs323, 0;
	selp.b64 	%rd402, %rd18, %rd402, %p290;
	selp.b16 	%rs383, %rs15, %rs383, %p290;
$L__BB5_23:
	cvt.u32.u16 	%r343, %rs383;
	and.b32  	%r324, %r343, 255;
	mov.b32 	%r340, 2;
	mov.b32 	%r341, 31;
	mov.b32 	%r342, -1;
	// begin inline asm
	shfl.sync.down.b32 %r323, %r324, %r340, %r341, %r342;
	// end inline asm
	// begin inline asm
	shfl.sync.down.b32 %r328, %r329, %r340, %r341, %r342;
	// end inline asm
	mov.b64 	{%r334, %r339}, %rd402;
	// begin inline asm
	shfl.sync.down.b32 %r333, %r334, %r340, %r341, %r342;
	// end inline asm
	// begin inline asm
	shfl.sync.down.b32 %r338, %r339, %r340, %r341, %r342;
	// end inline asm
	mov.b64 	%rd22, {%r333, %r338};
	cvt.u16.u32 	%rs18, %r323;
	setp.gt.s32 	%p291, %r301, 29;
	@%p291 bra 	$L__BB5_27;
	and.b16  	%rs327, %rs383, 255;
	setp.eq.s16 	%p292, %rs327, 0;
	and.b16  	%rs328, %rs18, 255;
	setp.eq.s16 	%p293, %rs328, 0;
	or.pred  	%p294, %p292, %p293;
	@%p294 bra 	$L__BB5_26;
	min.s64 	%rd402, %rd22, %rd402;
	mov.b16 	%rs383, 1;
	bra.uni 	$L__BB5_27;
$L__BB5_26:
	setp.eq.s16 	%p295, %rs327, 0;
	selp.b64 	%rd402, %rd22, %rd402, %p295;
	selp.b16 	%rs383, %rs18, %rs383, %p295;
$L__BB5_27:
	cvt.u32.u16 	%r364, %rs383;
	and.b32  	%r345, %r364, 255;
	mov.b32 	%r361, 4;
	mov.b32 	%r362, 31;
	mov.b32 	%r363, -1;
	// begin inline asm
	shfl.sync.down.b32 %r344, %r345, %r361, %r362, %r363;
	// end inline asm
	// begin inline asm
	shfl.sync.down.b32 %r349, %r350, %r361, %r362, %r363;
	// end inline asm
	mov.b64 	{%r355, %r360}, %rd402;
	// begin inline asm
	shfl.sync.down.b32 %r354, %r355, %r361, %r362, %r363;
	// end inline asm
	// begin inline asm
	shfl.sync.down.b32 %r359, %r360, %r361, %r362, %r363;
	// end inline asm
	mov.b64 	%rd26, {%r354, %r359};
	cvt.u16.u32 	%rs21, %r344;
	setp.gt.s32 	%p296, %r301, 27;
	@%p296 bra 	$L__BB5_31;
	and.b16  	%rs331, %rs383, 255;
	setp.eq.s16 	%p297, %rs331, 0;
	and.b16  	%rs332, %rs21, 255;
	setp.eq.s16 	%p298, %rs332, 0;
	or.pred  	%p299, %p297, %p298;
	@%p299 bra 	$L__BB5_30;
	min.s64 	%rd402, %rd26, %rd402;
	mov.b16 	%rs383, 1;
	bra.uni 	$L__BB5_31;
$L__BB5_30:
	setp.eq.s16 	%p300, %rs331, 0;
	selp.b64 	%rd402, %rd26, %rd402, %p300;
	selp.b16 	%rs383, %rs21, %rs383, %p300;
$L__BB5_31:
	cvt.u32.u16 	%r385, %rs383;
	and.b32  	%r366, %r385, 255;
	mov.b32 	%r382, 8;
	mov.b32 	%r383, 31;
	mov.b32 	%r384, -1;
	// begin inline asm
	shfl.sync.down.b32 %r365, %r366, %r382, %r383, %r384;
	// end inline asm
	// begin inline asm
	shfl.sync.down.b32 %r370, %r371, %r382, %r383, %r384;
	// end inline asm
	mov.b64 	{%r376, %r381}, %rd402;
	// begin inline asm
	shfl.sync.down.b32 %r375, %r376, %r382, %r383, %r384;
	// end inline asm
	// begin inline asm
	shfl.sync.down.b32 %r380, %r381, %r382, %r383, %r384;
	// end inline asm
	mov.b64 	%rd30, {%r375, %r380};
	cvt.u16.u32 	%rs24, %r365;
	setp.gt.s32 	%p301, %r301, 23;
	@%p301 bra 	$L__BB5_35;
	and.b16  	%rs335, %rs383, 255;
	setp.eq.s16 	%p302, %rs335, 0;
	and.b16  	%rs336, %rs24, 255;
	setp.eq.s16 	%p303, %rs336, 0;
	or.pred  	%p304, %p302, %p303;
	@%p304 bra 	$L__BB5_34;
	min.s64 	%rd402, %rd30, %rd402;
	mov.b16 	%rs383, 1;
	bra.uni 	$L__BB5_35;
$L__BB5_34:
	setp.eq.s16 	%p305, %rs335, 0;
	selp.b64 	%rd402, %rd30, %rd402, %p305;
	selp.b16 	%rs383, %rs24, %rs383, %p305;
$L__BB5_35:
	cvt.u32.u16 	%r406, %rs383;
	and.b32  	%r387, %r406, 255;
	mov.b32 	%r403, 16;
	mov.b32 	%r404, 31;
	mov.b32 	%r405, -1;
	// begin inline asm
	shfl.sync.down.b32 %r386, %r387, %r403, %r404, %r405;
	// end inline asm
	// begin inline asm
	shfl.sync.down.b32 %r391, %r392, %r403, %r404, %r405;
	// end inline asm
	mov.b64 	{%r397, %r402}, %rd402;
	// begin inline asm
	shfl.sync.down.b32 %r396, %r397, %r403, %r404, %r405;
	// end inline asm
	// begin inline asm
	shfl.sync.down.b32 %r401, %r402, %r403, %r404, %r405;
	// end inline asm
	mov.b64 	%rd34, {%r396, %r401};
	cvt.u16.u32 	%rs27, %r386;
	setp.gt.s32 	%p306, %r301, 15;
	@%p306 bra 	$L__BB5_39;
	and.b16  	%rs339, %rs383, 255;
	setp.eq.s16 	%p307, %rs339, 0;
	and.b16  	%rs340, %rs27, 255;
	setp.eq.s16 	%p308, %rs340, 0;
	or.pred  	%p309, %p307, %p308;
	@%p309 bra 	$L__BB5_38;
	min.s64 	%rd402, %rd34, %rd402;
	mov.b16 	%rs383, 1;
	bra.uni 	$L__BB5_39;
$L__BB5_38:
	setp.eq.s16 	%p310, %rs339, 0;
	selp.b16 	%rs383, %rs27, %rs383, %p310;
	selp.b64 	%rd402, %rd34, %rd402, %p310;
$L__BB5_39:
	setp.ne.s32 	%p311, %r301, 0;
	@%p311 bra 	$L__BB5_41;
	shr.u32 	%r407, %r2, 1;
	and.b32  	%r408, %r407, 496;
	mov.u32 	%r409, _ZZN3cub18CUB_300001_SM_10006detail6reduce28DeviceReduceSingleTileKernelINS2_10policy_hubIN4cuda3std3__45tupleIJblEEEyN6thrust24THRUST_300001_SM_1000_NS8cuda_cub9__find_if7functorIS9_EEE10Policy1000ENSB_12zip_iteratorINS8_IJNSD_26transform_input_iterator_tIbNSB_6detail15normal_iteratorINSB_10device_ptrIfEEEE20less_than_or_eq_zeroEENSB_17counting_iteratorIlNSB_11use_defaultESS_SS_EEEEEEEPS9_ySF_S9_S9_NS7_10__identityEEEvT0_T1_T2_T3_T4_T6_E12temp_storage;
	add.s32 	%r410, %r409, %r408;
	st.shared.u8 	[%r410+8], %rs383;
	st.shared.u64 	[%r410+16], %rd402;
$L__BB5_41:
	bar.sync 	0;
	setp.ne.s32 	%p312, %r2, 0;
	@%p312 bra 	$L__BB5_124;
	ld.shared.u8 	%rs343, [_ZZN3cub18CUB_300001_SM_10006detail6reduce28DeviceReduceSingleTileKernelINS2_10policy_hubIN4cuda3std3__45tupleIJblEEEyN6thrust24THRUST_300001_SM_1000_NS8cuda_cub9__find_if7functorIS9_EEE10Policy1000ENSB_12zip_iteratorINS8_IJNSD_26transform_input_iterator_tIbNSB_6detail15normal_iteratorINSB_10device_ptrIfEEEE20less_than_or_eq_zeroEENSB_17counting_iteratorIlNSB_11use_defaultESS_SS_EEEEEEEPS9_ySF_S9_S9_NS7_10__identityEEEvT0_T1_T2_T3_T4_T6_E12temp_storage+24];
	ld.shared.u64 	%rd363, [_ZZN3cub18CUB_300001_SM_10006detail6reduce28DeviceReduceSingleTileKernelINS2_10policy_hubIN4cuda3std3__45tupleIJblEEEyN6thrust24THRUST_300001_SM_1000_NS8cuda_cub9__find_if7functorIS9_EEE10Policy1000ENSB_12zip_iteratorINS8_IJNSD_26transform_input_iterator_tIbNSB_6detail15normal_iteratorINSB_10device_ptrIfEEEE20less_than_or_eq_zeroEENSB_17counting_iteratorIlNSB_11use_defaultESS_SS_EEEEEEEPS9_ySF_S9_S9_NS7_10__identityEEEvT0_T1_T2_T3_T4_T6_E12temp_storage+32];
	and.b16  	%rs344, %rs383, 255;
	setp.eq.s16 	%p313, %rs344, 0;
	setp.eq.s16 	%p314, %rs343, 0;
	min.s64 	%rd364, %rd363, %rd402;
	selp.b16 	%rs345, %rs383, 1, %p314;
	selp.b16 	%rs346, %rs343, %rs345, %p313;
	and.b16  	%rs347, %rs346, 255;
	selp.b64 	%rd365, %rd402, %rd364, %p314;
	selp.b64 	%rd366, %rd363, %rd365, %p313;
	ld.shared.u8 	%rs348, [_ZZN3cub18CUB_300001_SM_10006detail6reduce28DeviceReduceSingleTileKernelINS2_10policy_hubIN4cuda3std3__45tupleIJblEEEyN6thrust24THRUST_300001_SM_1000_NS8cuda_cub9__find_if7functorIS9_EEE10Policy1000ENSB_12zip_iteratorINS8_IJNSD_26transform_input_iterator_tIbNSB_6detail15normal_iteratorINSB_10device_ptrIfEEEE20less_than_or_eq_zeroEENSB_17counting_iteratorIlNSB_11use_defaultESS_SS_EEEEEEEPS9_ySF_S9_S9_NS7_10__identityEEEvT0_T1_T2_T3_T4_T6_E12temp_storage+40];
	ld.shared.u64 	%rd367, [_ZZN3cub18CUB_300001_SM_10006detail6reduce28DeviceReduceSingleTileKernelINS2_10policy_hubIN4cuda3std3__45tupleIJblEEEyN6thrust24THRUST_300001_SM_1000_NS8cuda_cub9__find_if7functorIS9_EEE10Policy1000ENSB_12zip_iteratorINS8_IJNSD_26transform_input_iterator_tIbNSB_6detail15normal_iteratorINSB_10device_ptrIfEEEE20less_than_or_eq_zeroEENSB_17counting_iteratorIlNSB_11use_defaultESS_SS_EEEEEEEPS9_ySF_S9_S9_NS7_10__identityEEEvT0_T1_T2_T3_T4_T6_E12temp_storage+48];
	setp.eq.s16 	%p315, %rs347, 0;
	setp.eq.s16 	%p316, %rs348, 0;
	min.s64 	%rd368, %rd367, %rd366;
	selp.b16 	%rs349, %rs346, 1, %p316;
	selp.b16 	%rs350, %rs348, %rs349, %p315;
	and.b16  	%rs351, %rs350, 255;
	selp.b64 	%rd369, %rd366, %rd368, %p316;
	selp.b64 	%rd370, %rd367, %rd369, %p315;
	ld.shared.u8 	%rs352, [_ZZN3cub18CUB_300001_SM_10006detail6reduce28DeviceReduceSingleTileKernelINS2_10policy_hubIN4cuda3std3__45tupleIJblEEEyN6thrust24THRUST_300001_SM_1000_NS8cuda_cub9__find_if7functorIS9_EEE10Policy1000ENSB_12zip_iteratorINS8_IJNSD_26transform_input_iterator_tIbNSB_6detail15normal_iteratorINSB_10device_ptrIfEEEE20less_than_or_eq_zeroEENSB_17counting_iteratorIlNSB_11use_defaultESS_SS_EEEEEEEPS9_ySF_S9_S9_NS7_10__identityEEEvT0_T1_T2_T3_T4_T6_E12temp_storage+56];
	ld.shared.u64 	%rd371, [_ZZN3cub18CUB_300001_SM_10006detail6reduce28DeviceReduceSingleTileKernelINS2_10policy_hubIN4cuda3std3__45tupleIJblEEEyN6thrust24THRUST_300001_SM_1000_NS8cuda_cub9__find_if7functorIS9_EEE10Policy1000ENSB_12zip_iteratorINS8_IJNSD_26transform_input_iterator_tIbNSB_6detail15normal_iteratorINSB_10device_ptrIfEEEE20less_than_or_eq_zeroEENSB_17counting_iteratorIlNSB_11use_defaultESS_SS_EEEEEEEPS9_ySF_S9_S9_NS7_10__identityEEEvT0_T1_T2_T3_T4_T6_E12temp_storage+64];
	setp.eq.s16 	%p317, %rs351, 0;
	setp.eq.s16 	%p318, %rs352, 0;
	min.s64 	%rd372, %rd371, %rd370;
	selp.b16 	%rs353, %rs350, 1, %p318;
	selp.b16 	%rs354, %rs352, %rs353, %p317;
	and.b16  	%rs355, %rs354, 255;
	selp.b64 	%rd373, %rd370, %rd372, %p318;
	selp.b64 	%rd374, %rd371, %rd373, %p317;
	ld.shared.u8 	%rs356, [_ZZN3cub18CUB_300001_SM_10006detail6reduce28DeviceReduceSingleTileKernelINS2_10policy_hubIN4cuda3std3__45tupleIJblEEEyN6thrust24THRUST_300001_SM_1000_NS8cuda_cub9__find_if7functorIS9_EEE10Policy1000ENSB_12zip_iteratorINS8_IJNSD_26transform_input_iterator_tIbNSB_6detail15normal_iteratorINSB_10device_ptrIfEEEE20less_than_or_eq_zeroEENSB_17counting_iteratorIlNSB_11use_defaultESS_SS_EEEEEEEPS9_ySF_S9_S9_NS7_10__identityEEEvT0_T1_T2_T3_T4_T6_E12temp_storage+72];
	ld.shared.u64 	%rd375, [_ZZN3cub18CUB_300001_SM_10006detail6reduce28DeviceReduceSingleTileKernelINS2_10policy_hubIN4cuda3std3__45tupleIJblEEEyN6thrust24THRUST_300001_SM_1000_NS8cuda_cub9__find_if7functorIS9_EEE10Policy1000ENSB_12zip_iteratorINS8_IJNSD_26transform_input_iterator_tIbNSB_6detail15normal_iteratorINSB_10device_ptrIfEEEE20less_than_or_eq_zeroEENSB_17counting_iteratorIlNSB_11use_defaultESS_SS_EEEEEEEPS9_ySF_S9_S9_NS7_10__identityEEEvT0_T1_T2_T3_T4_T6_E12temp_storage+80];
	setp.eq.s16 	%p319, %rs355, 0;
	setp.eq.s16 	%p320, %rs356, 0;
	min.s64 	%rd376, %rd375, %rd374;
	selp.b16 	%rs357, %rs354, 1, %p320;
	selp.b16 	%rs358, %rs356, %rs357, %p319;
	and.b16  	%rs359, %rs358, 255;
	selp.b64 	%rd377, %rd374, %rd376, %p320;
	selp.b64 	%rd378, %rd375, %rd377, %p319;
	ld.shared.u8 	%rs360, [_ZZN3cub18CUB_300001_SM_10006detail6reduce28DeviceReduceSingleTileKernelINS2_10policy_hubIN4cuda3std3__45tupleIJblEEEyN6thrust24THRUST_300001_SM_1000_NS8cuda_cub9__find_if7functorIS9_EEE10Policy1000ENSB_12zip_iteratorINS8_IJNSD_26transform_input_iterator_tIbNSB_6detail15normal_iteratorINSB_10device_ptrIfEEEE20less_than_or_eq_zeroEENSB_17counting_iteratorIlNSB_11use_defaultESS_SS_EEEEEEEPS9_ySF_S9_S9_NS7_10__identityEEEvT0_T1_T2_T3_T4_T6_E12temp_storage+88];
	ld.shared.u64 	%rd379, [_ZZN3cub18CUB_300001_SM_10006detail6reduce28DeviceReduceSingleTileKernelINS2_10policy_hubIN4cuda3std3__45tupleIJblEEEyN6thrust24THRUST_300001_SM_1000_NS8cuda_cub9__find_if7functorIS9_EEE10Policy1000ENSB_12zip_iteratorINS8_IJNSD_26transform_input_iterator_tIbNSB_6detail15normal_iteratorINSB_10device_ptrIfEEEE20less_than_or_eq_zeroEENSB_17counting_iteratorIlNSB_11use_defaultESS_SS_EEEEEEEPS9_ySF_S9_S9_NS7_10__identityEEEvT0_T1_T2_T3_T4_T6_E12temp_storage+96];
	setp.eq.s16 	%p321, %rs359, 0;
	setp.eq.s16 	%p322, %rs360, 0;
	min.s64 	%rd380, %rd379, %rd378;
	selp.b16 	%rs361, %rs358, 1, %p322;
	selp.b16 	%rs362, %rs360, %rs361, %p321;
	and.b16  	%rs363, %rs362, 255;
	selp.b64 	%rd381, %rd378, %rd380, %p322;
	selp.b64 	%rd382, %rd379, %rd381, %p321;
	ld.shared.u8 	%rs364, [_ZZN3cub18CUB_300001_SM_10006detail6reduce28DeviceReduceSingleTileKernelINS2_10policy_hubIN4cuda3std3__45tupleIJblEEEyN6thrust24THRUST_300001_SM_1000_NS8cuda_cub9__find_if7functorIS9_EEE10Policy1000ENSB_12zip_iteratorINS8_IJNSD_26transform_input_iterator_tIbNSB_6detail15normal_iteratorINSB_10device_ptrIfEEEE20less_than_or_eq_zeroEENSB_17counting_iteratorIlNSB_11use_defaultESS_SS_EEEEEEEPS9_ySF_S9_S9_NS7_10__identityEEEvT0_T1_T2_T3_T4_T6_E12temp_storage+104];
	ld.shared.u64 	%rd383, [_ZZN3cub18CUB_300001_SM_10006detail6reduce28DeviceReduceSingleTileKernelINS2_10policy_hubIN4cuda3std3__45tupleIJblEEEyN6thrust24THRUST_300001_SM_1000_NS8cuda_cub9__find_if7functorIS9_EEE10Policy1000ENSB_12zip_iteratorINS8_IJNSD_26transform_input_iterator_tIbNSB_6detail15normal_iteratorINSB_10device_ptrIfEEEE20less_than_or_eq_zeroEENSB_17counting_iteratorIlNSB_11use_defaultESS_SS_EEEEEEEPS9_ySF_S9_S9_NS7_10__identityEEEvT0_T1_T2_T3_T4_T6_E12temp_storage+112];
	setp.eq.s16 	%p323, %rs363, 0;
	setp.eq.s16 	%p324, %rs364, 0;
	min.s64 	%rd384, %rd383, %rd382;
	selp.b16 	%rs365, %rs362, 1, %p324;
	selp.b16 	%rs366, %rs364, %rs365, %p323;
	and.b16  	%rs367, %rs366, 255;
	selp.b64 	%rd385, %rd382, %rd384, %p324;
	selp.b64 	%rd386, %rd383, %rd385, %p323;
	ld.shared.u8 	%rs368, [_ZZN3cub18CUB_300001_SM_10006detail6reduce28DeviceReduceSingleTileKernelINS2_10policy_hubIN4cuda3std3__45tupleIJblEEEyN6thrust24THRUST_300001_SM_1000_NS8cuda_cub9__find_if7functorIS9_EEE10Policy1000ENSB_12zip_iteratorINS8_IJNSD_26transform_input_iterator_tIbNSB_6detail15normal_iteratorINSB_10device_ptrIfEEEE20less_than_or_eq_zeroEENSB_17counting_iteratorIlNSB_11use_defaultESS_SS_EEEEEEEPS9_ySF_S9_S9_NS7_10__identityEEEvT0_T1_T2_T3_T4_T6_E12temp_storage+120];
	ld.shared.u64 	%rd387, [_ZZN3cub18CUB_300001_SM_10006detail6reduce28DeviceReduceSingleTileKernelINS2_10policy_hubIN4cuda3std3__45tupleIJblEEEyN6thrust24THRUST_300001_SM_1000_NS8cuda_cub9__find_if7functorIS9_EEE10Policy1000ENSB_12zip_iteratorINS8_IJNSD_26transform_input_iterator_tIbNSB_6detail15normal_iteratorINSB_10device_ptrIfEEEE20less_than_or_eq_zeroEENSB_17counting_iteratorIlNSB_11use_defaultESS_SS_EEEEEEEPS9_ySF_S9_S9_NS7_10__identityEEEvT0_T1_T2_T3_T4_T6_E12temp_storage+128];
	setp.eq.s16 	%p325, %rs367, 0;
	setp.eq.s16 	%p326, %rs368, 0;
	min.s64 	%rd388, %rd387, %rd386;
	selp.b16 	%rs369, %rs366, 1, %p326;
	selp.b16 	%rs383, %rs368, %rs369, %p325;
	selp.b64 	%rd389, %rd386, %rd388, %p326;
	selp.b64 	%rd402, %rd387, %rd389, %p325;
	bra.uni 	$L__BB5_124;
$L__BB5_43:
	// begin inline asm
	mov.u32 %r183, %laneid;
	// end inline asm
	and.b32  	%r204, %r2, 992;
	add.s32 	%r205, %r204, 32;
	setp.gt.u32 	%p237, %r205, %r1;
	not.b32 	%r206, %r204;
	add.s32 	%r207, %r1, %r206;
	selp.b32 	%r202, %r207, 31, %p237;
	cvt.u32.u16 	%r208, %rs383;
	and.b32  	%r185, %r208, 255;
	mov.b32 	%r201, 1;
	mov.b32 	%r203, -1;
	// begin inline asm
	shfl.sync.down.b32 %r184, %r185, %r201, %r202, %r203;
	// end inline asm
	// begin inline asm
	shfl.sync.down.b32 %r189, %r190, %r201, %r202, %r203;
	// end inline asm
	mov.b64 	{%r195, %r200}, %rd402;
	// begin inline asm
	shfl.sync.down.b32 %r194, %r195, %r201, %r202, %r203;
	// end inline asm
	// begin inline asm
	shfl.sync.down.b32 %r199, %r200, %r201, %r202, %r203;
	// end inline asm
	mov.b64 	%rd39, {%r194, %r199};
	cvt.u16.u32 	%rs31, %r184;
	setp.ge.s32 	%p238, %r183, %r202;
	@%p238 bra 	$L__BB5_47;
	and.b16  	%rs282, %rs383, 255;
	setp.eq.s16 	%p239, %rs282, 0;
	and.b16  	%rs283, %rs31, 255;
	setp.eq.s16 	%p240, %rs283, 0;
	or.pred  	%p241, %p239, %p240;
	@%p241 bra 	$L__BB5_46;
	min.s64 	%rd402, %rd39, %rd402;
	mov.b16 	%rs383, 1;
	bra.uni 	$L__BB5_47;
$L__BB5_46:
	setp.eq.s16 	%p242, %rs282, 0;
	selp.b16 	%rs383, %rs31, %rs383, %p242;
	selp.b64 	%rd402, %rd39, %rd402, %p242;
$L__BB5_47:
	cvt.u32.u16 	%r229, %rs383;
	and.b32  	%r210, %r229, 255;
	mov.b32 	%r226, 2;
	mov.b32 	%r228, -1;
	// begin inline asm
	shfl.sync.down.b32 %r209, %r210, %r226, %r202, %r228;
	// end inline asm
	// begin inline asm
	shfl.sync.down.b32 %r214, %r215, %r226, %r202, %r228;
	// end inline asm
	mov.b64 	{%r220, %r225}, %rd402;
	// begin inline asm
	shfl.sync.down.b32 %r219, %r220, %r226, %r202, %r228;
	// end inline asm
	// begin inline asm
	shfl.sync.down.b32 %r224, %r225, %r226, %r202, %r228;
	// end inline asm
	mov.b64 	%rd43, {%r219, %r224};
	cvt.u16.u32 	%rs34, %r209;
	add.s32 	%r230, %r183, 2;
	setp.gt.s32 	%p243, %r230, %r202;
	@%p243 bra 	$L__BB5_51;
	and.b16  	%rs286, %rs383, 255;
	setp.eq.s16 	%p244, %rs286, 0;
	and.b16  	%rs287, %rs34, 255;
	setp.eq.s16 	%p245, %rs287, 0;
	or.pred  	%p246, %p244, %p245;
	@%p246 bra 	$L__BB5_50;
	min.s64 	%rd402, %rd43, %rd402;
	mov.b16 	%rs383, 1;
	bra.uni 	$L__BB5_51;
$L__BB5_50:
	setp.eq.s16 	%p247, %rs286, 0;
	selp.b16 	%rs383, %rs34, %rs383, %p247;
	selp.b64 	%rd402, %rd43, %rd402, %p247;
$L__BB5_51:
	cvt.u32.u16 	%r251, %rs383;
	and.b32  	%r232, %r251, 255;
	mov.b32 	%r248, 4;
	mov.b32 	%r250, -1;
	// begin inline asm
	shfl.sync.down.b32 %r231, %r232, %r248, %r202, %r250;
	// end inline asm
	// begin inline asm
	shfl.sync.down.b32 %r236, %r237, %r248, %r202, %r250;
	// end inline asm
	mov.b64 	{%r242, %r247}, %rd402;
	// begin inline asm
	shfl.sync.down.b32 %r241, %r242, %r248, %r202, %r250;
	// end inline asm
	// begin inline asm
	shfl.sync.down.b32 %r246, %r247, %r248, %r202, %r250;
	// end inline asm
	mov.b64 	%rd47, {%r241, %r246};
	cvt.u16.u32 	%rs37, %r231;
	add.s32 	%r252, %r183, 4;
	setp.gt.s32 	%p248, %r252, %r202;
	@%p248 bra 	$L__BB5_55;
	and.b16  	%rs290, %rs383, 255;
	setp.eq.s16 	%p249, %rs290, 0;
	and.b16  	%rs291, %rs37, 255;
	setp.eq.s16 	%p250, %rs291, 0;
	or.pred  	%p251, %p249, %p250;
	@%p251 bra 	$L__BB5_54;
	min.s64 	%rd402, %rd47, %rd402;
	mov.b16 	%rs383, 1;
	bra.uni 	$L__BB5_55;
$L__BB5_54:
	setp.eq.s16 	%p252, %rs290, 0;
	selp.b16 	%rs383, %rs37, %rs383, %p252;
	selp.b64 	%rd402, %rd47, %rd402, %p252;
$L__BB5_55:
	cvt.u32.u16 	%r273, %rs383;
	and.b32  	%r254, %r273, 255;
	mov.b32 	%r270, 8;
	mov.b32 	%r272, -1;
	// begin inline asm
	shfl.sync.down.b32 %r253, %r254, %r270, %r202, %r272;
	// end inline asm
	// begin inline asm
	shfl.sync.down.b32 %r258, %r259, %r270, %r202, %r272;
	// end inline asm
	mov.b64 	{%r264, %r269}, %rd402;
	// begin inline asm
	shfl.sync.down.b32 %r263, %r264, %r270, %r202, %r272;
	// end inline asm
	// begin inline asm
	shfl.sync.down.b32 %r268, %r269, %r270, %r202, %r272;
	// end inline asm
	mov.b64 	%rd51, {%r263, %r268};
	cvt.u16.u32 	%rs40, %r253;
	add.s32 	%r274, %r183, 8;
	setp.gt.s32 	%p253, %r274, %r202;
	@%p253 bra 	$L__BB5_59;
	and.b16  	%rs294, %rs383, 255;
	setp.eq.s16 	%p254, %rs294, 0;
	and.b16  	%rs295, %rs40, 255;
	setp.eq.s16 	%p255, %rs295, 0;
	or.pred  	%p256, %p254, %p255;
	@%p256 bra 	$L__BB5_58;
	min.s64 	%rd402, %rd51, %rd402;
	mov.b16 	%rs383, 1;
	bra.uni 	$L__BB5_59;
$L__BB5_58:
	setp.eq.s16 	%p257, %rs294, 0;
	selp.b16 	%rs383, %rs40, %rs383, %p257;
	selp.b64 	%rd402, %rd51, %rd402, %p257;
$L__BB5_59:
	cvt.u32.u16 	%r295, %rs383;
	and.b32  	%r276, %r295, 255;
	mov.b32 	%r292, 16;
	mov.b32 	%r294, -1;
	// begin inline asm
	shfl.sync.down.b32 %r275, %r276, %r292, %r202, %r294;
	// end inline asm
	// begin inline asm
	shfl.sync.down.b32 %r280, %r281, %r292, %r202, %r294;
	// end inline asm
	mov.b64 	{%r286, %r291}, %rd402;
	// begin inline asm
	shfl.sync.down.b32 %r285, %r286, %r292, %r202, %r294;
	// end inline asm
	// begin inline asm
	shfl.sync.down.b32 %r290, %r291, %r292, %r202, %r294;
	// end inline asm
	mov.b64 	%rd55, {%r285, %r290};
	cvt.u16.u32 	%rs43, %r275;
	add.s32 	%r296, %r183, 16;
	setp.gt.s32 	%p258, %r296, %r202;
	@%p258 bra 	$L__BB5_63;
	and.b16  	%rs298, %rs383, 255;
	setp.eq.s16 	%p259, %rs298, 0;
	and.b16  	%rs299, %rs43, 255;
	setp.eq.s16 	%p260, %rs299, 0;
	or.pred  	%p261, %p259, %p260;
	@%p261 bra 	$L__BB5_62;
	min.s64 	%rd402, %rd55, %rd402;
	mov.b16 	%rs383, 1;
	bra.uni 	$L__BB5_63;
$L__BB5_62:
	setp.eq.s16 	%p262, %rs298, 0;
	selp.b16 	%rs383, %rs43, %rs383, %p262;
	selp.b64 	%rd402, %rd55, %rd402, %p262;
$L__BB5_63:
	setp.ne.s32 	%p263, %r183, 0;
	@%p263 bra 	$L__BB5_65;
	shr.u32 	%r297, %r2, 1;
	and.b32  	%r298, %r297, 496;
	mov.u32 	%r299, _ZZN3cub18CUB_300001_SM_10006detail6reduce28DeviceReduceSingleTileKernelINS2_10policy_hubIN4cuda3std3__45tupleIJblEEEyN6thrust24THRUST_300001_SM_1000_NS8cuda_cub9__find_if7functorIS9_EEE10Policy1000ENSB_12zip_iteratorINS8_IJNSD_26transform_input_iterator_tIbNSB_6detail15normal_iteratorINSB_10device_ptrIfEEEE20less_than_or_eq_zeroEENSB_17counting_iteratorIlNSB_11use_defaultESS_SS_EEEEEEEPS9_ySF_S9_S9_NS7_10__identityEEEvT0_T1_T2_T3_T4_T6_E12temp_storage;
	add.s32 	%r300, %r299, %r298;
	st.shared.u8 	[%r300+8], %rs383;
	st.shared.u64 	[%r300+16], %rd402;
$L__BB5_65:
	bar.sync 	0;
	setp.ne.s32 	%p264, %r2, 0;
	@%p264 bra 	$L__BB5_124;
	setp.lt.u64 	%p265, %rd121, 33;
	@%p265 bra 	$L__BB5_68;
	ld.shared.u8 	%rs302, [_ZZN3cub18CUB_300001_SM_10006detail6reduce28DeviceReduceSingleTileKernelINS2_10policy_hubIN4cuda3std3__45tupleIJblEEEyN6thrust24THRUST_300001_SM_1000_NS8cuda_cub9__find_if7functorIS9_EEE10Policy1000ENSB_12zip_iteratorINS8_IJNSD_26transform_input_iterator_tIbNSB_6detail15normal_iteratorINSB_10device_ptrIfEEEE20less_than_or_eq_zeroEENSB_17counting_iteratorIlNSB_11use_defaultESS_SS_EEEEEEEPS9_ySF_S9_S9_NS7_10__identityEEEvT0_T1_T2_T3_T4_T6_E12temp_storage+24];
	ld.shared.u64 	%rd342, [_ZZN3cub18CUB_300001_SM_10006detail6reduce28DeviceReduceSingleTileKernelINS2_10policy_hubIN4cuda3std3__45tupleIJblEEEyN6thrust24THRUST_300001_SM_1000_NS8cuda_cub9__find_if7functorIS9_EEE10Policy1000ENSB_12zip_iteratorINS8_IJNSD_26transform_input_iterator_tIbNSB_6detail15normal_iteratorINSB_10device_ptrIfEEEE20less_than_or_eq_zeroEENSB_17counting_iteratorIlNSB_11use_defaultESS_SS_EEEEEEEPS9_ySF_S9_S9_NS7_10__identityEEEvT0_T1_T2_T3_T4_T6_E12temp_storage+32];
	and.b16  	%rs303, %rs383, 255;
	setp.eq.s16 	%p266, %rs303, 0;
	setp.eq.s16 	%p267, %rs302, 0;
	min.s64 	%rd343, %rd342, %rd402;
	selp.b16 	%rs304, %rs383, 1, %p267;
	selp.b16 	%rs383, %rs302, %rs304, %p266;
	selp.b64 	%rd344, %rd402, %rd343, %p267;
	selp.b64 	%rd402, %rd342, %rd344, %p266;
$L__BB5_68:
	setp.lt.u64 	%p268, %rd121, 65;
	@%p268 bra 	$L__BB5_70;
	ld.shared.u8 	%rs305, [_ZZN3cub18CUB_300001_SM_10006detail6reduce28DeviceReduceSingleTileKernelINS2_10policy_hubIN4cuda3std3__45tupleIJblEEEyN6thrust24THRUST_300001_SM_1000_NS8cuda_cub9__find_if7functorIS9_EEE10Policy1000ENSB_12zip_iteratorINS8_IJNSD_26transform_input_iterator_tIbNSB_6detail15normal_iteratorINSB_10device_ptrIfEEEE20less_than_or_eq_zeroEENSB_17counting_iteratorIlNSB_11use_defaultESS_SS_EEEEEEEPS9_ySF_S9_S9_NS7_10__identityEEEvT0_T1_T2_T3_T4_T6_E12temp_storage+40];
	ld.shared.u64 	%rd345, [_ZZN3cub18CUB_300001_SM_10006detail6reduce28DeviceReduceSingleTileKernelINS2_10policy_hubIN4cuda3std3__45tupleIJblEEEyN6thrust24THRUST_300001_SM_1000_NS8cuda_cub9__find_if7functorIS9_EEE10Policy1000ENSB_12zip_iteratorINS8_IJNSD_26transform_input_iterator_tIbNSB_6detail15normal_iteratorINSB_10device_ptrIfEEEE20less_than_or_eq_zeroEENSB_17counting_iteratorIlNSB_11use_defaultESS_SS_EEEEEEEPS9_ySF_S9_S9_NS7_10__identityEEEvT0_T1_T2_T3_T4_T6_E12temp_storage+48];
	and.b16  	%rs306, %rs383, 255;
	setp.eq.s16 	%p269, %rs306, 0;
	setp.eq.s16 	%p270, %rs305, 0;
	min.s64 	%rd346, %rd345, %rd402;
	selp.b16 	%rs307, %rs383, 1, %p270;
	selp.b16 	%rs383, %rs305, %rs307, %p269;
	selp.b64 	%rd347, %rd402, %rd346, %p270;
	selp.b64 	%rd402, %rd345, %rd347, %p269;
$L__BB5_70:
	setp.lt.u64 	%p271, %rd121, 97;
	@%p271 bra 	$L__BB5_72;
	ld.shared.u8 	%rs308, [_ZZN3cub18CUB_300001_SM_10006detail6reduce28DeviceReduceSingleTileKernelINS2_10policy_hubIN4cuda3std3__45tupleIJblEEEyN6thrust24THRUST_300001_SM_1000_NS8cuda_cub9__find_if7functorIS9_EEE10Policy1000ENSB_12zip_iteratorINS8_IJNSD_26transform_input_iterator_tIbNSB_6detail15normal_iteratorINSB_10device_ptrIfEEEE20less_than_or_eq_zeroEENSB_17counting_iteratorIlNSB_11use_defaultESS_SS_EEEEEEEPS9_ySF_S9_S9_NS7_10__identityEEEvT0_T1_T2_T3_T4_T6_E12temp_storage+56];
	ld.shared.u64 	%rd348, [_ZZN3cub18CUB_300001_SM_10006detail6reduce28DeviceReduceSingleTileKernelINS2_10policy_hubIN4cuda3std3__45tupleIJblEEEyN6thrust24THRUST_300001_SM_1000_NS8cuda_cub9__find_if7functorIS9_EEE10Policy1000ENSB_12zip_iteratorINS8_IJNSD_26transform_input_iterator_tIbNSB_6detail15normal_iteratorINSB_10device_ptrIfEEEE20less_than_or_eq_zeroEENSB_17counting_iteratorIlNSB_11use_defaultESS_SS_EEEEEEEPS9_ySF_S9_S9_NS7_10__identityEEEvT0_T1_T2_T3_T4_T6_E12temp_storage+64];
	and.b16  	%rs309, %rs383, 255;
	setp.eq.s16 	%p272, %rs309, 0;
	setp.eq.s16 	%p273, %rs308, 0;
	min.s64 	%rd349, %rd348, %rd402;
	selp.b16 	%rs310, %rs383, 1, %p273;
	selp.b16 	%rs383, %rs308, %rs310, %p272;
	selp.b64 	%rd350, %rd402, %rd349, %p273;
	selp.b64 	%rd402, %rd348, %rd350, %p272;
$L__BB5_72:
	setp.lt.u64 	%p274, %rd121, 129;
	@%p274 bra 	$L__BB5_74;
	ld.shared.u8 	%rs311, [_ZZN3cub18CUB_300001_SM_10006detail6reduce28DeviceReduceSingleTileKernelINS2_10policy_hubIN4cuda3std3__45tupleIJblEEEyN6thrust24THRUST_300001_SM_1000_NS8cuda_cub9__find_if7functorIS9_EEE10Policy1000ENSB_12zip_iteratorINS8_IJNSD_26transform_input_iterator_tIbNSB_6detail15normal_iteratorINSB_10device_ptrIfEEEE20less_than_or_eq_zeroEENSB_17counting_iteratorIlNSB_11use_defaultESS_SS_EEEEEEEPS9_ySF_S9_S9_NS7_10__identityEEEvT0_T1_T2_T3_T4_T6_E12temp_storage+72];
	ld.shared.u64 	%rd351, [_ZZN3cub18CUB_300001_SM_10006detail6reduce28DeviceReduceSingleTileKernelINS2_10policy_hubIN4cuda3std3__45tupleIJblEEEyN6thrust24THRUST_300001_SM_1000_NS8cuda_cub9__find_if7functorIS9_EEE10Policy1000ENSB_12zip_iteratorINS8_IJNSD_26transform_input_iterator_tIbNSB_6detail15normal_iteratorINSB_10device_ptrIfEEEE20less_than_or_eq_zeroEENSB_17counting_iteratorIlNSB_11use_defaultESS_SS_EEEEEEEPS9_ySF_S9_S9_NS7_10__identityEEEvT0_T1_T2_T3_T4_T6_E12temp_storage+80];
	and.b16  	%rs312, %rs383, 255;
	setp.eq.s16 	%p275, %rs312, 0;
	setp.eq.s16 	%p276, %rs311, 0;
	min.s64 	%rd352, %rd351, %rd402;
	selp.b16 	%rs313, %rs383, 1, %p276;
	selp.b16 	%rs383, %rs311, %rs313, %p275;
	selp.b64 	%rd353, %rd402, %rd352, %p276;
	selp.b64 	%rd402, %rd351, %rd353, %p275;
$L__BB5_74:
	setp.lt.u64 	%p277, %rd121, 161;
	@%p277 bra 	$L__BB5_76;
	ld.shared.u8 	%rs314, [_ZZN3cub18CUB_300001_SM_10006detail6reduce28DeviceReduceSingleTileKernelINS2_10policy_hubIN4cuda3std3__45tupleIJblEEEyN6thrust24THRUST_300001_SM_1000_NS8cuda_cub9__find_if7functorIS9_EEE10Policy1000ENSB_12zip_iteratorINS8_IJNSD_26transform_input_iterator_tIbNSB_6detail15normal_iteratorINSB_10device_ptrIfEEEE20less_than_or_eq_zeroEENSB_17counting_iteratorIlNSB_11use_defaultESS_SS_EEEEEEEPS9_ySF_S9_S9_NS7_10__identityEEEvT0_T1_T2_T3_T4_T6_E12temp_storage+88];
	ld.shared.u64 	%rd354, [_ZZN3cub18CUB_300001_SM_10006detail6reduce28DeviceReduceSingleTileKernelINS2_10policy_hubIN4cuda3std3__45tupleIJblEEEyN6thrust24THRUST_300001_SM_1000_NS8cuda_cub9__find_if7functorIS9_EEE10Policy1000ENSB_12zip_iteratorINS8_IJNSD_26transform_input_iterator_tIbNSB_6detail15normal_iteratorINSB_10device_ptrIfEEEE20less_than_or_eq_zeroEENSB_17counting_iteratorIlNSB_11use_defaultESS_SS_EEEEEEEPS9_ySF_S9_S9_NS7_10__identityEEEvT0_T1_T2_T3_T4_T6_E12temp_storage+96];
	and.b16  	%rs315, %rs383, 255;
	setp.eq.s16 	%p278, %rs315, 0;
	setp.eq.s16 	%p279, %rs314, 0;
	min.s64 	%rd355, %rd354, %rd402;
	selp.b16 	%rs316, %rs383, 1, %p279;
	selp.b16 	%rs383, %rs314, %rs316, %p278;
	selp.b64 	%rd356, %rd402, %rd355, %p279;
	selp.b64 	%rd402, %rd354, %rd356, %p278;
$L__BB5_76:
	setp.lt.u64 	%p280, %rd121, 193;
	@%p280 bra 	$L__BB5_78;
	ld.shared.u8 	%rs317, [_ZZN3cub18CUB_300001_SM_10006detail6reduce28DeviceReduceSingleTileKernelINS2_10policy_hubIN4cuda3std3__45tupleIJblEEEyN6thrust24THRUST_300001_SM_1000_NS8cuda_cub9__find_if7functorIS9_EEE10Policy1000ENSB_12zip_iteratorINS8_IJNSD_26transform_input_iterator_tIbNSB_6detail15normal_iteratorINSB_10device_ptrIfEEEE20less_than_or_eq_zeroEENSB_17counting_iteratorIlNSB_11use_defaultESS_SS_EEEEEEEPS9_ySF_S9_S9_NS7_10__identityEEEvT0_T1_T2_T3_T4_T6_E12temp_storage+104];
	ld.shared.u64 	%rd357, [_ZZN3cub18CUB_300001_SM_10006detail6reduce28DeviceReduceSingleTileKernelINS2_10policy_hubIN4cuda3std3__45tupleIJblEEEyN6thrust24THRUST_300001_SM_1000_NS8cuda_cub9__find_if7functorIS9_EEE10Policy1000ENSB_12zip_iteratorINS8_IJNSD_26transform_input_iterator_tIbNSB_6detail15normal_iteratorINSB_10device_ptrIfEEEE20less_than_or_eq_zeroEENSB_17counting_iteratorIlNSB_11use_defaultESS_SS_EEEEEEEPS9_ySF_S9_S9_NS7_10__identityEEEvT0_T1_T2_T3_T4_T6_E12temp_storage+112];
	and.b16  	%rs318, %rs383, 255;
	setp.eq.s16 	%p281, %rs318, 0;
	setp.eq.s16 	%p282, %rs317, 0;
	min.s64 	%rd358, %rd357, %rd402;
	selp.b16 	%rs319, %rs383, 1, %p282;
	selp.b16 	%rs383, %rs317, %rs319, %p281;
	selp.b64 	%rd359, %rd402, %rd358, %p282;
	selp.b64 	%rd402, %rd357, %rd359, %p281;
$L__BB5_78:
	setp.lt.u64 	%p283, %rd121, 225;
	@%p283 bra 	$L__BB5_124;
	ld.shared.u8 	%rs320, [_ZZN3cub18CUB_300001_SM_10006detail6reduce28DeviceReduceSingleTileKernelINS2_10policy_hubIN4cuda3std3__45tupleIJblEEEyN6thrust24THRUST_300001_SM_1000_NS8cuda_cub9__find_if7functorIS9_EEE10Policy1000ENSB_12zip_iteratorINS8_IJNSD_26transform_input_iterator_tIbNSB_6detail15normal_iteratorINSB_10device_ptrIfEEEE20less_than_or_eq_zeroEENSB_17counting_iteratorIlNSB_11use_defaultESS_SS_EEEEEEEPS9_ySF_S9_S9_NS7_10__identityEEEvT0_T1_T2_T3_T4_T6_E12temp_storage+120];
	ld.shared.u64 	%rd360, [_ZZN3cub18CUB_300001_SM_10006detail6reduce28DeviceReduceSingleTileKernelINS2_10policy_hubIN4cuda3std3__45tupleIJblEEEyN6thrust24THRUST_300001_SM_1000_NS8cuda_cub9__find_if7functorIS9_EEE10Policy1000ENSB_12zip_iteratorINS8_IJNSD_26transform_input_iterator_tIbNSB_6detail15normal_iteratorINSB_10device_ptrIfEEEE20less_than_or_eq_zeroEENSB_17counting_iteratorIlNSB_11use_defaultESS_SS_EEEEEEEPS9_ySF_S9_S9_NS7_10__identityEEEvT0_T1_T2_T3_T4_T6_E12temp_storage+128];
	and.b16  	%rs321, %rs383, 255;
	setp.eq.s16 	%p284, %rs321, 0;
	setp.eq.s16 	%p285, %rs320, 0;
	min.s64 	%rd361, %rd360, %rd402;
	selp.b16 	%rs322, %rs383, 1, %p285;
	selp.b16 	%rs383, %rs320, %rs322, %p284;
	selp.b64 	%rd362, %rd402, %rd361, %p285;
	selp.b64 	%rd402, %rd360, %rd362, %p284;
	bra.uni 	$L__BB5_124;
$L__BB5_80:
	mov.u32 	%r21, %tid.x;
	cvt.u64.u32 	%rd72, %r21;
	mul.wide.u32 	%rd125, %r21, 4;
	add.s64 	%rd73, %rd2, %rd125;
	ld.global.f32 	%f5, [%rd73];
	setp.gtu.f32 	%p3, %f5, 0f00000000;
	add.s32 	%r46, %r21, 256;
	cvt.u64.u32 	%rd126, %r46;
	ld.global.f32 	%f6, [%rd73+1024];
	setp.gtu.f32 	%p4, %f6, 0f00000000;
	add.s32 	%r47, %r21, 512;
	cvt.u64.u32 	%rd127, %r47;
	add.s64 	%rd128, %rd120, %rd127;
	ld.global.f32 	%f8, [%rd73+2048];
	setp.gtu.f32 	%p5, %f8, 0f00000000;
	add.s64 	%rd129, %rd128, 256;
	ld.global.f32 	%f9, [%rd73+3072];
	setp.le.f32 	%p7, %f9, 0f00000000;
	and.pred  	%p9, %p3, %p4;
	selp.b64 	%rd130, %rd126, %rd72, %p3;
	add.s64 	%rd131, %rd120, %rd130;
	min.s64 	%rd132, %rd128, %rd131;
	and.pred  	%p10, %p9, %p5;
	selp.b64 	%rd133, %rd131, %rd132, %p5;
	selp.b64 	%rd134, %rd128, %rd133, %p9;
	min.s64 	%rd135, %rd129, %rd134;
	not.pred 	%p11, %p10;
	or.pred  	%p12, %p11, %p7;
	selp.u16 	%rs383, 1, 0, %p12;
	selp.b64 	%rd136, %rd135, %rd134, %p7;
	selp.b64 	%rd402, %rd129, %rd136, %p10;
	add.s64 	%rd75, %rd121, -1024;
	setp.lt.u64 	%p13, %rd75, 1024;
	mov.b64 	%rd422, 1024;
	@%p13 bra 	$L__BB5_88;
	mov.b64 	%rd422, 1024;
$L__BB5_82:
	add.s64 	%rd138, %rd422, %rd72;
	shl.b64 	%rd139, %rd422, 2;
	add.s64 	%rd140, %rd73, %rd139;
	add.s64 	%rd78, %rd138, %rd120;
	ld.global.f32 	%f1, [%rd140];
	ld.global.f32 	%f2, [%rd140+1024];
	ld.global.f32 	%f3, [%rd140+2048];
	ld.global.f32 	%f4, [%rd140+3072];
	and.b16  	%rs103, %rs383, 255;
	setp.eq.s16 	%p14, %rs103, 0;
	@%p14 bra 	$L__BB5_85;
	setp.gtu.f32 	%p15, %f1, 0f00000000;
	@%p15 bra 	$L__BB5_86;
	min.s64 	%rd402, %rd78, %rd402;
	mov.b16 	%rs383, 1;
	bra.uni 	$L__BB5_86;
$L__BB5_85:
	setp.le.f32 	%p16, %f1, 0f00000000;
	selp.u16 	%rs383, 1, 0, %p16;
	mov.u64 	%rd402, %rd78;
$L__BB5_86:
	add.s64 	%rd141, %rd78, 256;
	add.s64 	%rd142, %rd78, 512;
	add.s64 	%rd143, %rd78, 768;
	setp.le.f32 	%p17, %f4, 0f00000000;
	setp.le.f32 	%p18, %f3, 0f00000000;
	setp.le.f32 	%p19, %f2, 0f00000000;
	and.b16  	%rs105, %rs383, 255;
	setp.eq.s16 	%p20, %rs105, 0;
	min.s64 	%rd144, %rd141, %rd402;
	selp.b16 	%rs106, 1, %rs383, %p19;
	selp.u16 	%rs107, 1, 0, %p19;
	selp.b16 	%rs108, %rs107, %rs106, %p20;
	and.b16  	%rs109, %rs108, 255;
	selp.b64 	%rd145, %rd144, %rd402, %p19;
	selp.b64 	%rd146, %rd141, %rd145, %p20;
	setp.eq.s16 	%p21, %rs109, 0;
	min.s64 	%rd147, %rd142, %rd146;
	selp.b16 	%rs110, 1, %rs108, %p18;
	selp.u16 	%rs111, 1, 0, %p18;
	selp.b16 	%rs112, %rs111, %rs110, %p21;
	and.b16  	%rs113, %rs112, 255;
	selp.b64 	%rd148, %rd147, %rd146, %p18;
	selp.b64 	%rd149, %rd142, %rd148, %p21;
	setp.eq.s16 	%p22, %rs113, 0;
	min.s64 	%rd150, %rd143, %rd149;
	selp.b16 	%rs114, 1, %rs112, %p17;
	selp.u16 	%rs115, 1, 0, %p17;
	selp.b16 	%rs383, %rs115, %rs114, %p22;
	selp.b64 	%rd151, %rd150, %rd149, %p17;
	selp.b64 	%rd402, %rd143, %rd151, %p22;
	sub.s64 	%rd152, %rd121, %rd422;
	setp.lt.u64 	%p23, %rd152, 1024;
	@%p23 bra 	$L__BB5_100;
	add.s64 	%rd422, %rd422, 1024;
	setp.le.u64 	%p24, %rd422, %rd75;
	@%p24 bra 	$L__BB5_82;
$L__BB5_88:
	setp.le.u64 	%p25, %rd121, %rd422;
	cvt.u32.u64 	%r48, %rd422;
	cvt.u32.u64 	%r49, %rd121;
	sub.s32 	%r50, %r49, %r48;
	setp.ge.s32 	%p26, %r21, %r50;
	or.pred  	%p27, %p25, %p26;
	@%p27 bra 	$L__BB5_100;
	not.b32 	%r53, %r21;
	add.s32 	%r54, %r53, %r49;
	sub.s32 	%r22, %r54, %r48;
	shr.u32 	%r56, %r22, 8;
	add.s32 	%r23, %r56, 1;
	and.b32  	%r24, %r23, 7;
	setp.lt.u32 	%p28, %r22, 1792;
	mov.u32 	%r421, %r21;
	@%p28 bra 	$L__BB5_92;
	and.b32  	%r57, %r23, 33554424;
	neg.s32 	%r419, %r57;
	mov.u32 	%r421, %r21;
$L__BB5_91:
	.pragma "nounroll";
	cvt.u64.u32 	%rd154, %r421;
	add.s64 	%rd155, %rd422, %rd154;
	shl.b64 	%rd156, %rd155, 2;
	add.s64 	%rd157, %rd2, %rd156;
	add.s64 	%rd158, %rd155, %rd120;
	ld.global.f32 	%f10, [%rd157];
	setp.le.f32 	%p29, %f10, 0f00000000;
	selp.u16 	%rs117, 1, 0, %p29;
	and.b16  	%rs118, %rs383, 255;
	setp.ne.s16 	%p31, %rs118, 0;
	and.pred  	%p32, %p31, %p29;
	min.s64 	%rd159, %rd158, %rd402;
	setp.eq.s16 	%p33, %rs118, 0;
	selp.b16 	%rs119, %rs117, %rs383, %p33;
	selp.b64 	%rd160, %rd158, %rd402, %p33;
	selp.b16 	%rs120, 1, %rs119, %p32;
	and.b16  	%rs121, %rs120, 255;
	selp.b64 	%rd161, %rd159, %rd160, %p32;
	add.s64 	%rd162, %rd158, 256;
	ld.global.f32 	%f11, [%rd157+1024];
	setp.le.f32 	%p34, %f11, 0f00000000;
	selp.u16 	%rs122, 1, 0, %p34;
	setp.ne.s16 	%p36, %rs121, 0;
	and.pred  	%p37, %p36, %p34;
	min.s64 	%rd163, %rd162, %rd161;
	setp.eq.s16 	%p38, %rs121, 0;
	selp.b16 	%rs123, %rs122, %rs120, %p38;
	selp.b64 	%rd164, %rd162, %rd161, %p38;
	selp.b16 	%rs124, 1, %rs123, %p37;
	and.b16  	%rs125, %rs124, 255;
	selp.b64 	%rd165, %rd163, %rd164, %p37;
	add.s64 	%rd166, %rd158, 512;
	ld.global.f32 	%f12, [%rd157+2048];
	setp.le.f32 	%p39, %f12, 0f00000000;
	selp.u16 	%rs126, 1, 0, %p39;
	setp.ne.s16 	%p41, %rs125, 0;
	and.pred  	%p42, %p41, %p39;
	min.s64 	%rd167, %rd166, %rd165;
	setp.eq.s16 	%p43, %rs125, 0;
	selp.b16 	%rs127, %rs126, %rs124, %p43;
	selp.b64 	%rd168, %rd166, %rd165, %p43;
	selp.b16 	%rs128, 1, %rs127, %p42;
	and.b16  	%rs129, %rs128, 255;
	selp.b64 	%rd169, %rd167, %rd168, %p42;
	add.s64 	%rd170, %rd158, 768;
	ld.global.f32 	%f13, [%rd157+3072];
	setp.le.f32 	%p44, %f13, 0f00000000;
	selp.u16 	%rs130, 1, 0, %p44;
	setp.ne.s16 	%p46, %rs129, 0;
	and.pred  	%p47, %p46, %p44;
	min.s64 	%rd171, %rd170, %rd169;
	setp.eq.s16 	%p48, %rs129, 0;
	selp.b16 	%rs131, %rs130, %rs128, %p48;
	selp.b64 	%rd172, %rd170, %rd169, %p48;
	selp.b16 	%rs132, 1, %rs131, %p47;
	and.b16  	%rs133, %rs132, 255;
	selp.b64 	%rd173, %rd171, %rd172, %p47;
	add.s64 	%rd174, %rd158, 1024;
	ld.global.f32 	%f14, [%rd157+4096];
	setp.le.f32 	%p49, %f14, 0f00000000;
	selp.u16 	%rs134, 1, 0, %p49;
	setp.ne.s16 	%p51, %rs133, 0;
	and.pred  	%p52, %p51, %p49;
	min.s64 	%rd175, %rd174, %rd173;
	setp.eq.s16 	%p53, %rs133, 0;
	selp.b16 	%rs135, %rs134, %rs132, %p53;
	selp.b64 	%rd176, %rd174, %rd173, %p53;
	selp.b16 	%rs136, 1, %rs135, %p52;
	and.b16  	%rs137, %rs136, 255;
	selp.b64 	%rd177, %rd175, %rd176, %p52;
	add.s64 	%rd178, %rd158, 1280;
	ld.global.f32 	%f15, [%rd157+5120];
	setp.le.f32 	%p54, %f15, 0f00000000;
	selp.u16 	%rs138, 1, 0, %p54;
	setp.ne.s16 	%p56, %rs137, 0;
	and.pred  	%p57, %p56, %p54;
	min.s64 	%rd179, %rd178, %rd177;
	setp.eq.s16 	%p58, %rs137, 0;
	selp.b16 	%rs139, %rs138, %rs136, %p58;
	selp.b64 	%rd180, %rd178, %rd177, %p58;
	selp.b16 	%rs140, 1, %rs139, %p57;
	and.b16  	%rs141, %rs140, 255;
	selp.b64 	%rd181, %rd179, %rd180, %p57;
	add.s64 	%rd182, %rd158, 1536;
	ld.global.f32 	%f16, [%rd157+6144];
	setp.le.f32 	%p59, %f16, 0f00000000;
	selp.u16 	%rs142, 1, 0, %p59;
	setp.ne.s16 	%p61, %rs141, 0;
	and.pred  	%p62, %p61, %p59;
	min.s64 	%rd183, %rd182, %rd181;
	setp.eq.s16 	%p63, %rs141, 0;
	selp.b16 	%rs143, %rs142, %rs140, %p63;
	selp.b64 	%rd184, %rd182, %rd181, %p63;
	selp.b16 	%rs144, 1, %rs143, %p62;
	and.b16  	%rs145, %rs144, 255;
	selp.b64 	%rd185, %rd183, %rd184, %p62;
	add.s64 	%rd186, %rd158, 1792;
	ld.global.f32 	%f17, [%rd157+7168];
	setp.le.f32 	%p64, %f17, 0f00000000;
	selp.u16 	%rs146, 1, 0, %p64;
	setp.ne.s16 	%p66, %rs145, 0;
	and.pred  	%p67, %p66, %p64;
	min.s64 	%rd187, %rd186, %rd185;
	setp.eq.s16 	%p68, %rs145, 0;
	selp.b16 	%rs147, %rs146, %rs144, %p68;
	selp.b64 	%rd188, %rd186, %rd185, %p68;
	selp.b16 	%rs383, 1, %rs147, %p67;
	selp.b64 	%rd402, %rd187, %rd188, %p67;
	add.s32 	%r421, %r421, 2048;
	add.s32 	%r419, %r419, 8;
	setp.ne.s32 	%p69, %r419, 0;
	@%p69 bra 	$L__BB5_91;
$L__BB5_92:
	setp.eq.s32 	%p70, %r24, 0;
	@%p70 bra 	$L__BB5_100;
	setp.lt.u32 	%p71, %r24, 4;
	@%p71 bra 	$L__BB5_95;
	cvt.u64.u32 	%rd190, %r421;
	add.s64 	%rd191, %rd422, %rd190;
	shl.b64 	%rd192, %rd191, 2;
	add.s64 	%rd193, %rd2, %rd192;
	add.s64 	%rd194, %rd191, %rd120;
	ld.global.f32 	%f18, [%rd193];
	setp.le.f32 	%p72, %f18, 0f00000000;
	selp.u16 	%rs149, 1, 0, %p72;
	and.b16  	%rs150, %rs383, 255;
	setp.ne.s16 	%p74, %rs150, 0;
	and.pred  	%p75, %p74, %p72;
	min.s64 	%rd195, %rd194, %rd402;
	setp.eq.s16 	%p76, %rs150, 0;
	selp.b16 	%rs151, %rs149, %rs383, %p76;
	selp.b64 	%rd196, %rd194, %rd402, %p76;
	selp.b16 	%rs152, 1, %rs151, %p75;
	and.b16  	%rs153, %rs152, 255;
	selp.b64 	%rd197, %rd195, %rd196, %p75;
	add.s32 	%r58, %r421, 256;
	cvt.u64.u32 	%rd198, %r58;
	add.s64 	%rd199, %rd422, %rd198;
	add.s64 	%rd200, %rd199, %rd120;
	ld.global.f32 	%f19, [%rd193+1024];
	setp.le.f32 	%p77, %f19, 0f00000000;
	selp.u16 	%rs154, 1, 0, %p77;
	setp.ne.s16 	%p79, %rs153, 0;
	and.pred  	%p80, %p79, %p77;
	min.s64 	%rd201, %rd200, %rd197;
	setp.eq.s16 	%p81, %rs153, 0;
	selp.b16 	%rs155, %rs154, %rs152, %p81;
	selp.b64 	%rd202, %rd200, %rd197, %p81;
	selp.b16 	%rs156, 1, %rs155, %p80;
	and.b16  	%rs157, %rs156, 255;
	selp.b64 	%rd203, %rd201, %rd202, %p80;
	add.s32 	%r59, %r421, 512;
	cvt.u64.u32 	%rd204, %r59;
	add.s64 	%rd205, %rd422, %rd204;
	add.s64 	%rd206, %rd205, %rd120;
	ld.global.f32 	%f20, [%rd193+2048];
	setp.le.f32 	%p82, %f20, 0f00000000;
	selp.u16 	%rs158, 1, 0, %p82;
	setp.ne.s16 	%p84, %rs157, 0;
	and.pred  	%p85, %p84, %p82;
	min.s64 	%rd207, %rd206, %rd203;
	setp.eq.s16 	%p86, %rs157, 0;
	selp.b16 	%rs159, %rs158, %rs156, %p86;
	selp.b64 	%rd208, %rd206, %rd203, %p86;
	selp.b16 	%rs160, 1, %rs159, %p85;
	and.b16  	%rs161, %rs160, 255;
	selp.b64 	%rd209, %rd207, %rd208, %p85;
	add.s32 	%r60, %r421, 768;
	cvt.u64.u32 	%rd210, %r60;
	add.s64 	%rd211, %rd422, %rd210;
	add.s64 	%rd212, %rd211, %rd120;
	ld.global.f32 	%f21, [%rd193+3072];
	setp.le.f32 	%p87, %f21, 0f00000000;
	selp.u16 	%rs162, 1, 0, %p87;
	setp.ne.s16 	%p89, %rs161, 0;
	and.pred  	%p90, %p89, %p87;
	min.s64 	%rd213, %rd212, %rd209;
	setp.eq.s16 	%p91, %rs161, 0;
	selp.b16 	%rs163, %rs162, %rs160, %p91;
	selp.b64 	%rd214, %rd212, %rd209, %p91;
	selp.b16 	%rs383, 1, %rs163, %p90;
	selp.b64 	%rd402, %rd213, %rd214, %p90;
	add.s32 	%r421, %r421, 1024;
$L__BB5_95:
	and.b32  	%r61, %r23, 3;
	setp.eq.s32 	%p92, %r61, 0;
	@%p92 bra 	$L__BB5_100;
	setp.eq.s32 	%p93, %r61, 1;
	@%p93 bra 	$L__BB5_98;
	cvt.u64.u32 	%rd216, %r421;
	add.s64 	%rd217, %rd422, %rd216;
	shl.b64 	%rd218, %rd217, 2;
	add.s64 	%rd219, %rd2, %rd218;
	add.s64 	%rd220, %rd217, %rd120;
	ld.global.f32 	%f22, [%rd219];
	setp.le.f32 	%p94, %f22, 0f00000000;
	selp.u16 	%rs165, 1, 0, %p94;
	and.b16  	%rs166, %rs383, 255;
	setp.ne.s16 	%p96, %rs166, 0;
	and.pred  	%p97, %p96, %p94;
	min.s64 	%rd221, %rd220, %rd402;
	setp.eq.s16 	%p98, %rs166, 0;
	selp.b16 	%rs167, %rs165, %rs383, %p98;
	selp.b64 	%rd222, %rd220, %rd402, %p98;
	selp.b16 	%rs168, 1, %rs167, %p97;
	and.b16  	%rs169, %rs168, 255;
	selp.b64 	%rd223, %rd221, %rd222, %p97;
	add.s32 	%r62, %r421, 256;
	cvt.u64.u32 	%rd224, %r62;
	add.s64 	%rd225, %rd422, %rd224;
	add.s64 	%rd226, %rd225, %rd120;
	ld.global.f32 	%f23, [%rd219+1024];
	setp.le.f32 	%p99, %f23, 0f00000000;
	selp.u16 	%rs170, 1, 0, %p99;
	setp.ne.s16 	%p101, %rs169, 0;
	and.pred  	%p102, %p101, %p99;
	min.s64 	%rd227, %rd226, %rd223;
	setp.eq.s16 	%p103, %rs169, 0;
	selp.b16 	%rs171, %rs170, %rs168, %p103;
	selp.b64 	%rd228, %rd226, %rd223, %p103;
	selp.b16 	%rs383, 1, %rs171, %p102;
	selp.b64 	%rd402, %rd227, %rd228, %p102;
	add.s32 	%r421, %r421, 512;
$L__BB5_98:
	and.b32  	%r63, %r22, 256;
	setp.ne.s32 	%p104, %r63, 0;
	@%p104 bra 	$L__BB5_100;
	cvt.u64.u32 	%rd229, %r421;
	add.s64 	%rd230, %rd422, %rd229;
	shl.b64 	%rd231, %rd230, 2;
	add.s64 	%rd232, %rd2, %rd231;
	add.s64 	%rd233, %rd230, %rd120;
	ld.global.f32 	%f24, [%rd232];
	setp.le.f32 	%p105, %f24, 0f00000000;
	selp.u16 	%rs172, 1, 0, %p105;
	and.b16  	%rs173, %rs383, 255;
	setp.ne.s16 	%p107, %rs173, 0;
	and.pred  	%p108, %p107, %p105;
	min.s64 	%rd234, %rd233, %rd402;
	setp.eq.s16 	%p109, %rs173, 0;
	selp.b16 	%rs174, %rs172, %rs383, %p109;
	selp.b64 	%rd235, %rd233, %rd402, %p109;
	selp.b16 	%rs383, 1, %rs174, %p108;
	selp.b64 	%rd402, %rd234, %rd235, %p108;
$L__BB5_100:
	// begin inline asm
	mov.u32 %r64, %laneid;
	// end inline asm
	cvt.u32.u16 	%r85, %rs383;
	and.b32  	%r66, %r85, 255;
	mov.b32 	%r82, 1;
	mov.b32 	%r83, 31;
	mov.b32 	%r84, -1;
	// begin inline asm
	shfl.sync.down.b32 %r65, %r66, %r82, %r83, %r84;
	// end inline asm
	// begin inline asm
	shfl.sync.down.b32 %r70, %r71, %r82, %r83, %r84;
	// end inline asm
	mov.b64 	{%r76, %r81}, %rd402;
	// begin inline asm
	shfl.sync.down.b32 %r75, %r76, %r82, %r83, %r84;
	// end inline asm
	// begin inline asm
	shfl.sync.down.b32 %r80, %r81, %r82, %r83, %r84;
	// end inline asm
	mov.b64 	%rd97, {%r75, %r80};
	cvt.u16.u32 	%rs77, %r65;
	setp.gt.s32 	%p110, %r64, 30;
	@%p110 bra 	$L__BB5_104;
	and.b16  	%rs175, %rs383, 255;
	setp.eq.s16 	%p111, %rs175, 0;
	and.b16  	%rs176, %rs77, 255;
	setp.eq.s16 	%p112, %rs176, 0;
	or.pred  	%p113, %p111, %p112;
	@%p113 bra 	$L__BB5_103;
	min.s64 	%rd402, %rd97, %rd402;
	mov.b16 	%rs383, 1;
	bra.uni 	$L__BB5_104;
$L__BB5_103:
	setp.eq.s16 	%p114, %rs175, 0;
	selp.b16 	%rs383, %rs77, %rs383, %p114;
	selp.b64 	%rd402, %rd97, %rd402, %p114;
$L__BB5_104:
	cvt.u32.u16 	%r106, %rs383;
	and.b32  	%r87, %r106, 255;
	mov.b32 	%r103, 2;
	mov.b32 	%r104, 31;
	mov.b32 	%r105, -1;
	// begin inline asm
	shfl.sync.down.b32 %r86, %r87, %r103, %r104, %r105;
	// end inline asm
	// begin inline asm
	shfl.sync.down.b32 %r91, %r92, %r103, %r104, %r105;
	// end inline asm
	mov.b64 	{%r97, %r102}, %rd402;
	// begin inline asm
	shfl.sync.down.b32 %r96, %r97, %r103, %r104, %r105;
	// end inline asm
	// begin inline asm
	shfl.sync.down.b32 %r101, %r102, %r103, %r104, %r105;
	// end inline asm
	mov.b64 	%rd101, {%r96, %r101};
	cvt.u16.u32 	%rs80, %r86;
	setp.gt.s32 	%p115, %r64, 29;
	@%p115 bra 	$L__BB5_108;
	and.b16  	%rs179, %rs383, 255;
	setp.eq.s16 	%p116, %rs179, 0;
	and.b16  	%rs180, %rs80, 255;
	setp.eq.s16 	%p117, %rs180, 0;
	or.pred  	%p118, %p116, %p117;
	@%p118 bra 	$L__BB5_107;
	min.s64 	%rd402, %rd101, %rd402;
	mov.b16 	%rs383, 1;
	bra.uni 	$L__BB5_108;
$L__BB5_107:
	setp.eq.s16 	%p119, %rs179, 0;
	selp.b16 	%rs383, %rs80, %rs383, %p119;
	selp.b64 	%rd402, %rd101, %rd402, %p119;
$L__BB5_108:
	cvt.u32.u16 	%r127, %rs383;
	and.b32  	%r108, %r127, 255;
	mov.b32 	%r124, 4;
	mov.b32 	%r125, 31;
	mov.b32 	%r126, -1;
	// begin inline asm
	shfl.sync.down.b32 %r107, %r108, %r124, %r125, %r126;
	// end inline asm
	// begin inline asm
	shfl.sync.down.b32 %r112, %r113, %r124, %r125, %r126;
	// end inline asm
	mov.b64 	{%r118, %r123}, %rd402;
	// begin inline asm
	shfl.sync.down.b32 %r117, %r118, %r124, %r125, %r126;
	// end inline asm
	// begin inline asm
	shfl.sync.down.b32 %r122, %r123, %r124, %r125, %r126;
	// end inline asm
	mov.b64 	%rd105, {%r117, %r122};
	cvt.u16.u32 	%rs83, %r107;
	setp.gt.s32 	%p120, %r64, 27;
	@%p120 bra 	$L__BB5_112;
	and.b16  	%rs183, %rs383, 255;
	setp.eq.s16 	%p121, %rs183, 0;
	and.b16  	%rs184, %rs83, 255;
	setp.eq.s16 	%p122, %rs184, 0;
	or.pred  	%p123, %p121, %p122;
	@%p123 bra 	$L__BB5_111;
	min.s64 	%rd402, %rd105, %rd402;
	mov.b16 	%rs383, 1;
	bra.uni 	$L__BB5_112;
$L__BB5_111:
	setp.eq.s16 	%p124, %rs183, 0;
	selp.b16 	%rs383, %rs83, %rs383, %p124;
	selp.b64 	%rd402, %rd105, %rd402, %p124;
$L__BB5_112:
	cvt.u32.u16 	%r148, %rs383;
	and.b32  	%r129, %r148, 255;
	mov.b32 	%r145, 8;
	mov.b32 	%r146, 31;
	mov.b32 	%r147, -1;
	// begin inline asm
	shfl.sync.down.b32 %r128, %r129, %r145, %r146, %r147;
	// end inline asm
	// begin inline asm
	shfl.sync.down.b32 %r133, %r134, %r145, %r146, %r147;
	// end inline asm
	mov.b64 	{%r139, %r144}, %rd402;
	// begin inline asm
	shfl.sync.down.b32 %r138, %r139, %r145, %r146, %r147;
	// end inline asm
	// begin inline asm
	shfl.sync.down.b32 %r143, %r144, %r145, %r146, %r147;
	// end inline asm
	mov.b64 	%rd109, {%r138, %r143};
	cvt.u16.u32 	%rs86, %r128;
	setp.gt.s32 	%p125, %r64, 23;
	@%p125 bra 	$L__BB5_116;
	and.b16  	%rs187, %rs383, 255;
	setp.eq.s16 	%p126, %rs187, 0;
	and.b16  	%rs188, %rs86, 255;
	setp.eq.s16 	%p127, %rs188, 0;
	or.pred  	%p128, %p126, %p127;
	@%p128 bra 	$L__BB5_115;
	min.s64 	%rd402, %rd109, %rd402;
	mov.b16 	%rs383, 1;
	bra.uni 	$L__BB5_116;
$L__BB5_115:
	setp.eq.s16 	%p129, %rs187, 0;
	selp.b16 	%rs383, %rs86, %rs383, %p129;
	selp.b64 	%rd402, %rd109, %rd402, %p129;
$L__BB5_116:
	cvt.u32.u16 	%r169, %rs383;
	and.b32  	%r150, %r169, 255;
	mov.b32 	%r166, 16;
	mov.b32 	%r167, 31;
	mov.b32 	%r168, -1;
	// begin inline asm
	shfl.sync.down.b32 %r149, %r150, %r166, %r167, %r168;
	// end inline asm
	// begin inline asm
	shfl.sync.down.b32 %r154, %r155, %r166, %r167, %r168;
	// end inline asm
	mov.b64 	{%r160, %r165}, %rd402;
	// begin inline asm
	shfl.sync.down.b32 %r159, %r160, %r166, %r167, %r168;
	// end inline asm
	// begin inline asm
	shfl.sync.down.b32 %r164, %r165, %r166, %r167, %r168;
	// end inline asm
	mov.b64 	%rd113, {%r159, %r164};
	cvt.u16.u32 	%rs89, %r149;
	setp.gt.s32 	%p130, %r64, 15;
	@%p130 bra 	$L__BB5_120;
	and.b16  	%rs191, %rs383, 255;
	setp.eq.s16 	%p131, %rs191, 0;
	and.b16  	%rs192, %rs89, 255;
	setp.eq.s16 	%p132, %rs192, 0;
	or.pred  	%p133, %p131, %p132;
	@%p133 bra 	$L__BB5_119;
	min.s64 	%rd402, %rd113, %rd402;
	mov.b16 	%rs383, 1;
	bra.uni 	$L__BB5_120;
$L__BB5_119:
	setp.eq.s16 	%p134, %rs191, 0;
	selp.b16 	%rs383, %rs89, %rs383, %p134;
	selp.b64 	%rd402, %rd113, %rd402, %p134;
$L__BB5_120:
	setp.ne.s32 	%p135, %r64, 0;
	@%p135 bra 	$L__BB5_122;
	shr.u32 	%r170, %r21, 1;
	and.b32  	%r171, %r170, 496;
	mov.u32 	%r172, _ZZN3cub18CUB_300001_SM_10006detail6reduce28DeviceReduceSingleTileKernelINS2_10policy_hubIN4cuda3std3__45tupleIJblEEEyN6thrust24THRUST_300001_SM_1000_NS8cuda_cub9__find_if7functorIS9_EEE10Policy1000ENSB_12zip_iteratorINS8_IJNSD_26transform_input_iterator_tIbNSB_6detail15normal_iteratorINSB_10device_ptrIfEEEE20less_than_or_eq_zeroEENSB_17counting_iteratorIlNSB_11use_defaultESS_SS_EEEEEEEPS9_ySF_S9_S9_NS7_10__identityEEEvT0_T1_T2_T3_T4_T6_E12temp_storage;
	add.s32 	%r173, %r172, %r171;
	st.shared.u8 	[%r173+8], %rs383;
	st.shared.u64 	[%r173+16], %rd402;
$L__BB5_122:
	bar.sync 	0;
	setp.ne.s32 	%p136, %r21, 0;
	@%p136 bra 	$L__BB5_124;
	ld.shared.u8 	%rs195, [_ZZN3cub18CUB_300001_SM_10006detail6reduce28DeviceReduceSingleTileKernelINS2_10policy_hubIN4cuda3std3__45tupleIJblEEEyN6thrust24THRUST_300001_SM_1000_NS8cuda_cub9__find_if7functorIS9_EEE10Policy1000ENSB_12zip_iteratorINS8_IJNSD_26transform_input_iterator_tIbNSB_6detail15normal_iteratorINSB_10device_ptrIfEEEE20less_than_or_eq_zeroEENSB_17counting_iteratorIlNSB_11use_defaultESS_SS_EEEEEEEPS9_ySF_S9_S9_NS7_10__identityEEEvT0_T1_T2_T3_T4_T6_E12temp_storage+24];
	ld.shared.u64 	%rd236, [_ZZN3cub18CUB_300001_SM_10006detail6reduce28DeviceReduceSingleTileKernelINS2_10policy_hubIN4cuda3std3__45tupleIJblEEEyN6thrust24THRUST_300001_SM_1000_NS8cuda_cub9__find_if7functorIS9_EEE10Policy1000ENSB_12zip_iteratorINS8_IJNSD_26transform_input_iterator_tIbNSB_6detail15normal_iteratorINSB_10device_ptrIfEEEE20less_than_or_eq_zeroEENSB_17counting_iteratorIlNSB_11use_defaultESS_SS_EEEEEEEPS9_ySF_S9_S9_NS7_10__identityEEEvT0_T1_T2_T3_T4_T6_E12temp_storage+32];
	and.b16  	%rs196, %rs383, 255;
	setp.eq.s16 	%p137, %rs196, 0;
	setp.eq.s16 	%p138, %rs195, 0;
	min.s64 	%rd237, %rd236, %rd402;
	selp.b16 	%rs197, %rs383, 1, %p138;
	selp.b16 	%rs198, %rs195, %rs197, %p137;
	and.b16  	%rs199, %rs198, 255;
	selp.b64 	%rd238, %rd402, %rd237, %p138;
	selp.b64 	%rd239, %rd236, %rd238, %p137;
	ld.shared.u8 	%rs200, [_ZZN3cub18CUB_300001_SM_10006detail6reduce28DeviceReduceSingleTileKernelINS2_10policy_hubIN4cuda3std3__45tupleIJblEEEyN6thrust24THRUST_300001_SM_1000_NS8cuda_cub9__find_if7functorIS9_EEE10Policy1000ENSB_12zip_iteratorINS8_IJNSD_26transform_input_iterator_tIbNSB_6detail15normal_iteratorINSB_10device_ptrIfEEEE20less_than_or_eq_zeroEENSB_17counting_iteratorIlNSB_11use_defaultESS_SS_EEEEEEEPS9_ySF_S9_S9_NS7_10__identityEEEvT0_T1_T2_T3_T4_T6_E12temp_storage+40];
	ld.shared.u64 	%rd240, [_ZZN3cub18CUB_300001_SM_10006detail6reduce28DeviceReduceSingleTileKernelINS2_10policy_hubIN4cuda3std3__45tupleIJblEEEyN6thrust24THRUST_300001_SM_1000_NS8cuda_cub9__find_if7functorIS9_EEE10Policy1000ENSB_12zip_iteratorINS8_IJNSD_26transform_input_iterator_tIbNSB_6detail15normal_iteratorINSB_10device_ptrIfEEEE20less_than_or_eq_zeroEENSB_17counting_iteratorIlNSB_11use_defaultESS_SS_EEEEEEEPS9_ySF_S9_S9_NS7_10__identityEEEvT0_T1_T2_T3_T4_T6_E12temp_storage+48];
	setp.eq.s16 	%p139, %rs199, 0;
	setp.eq.s16 	%p140, %rs200, 0;
	min.s64 	%rd241, %rd240, %rd239;
	selp.b16 	%rs201, %rs198, 1, %p140;
	selp.b16 	%rs202, %rs200, %rs201, %p139;
	and.b16  	%rs203, %rs202, 255;
	selp.b64 	%rd242, %rd239, %rd241, %p140;
	selp.b64 	%rd243, %rd240, %rd242, %p139;
	ld.shared.u8 	%rs204, [_ZZN3cub18CUB_300001_SM_10006detail6reduce28DeviceReduceSingleTileKernelINS2_10policy_hubIN4cuda3std3__45tupleIJblEEEyN6thrust24THRUST_300001_SM_1000_NS8cuda_cub9__find_if7functorIS9_EEE10Policy1000ENSB_12zip_iteratorINS8_IJNSD_26transform_input_iterator_tIbNSB_6detail15normal_iteratorINSB_10device_ptrIfEEEE20less_than_or_eq_zeroEENSB_17counting_iteratorIlNSB_11use_defaultESS_SS_EEEEEEEPS9_ySF_S9_S9_NS7_10__identityEEEvT0_T1_T2_T3_T4_T6_E12temp_storage+56];
	ld.shared.u64 	%rd244, [_ZZN3cub18CUB_300001_SM_10006detail6reduce28DeviceReduceSingleTileKernelINS2_10policy_hubIN4cuda3std3__45tupleIJblEEEyN6thrust24THRUST_300001_SM_1000_NS8cuda_cub9__find_if7functorIS9_EEE10Policy1000ENSB_12zip_iteratorINS8_IJNSD_26transform_input_iterator_tIbNSB_6detail15normal_iteratorINSB_10device_ptrIfEEEE20less_than_or_eq_zeroEENSB_17counting_iteratorIlNSB_11use_defaultESS_SS_EEEEEEEPS9_ySF_S9_S9_NS7_10__identityEEEvT0_T1_T2_T3_T4_T6_E12temp_storage+64];
	setp.eq.s16 	%p141, %rs203, 0;
	setp.eq.s16 	%p142, %rs204, 0;
	min.s64 	%rd245, %rd244, %rd243;
	selp.b16 	%rs205, %rs202, 1, %p142;
	selp.b16 	%rs206, %rs204, %rs205, %p141;
	and.b16  	%rs207, %rs206, 255;
	selp.b64 	%rd246, %rd243, %rd245, %p142;
	selp.b64 	%rd247, %rd244, %rd246, %p141;
	ld.shared.u8 	%rs208, [_ZZN3cub18CUB_300001_SM_10006detail6reduce28DeviceReduceSingleTileKernelINS2_10policy_hubIN4cuda3std3__45tupleIJblEEEyN6thrust24THRUST_300001_SM_1000_NS8cuda_cub9__find_if7functorIS9_EEE10Policy1000ENSB_12zip_iteratorINS8_IJNSD_26transform_input_iterator_tIbNSB_6detail15normal_iteratorINSB_10device_ptrIfEEEE20less_than_or_eq_zeroEENSB_17counting_iteratorIlNSB_11use_defaultESS_SS_EEEEEEEPS9_ySF_S9_S9_NS7_10__identityEEEvT0_T1_T2_T3_T4_T6_E12temp_storage+72];
	ld.shared.u64 	%rd248, [_ZZN3cub18CUB_300001_SM_10006detail6reduce28DeviceReduceSingleTileKernelINS2_10policy_hubIN4cuda3std3__45tupleIJblEEEyN6thrust24THRUST_300001_SM_1000_NS8cuda_cub9__find_if7functorIS9_EEE10Policy1000ENSB_12zip_iteratorINS8_IJNSD_26transform_input_iterator_tIbNSB_6detail15normal_iteratorINSB_10device_ptrIfEEEE20less_than_or_eq_zeroEENSB_17counting_iteratorIlNSB_11use_defaultESS_SS_EEEEEEEPS9_ySF_S9_S9_NS7_10__identityEEEvT0_T1_T2_T3_T4_T6_E12temp_storage+80];
	setp.eq.s16 	%p143, %rs207, 0;
	setp.eq.s16 	%p144, %rs208, 0;
	min.s64 	%rd249, %rd248, %rd247;
	selp.b16 	%rs209, %rs206, 1, %p144;
	selp.b16 	%rs210, %rs208, %rs209, %p143;
	and.b16  	%rs211, %rs210, 255;
	selp.b64 	%rd250, %rd247, %rd249, %p144;
	selp.b64 	%rd251, %rd248, %rd250, %p143;
	ld.shared.u8 	%rs212, [_ZZN3cub18CUB_300001_SM_10006detail6reduce28DeviceReduceSingleTileKernelINS2_10policy_hubIN4cuda3std3__45tupleIJblEEEyN6thrust24THRUST_300001_SM_1000_NS8cuda_cub9__find_if7functorIS9_EEE10Policy1000ENSB_12zip_iteratorINS8_IJNSD_26transform_input_iterator_tIbNSB_6detail15normal_iteratorINSB_10device_ptrIfEEEE20less_than_or_eq_zeroEENSB_17counting_iteratorIlNSB_11use_defaultESS_SS_EEEEEEEPS9_ySF_S9_S9_NS7_10__identityEEEvT0_T1_T2_T3_T4_T6_E12temp_storage+88];
	ld.shared.u64 	%rd252, [_ZZN3cub18CUB_300001_SM_10006detail6reduce28DeviceReduceSingleTileKernelINS2_10policy_hubIN4cuda3std3__45tupleIJblEEEyN6thrust24THRUST_300001_SM_1000_NS8cuda_cub9__find_if7functorIS9_EEE10Policy1000ENSB_12zip_iteratorINS8_IJNSD_26transform_input_iterator_tIbNSB_6detail15normal_iteratorINSB_10device_ptrIfEEEE20less_than_or_eq_zeroEENSB_17counting_iteratorIlNSB_11use_defaultESS_SS_EEEEEEEPS9_ySF_S9_S9_NS7_10__identityEEEvT0_T1_T2_T3_T4_T6_E12temp_storage+96];
	setp.eq.s16 	%p145, %rs211, 0;
	setp.eq.s16 	%p146, %rs212, 0;
	min.s64 	%rd253, %rd252, %rd251;
	selp.b16 	%rs213, %rs210, 1, %p146;
	selp.b16 	%rs214, %rs212, %rs213, %p145;
	and.b16  	%rs215, %rs214, 255;
	selp.b64 	%rd254, %rd251, %rd253, %p146;
	selp.b64 	%rd255, %rd252, %rd254, %p145;
	ld.shared.u8 	%rs216, [_ZZN3cub18CUB_300001_SM_10006detail6reduce28DeviceReduceSingleTileKernelINS2_10policy_hubIN4cuda3std3__45tupleIJblEEEyN6thrust24THRUST_300001_SM_1000_NS8cuda_cub9__find_if7functorIS9_EEE10Policy1000ENSB_12zip_iteratorINS8_IJNSD_26transform_input_iterator_tIbNSB_6detail15normal_iteratorINSB_10device_ptrIfEEEE20less_than_or_eq_zeroEENSB_17counting_iteratorIlNSB_11use_defaultESS_SS_EEEEEEEPS9_ySF_S9_S9_NS7_10__identityEEEvT0_T1_T2_T3_T4_T6_E12temp_storage+104];
	ld.shared.u64 	%rd256, [_ZZN3cub18CUB_300001_SM_10006detail6reduce28DeviceReduceSingleTileKernelINS2_10policy_hubIN4cuda3std3__45tupleIJblEEEyN6thrust24THRUST_300001_SM_1000_NS8cuda_cub9__find_if7functorIS9_EEE10Policy1000ENSB_12zip_iteratorINS8_IJNSD_26transform_input_iterator_tIbNSB_6detail15normal_iteratorINSB_10device_ptrIfEEEE20less_than_or_eq_zeroEENSB_17counting_iteratorIlNSB_11use_defaultESS_SS_EEEEEEEPS9_ySF_S9_S9_NS7_10__identityEEEvT0_T1_T2_T3_T4_T6_E12temp_storage+112];
	setp.eq.s16 	%p147, %rs215, 0;
	setp.eq.s16 	%p148, %rs216, 0;
	min.s64 	%rd257, %rd256, %rd255;
	selp.b16 	%rs217, %rs214, 1, %p148;
	selp.b16 	%rs218, %rs216, %rs217, %p147;
	and.b16  	%rs219, %rs218, 255;
	selp.b64 	%rd258, %rd255, %rd257, %p148;
	selp.b64 	%rd259, %rd256, %rd258, %p147;
	ld.shared.u8 	%rs220, [_ZZN3cub18CUB_300001_SM_10006detail6reduce28DeviceReduceSingleTileKernelINS2_10policy_hubIN4cuda3std3__45tupleIJblEEEyN6thrust24THRUST_300001_SM_1000_NS8cuda_cub9__find_if7functorIS9_EEE10Policy1000ENSB_12zip_iteratorINS8_IJNSD_26transform_input_iterator_tIbNSB_6detail15normal_iteratorINSB_10device_ptrIfEEEE20less_than_or_eq_zeroEENSB_17counting_iteratorIlNSB_11use_defaultESS_SS_EEEEEEEPS9_ySF_S9_S9_NS7_10__identityEEEvT0_T1_T2_T3_T4_T6_E12temp_storage+120];
	ld.shared.u64 	%rd260, [_ZZN3cub18CUB_300001_SM_10006detail6reduce28DeviceReduceSingleTileKernelINS2_10policy_hubIN4cuda3std3__45tupleIJblEEEyN6thrust24THRUST_300001_SM_1000_NS8cuda_cub9__find_if7functorIS9_EEE10Policy1000ENSB_12zip_iteratorINS8_IJNSD_26transform_input_iterator_tIbNSB_6detail15normal_iteratorINSB_10device_ptrIfEEEE20less_than_or_eq_zeroEENSB_17counting_iteratorIlNSB_11use_defaultESS_SS_EEEEEEEPS9_ySF_S9_S9_NS7_10__identityEEEvT0_T1_T2_T3_T4_T6_E12temp_storage+128];
	setp.eq.s16 	%p149, %rs219, 0;
	setp.eq.s16 	%p150, %rs220, 0;
	min.s64 	%rd261, %rd260, %rd259;
	selp.b16 	%rs221, %rs218, 1, %p150;
	selp.b16 	%rs383, %rs220, %rs221, %p149;
	selp.b64 	%rd262, %rd259, %rd261, %p150;
	selp.b64 	%rd402, %rd260, %rd262, %p149;
$L__BB5_124:
	mov.u32 	%r411, %tid.x;
	setp.ne.s32 	%p327, %r411, 0;
	@%p327 bra 	$L__BB5_126;
	setp.eq.s16 	%p328, %rs102, 0;
	and.b16  	%rs371, %rs383, 255;
	setp.eq.s16 	%p329, %rs371, 0;
	min.s64 	%rd390, %rd402, %rd122;
	selp.b16 	%rs372, %rs102, 1, %p329;
	selp.b16 	%rs373, %rs383, %rs372, %p328;
	selp.b64 	%rd391, %rd122, %rd390, %p329;
	selp.b64 	%rd392, %rd402, %rd391, %p328;
	st.global.u8 	[%rd1], %rs373;
	st.global.u64 	[%rd1+8], %rd392;
$L__BB5_126:
	ret;

}
	// .globl	_ZN3cub18CUB_300001_SM_10006detail6reduce18DeviceReduceKernelINS2_10policy_hubIN4cuda3std3__45tupleIJblEEEyN6thrust24THRUST_300001_SM_1000_NS8cuda_cub9__find_if7functorIS9_EEE10Policy1000ENSB_12zip_iteratorINS8_IJNSD_26transform_input_iterator_tIbNSB_6detail15normal_iteratorINSB_10device_ptrIfEEEE20less_than_or_eq_zeroEENSB_17counting_iteratorIlNSB_11use_defaultESS_SS_EEEEEEEySF_S9_NS7_10__identityEEEvT0_PT3_T1_NS0_13GridEvenShareIS10_EET2_T4_
.visible .entry _ZN3cub18CUB_300001_SM_10006detail6reduce18DeviceReduceKernelINS2_10policy_hubIN4cuda3std3__45tupleIJblEEEyN6thrust24THRUST_300001_SM_1000_NS8cuda_cub9__find_if7functorIS9_EEE10Policy1000ENSB_12zip_iteratorINS8_IJNSD_26transform_input_iterator_tIbNSB_6detail15normal_iteratorINSB_10device_ptrIfEEEE20less_than_or_eq_zeroEENSB_17counting_iteratorIlNSB_11use_defaultESS_SS_EEEEEEEySF_S9_NS7_10__identityEEEvT0_PT3_T1_NS0_13GridEvenShareIS10_EET2_T4_(
	.param .align 8 .b8 _ZN3cub18CUB_300001_SM_10006detail6reduce18DeviceReduceKernelINS2_10policy_hubIN4cuda3std3__45tupleIJblEEEyN6thrust24THRUST_300001_SM_1000_NS8cuda_cub9__find_if7functorIS9_EEE10Policy1000ENSB_12zip_iteratorINS8_IJNSD_26transform_input_iterator_tIbNSB_6detail15normal_iteratorINSB_10device_ptrIfEEEE20less_than_or_eq_zeroEENSB_17counting_iteratorIlNSB_11use_defaultESS_SS_EEEEEEEySF_S9_NS7_10__identityEEEvT0_PT3_T1_NS0_13GridEvenShareIS10_EET2_T4__param_0[24],
	.param .u64 .ptr .align 1 _ZN3cub18CUB_300001_SM_10006detail6reduce18DeviceReduceKernelINS2_10policy_hubIN4cuda3std3__45tupleIJblEEEyN6thrust24THRUST_300001_SM_1000_NS8cuda_cub9__find_if7functorIS9_EEE10Policy1000ENSB_12zip_iteratorINS8_IJNSD_26transform_input_iterator_tIbNSB_6detail15normal_iteratorINSB_10device_ptrIfEEEE20less_than_or_eq_zeroEENSB_17counting_iteratorIlNSB_11use_defaultESS_SS_EEEEEEEySF_S9_NS7_10__identityEEEvT0_PT3_T1_NS0_13GridEvenShareIS10_EET2_T4__param_1,
	.param .u64 _ZN3cub18CUB_300001_SM_10006detail6reduce18DeviceReduceKernelINS2_10policy_hubIN4cuda3std3__45tupleIJblEEEyN6thrust24THRUST_300001_SM_1000_NS8cuda_cub9__find_if7functorIS9_EEE10Policy1000ENSB_12zip_iteratorINS8_IJNSD_26transform_input_iterator_tIbNSB_6detail15normal_iteratorINSB_10device_ptrIfEEEE20less_than_or_eq_zeroEENSB_17counting_iteratorIlNSB_11use_defaultESS_SS_EEEEEEEySF_S9_NS7_10__identityEEEvT0_PT3_T1_NS0_13GridEvenShareIS10_EET2_T4__param_2,
	.param .align 8 .b8 _ZN3cub18CUB_300001_SM_10006detail6reduce18DeviceReduceKernelINS2_10policy_hubIN4cuda3std3__45tupleIJblEEEyN6thrust24THRUST_300001_SM_1000_NS8cuda_cub9__find_if7functorIS9_EEE10Policy1000ENSB_12zip_iteratorINS8_IJNSD_26transform_input_iterator_tIbNSB_6detail15normal_iteratorINSB_10device_ptrIfEEEE20less_than_or_eq_zeroEENSB_17counting_iteratorIlNSB_11use_defaultESS_SS_EEEEEEEySF_S9_NS7_10__identityEEEvT0_PT3_T1_NS0_13GridEvenShareIS10_EET2_T4__param_3[72],
	.param .align 1 .b8 _ZN3cub18CUB_300001_SM_10006detail6reduce18DeviceReduceKernelINS2_10policy_hubIN4cuda3std3__45tupleIJblEEEyN6thrust24THRUST_300001_SM_1000_NS8cuda_cub9__find_if7functorIS9_EEE10Policy1000ENSB_12zip_iteratorINS8_IJNSD_26transform_input_iterator_tIbNSB_6detail15normal_iteratorINSB_10device_ptrIfEEEE20less_than_or_eq_zeroEENSB_17counting_iteratorIlNSB_11use_defaultESS_SS_EEEEEEEySF_S9_NS7_10__identityEEEvT0_PT3_T1_NS0_13GridEvenShareIS10_EET2_T4__param_4[1],
	.param .align 1 .b8 _ZN3cub18CUB_300001_SM_10006detail6reduce18DeviceReduceKernelINS2_10policy_hubIN4cuda3std3__45tupleIJblEEEyN6thrust24THRUST_300001_SM_1000_NS8cuda_cub9__find_if7functorIS9_EEE10Policy1000ENSB_12zip_iteratorINS8_IJNSD_26transform_input_iterator_tIbNSB_6detail15normal_iteratorINSB_10device_ptrIfEEEE20less_than_or_eq_zeroEENSB_17counting_iteratorIlNSB_11use_defaultESS_SS_EEEEEEEySF_S9_NS7_10__identityEEEvT0_PT3_T1_NS0_13GridEvenShareIS10_EET2_T4__param_5[1]
)
.maxntid 256
{
	.reg .pred 	%p<327>;
	.reg .b16 	%rs<409>;
	.reg .b32 	%r<463>;
	.reg .b32 	%f<41>;
	.reg .b64 	%rd<463>;
	// demoted variable
	.shared .align 8 .b8 _ZZN3cub18CUB_300001_SM_10006detail6reduce18DeviceReduceKernelINS2_10policy_hubIN4cuda3std3__45tupleIJblEEEyN6thrust24THRUST_300001_SM_1000_NS8cuda_cub9__find_if7functorIS9_EEE10Policy1000ENSB_12zip_iteratorINS8_IJNSD_26transform_input_iterator_tIbNSB_6detail15normal_iteratorINSB_10device_ptrIfEEEE20less_than_or_eq_zeroEENSB_17counting_iteratorIlNSB_11use_defaultESS_SS_EEEEEEEySF_S9_NS7_10__identityEEEvT0_PT3_T1_NS0_13GridEvenShareIS10_EET2_T4_E12temp_storage[152];
	ld.param.u64 	%rd121, [_ZN3cub18CUB_300001_SM_10006detail6reduce18DeviceReduceKernelINS2_10policy_hubIN4cuda3std3__45tupleIJblEEEyN6thrust24THRUST_300001_SM_1000_NS8cuda_cub9__find_if7functorIS9_EEE10Policy1000ENSB_12zip_iteratorINS8_IJNSD_26transform_input_iterator_tIbNSB_6detail15normal_iteratorINSB_10device_ptrIfEEEE20less_than_or_eq_zeroEENSB_17counting_iteratorIlNSB_11use_defaultESS_SS_EEEEEEEySF_S9_NS7_10__identityEEEvT0_PT3_T1_NS0_13GridEvenShareIS10_EET2_T4__param_0+16];
	ld.param.u64 	%rd1, [_ZN3cub18CUB_300001_SM_10006detail6reduce18DeviceReduceKernelINS2_10policy_hubIN4cuda3std3__45tupleIJblEEEyN6thrust24THRUST_300001_SM_1000_NS8cuda_cub9__find_if7functorIS9_EEE10Policy1000ENSB_12zip_iteratorINS8_IJNSD_26transform_input_iterator_tIbNSB_6detail15normal_iteratorINSB_10device_ptrIfEEEE20less_than_or_eq_zeroEENSB_17counting_iteratorIlNSB_11use_defaultESS_SS_EEEEEEEySF_S9_NS7_10__identityEEEvT0_PT3_T1_NS0_13GridEvenShareIS10_EET2_T4__param_3+32];
	ld.param.u32 	%r1, [_ZN3cub18CUB_300001_SM_10006detail6reduce18DeviceReduceKernelINS2_10policy_hubIN4cuda3std3__45tupleIJblEEEyN6thrust24THRUST_300001_SM_1000_NS8cuda_cub9__find_if7functorIS9_EEE10Policy1000ENSB_12zip_iteratorINS8_IJNSD_26transform_input_iterator_tIbNSB_6detail15normal_iteratorINSB_10device_ptrIfEEEE20less_than_or_eq_zeroEENSB_17counting_iteratorIlNSB_11use_defaultESS_SS_EEEEEEEySF_S9_NS7_10__identityEEEvT0_PT3_T1_NS0_13GridEvenShareIS10_EET2_T4__param_3+40];
	ld.param.u64 	%rd120, [_ZN3cub18CUB_300001_SM_10006detail6reduce18DeviceReduceKernelINS2_10policy_hubIN4cuda3std3__45tupleIJblEEEyN6thrust24THRUST_300001_SM_1000_NS8cuda_cub9__find_if7functorIS9_EEE10Policy1000ENSB_12zip_iteratorINS8_IJNSD_26transform_input_iterator_tIbNSB_6detail15normal_iteratorINSB_10device_ptrIfEEEE20less_than_or_eq_zeroEENSB_17counting_iteratorIlNSB_11use_defaultESS_SS_EEEEEEEySF_S9_NS7_10__identityEEEvT0_PT3_T1_NS0_13GridEvenShareIS10_EET2_T4__param_0];
	cvta.to.global.u64 	%rd2, %rd120;
	mov.u32 	%r2, %ctaid.x;
	shl.b32 	%r57, %r1, 10;
	cvt.s64.s32 	%rd4, %r57;
	shl.b32 	%r58, %r2, 10;
	cvt.u64.u32 	%rd5, %r58;
	sub.s64 	%rd6, %rd1, %rd5;
	setp.gt.u64 	%p1, %rd6, 1023;
	@%p1 bra 	$L__BB6_78;
	cvt.u32.u64 	%r200, %rd5;
	cvt.u32.u64 	%r3, %rd1;
	sub.s32 	%r4, %r3, %r200;
	mov.u32 	%r5, %tid.x;
	setp.ge.s32 	%p150, %r5, %r4;
	mov.b16 	%rs377, 0;
	mov.b64 	%rd430, 0;
	mov.u32 	%r453, %r5;
	@%p150 bra 	$L__BB6_3;
	add.s32 	%r202, %r200, %r5;
	cvt.u64.u32 	%rd269, %r202;
	mul.wide.u32 	%rd270, %r202, 4;
	add.s64 	%rd271, %rd2, %rd270;
	add.s64 	%rd430, %rd121, %rd269;
	ld.global.f32 	%f25, [%rd271];
	setp.le.f32 	%p151, %f25, 0f00000000;
	selp.u16 	%rs377, 1, 0, %p151;
	add.s32 	%r453, %r5, 256;
$L__BB6_3:
	setp.ge.s32 	%p152, %r453, %r4;
	@%p152 bra 	$L__BB6_16;
	not.b32 	%r204, %r453;
	add.s32 	%r8, %r204, %r3;
	sub.s32 	%r205, %r8, %r200;
	shr.u32 	%r206, %r205, 8;
	add.s32 	%r9, %r206, 1;
	and.b32  	%r10, %r9, 7;
	setp.lt.u32 	%p153, %r205, 1792;
	@%p153 bra 	$L__BB6_8;
	add.s32 	%r452, %r453, 1024;
	and.b32  	%r207, %r9, 33554424;
	neg.s32 	%r451, %r207;
$L__BB6_6:
	.pragma "nounroll";
	add.s32 	%r208, %r452, -1024;
	cvt.s64.s32 	%rd273, %r208;
	add.s64 	%rd274, %rd273, %rd5;
	shl.b64 	%rd275, %rd274, 2;
	add.s64 	%rd276, %rd2, %rd275;
	add.s64 	%rd277, %rd274, %rd121;
	ld.global.f32 	%f26, [%rd276];
	setp.le.f32 	%p154, %f26, 0f00000000;
	selp.u16 	%rs222, 1, 0, %p154;
	and.b16  	%rs223, %rs377, 255;
	setp.ne.s16 	%p156, %rs223, 0;
	and.pred  	%p157, %p156, %p154;
	min.s64 	%rd278, %rd277, %rd430;
	setp.eq.s16 	%p158, %rs223, 0;
	selp.b64 	%rd279, %rd277, %rd430, %p158;
	selp.b16 	%rs224, %rs222, %rs377, %p158;
	selp.b64 	%rd280, %rd278, %rd279, %p157;
	selp.b16 	%rs225, 1, %rs224, %p157;
	and.b16  	%rs226, %rs225, 255;
	add.s32 	%r209, %r452, -768;
	cvt.s64.s32 	%rd281, %r209;
	add.s64 	%rd282, %rd281, %rd5;
	add.s64 	%rd283, %rd282, %rd121;
	ld.global.f32 	%f27, [%rd276+1024];
	setp.le.f32 	%p159, %f27, 0f00000000;
	selp.u16 	%rs227, 1, 0, %p159;
	setp.ne.s16 	%p161, %rs226, 0;
	and.pred  	%p162, %p161, %p159;
	min.s64 	%rd284, %rd283, %rd280;
	setp.eq.s16 	%p163, %rs226, 0;
	selp.b64 	%rd285, %rd283, %rd280, %p163;
	selp.b16 	%rs228, %rs227, %rs225, %p163;
	selp.b64 	%rd286, %rd284, %rd285, %p162;
	selp.b16 	%rs229, 1, %rs228, %p162;
	and.b16  	%rs230, %rs229, 255;
	add.s32 	%r210, %r452, -512;
	cvt.s64.s32 	%rd287, %r210;
	add.s64 	%rd288, %rd287, %rd5;
	add.s64 	%rd289, %rd288, %rd121;
	ld.global.f32 	%f28, [%rd276+2048];
	setp.le.f32 	%p164, %f28, 0f00000000;
	selp.u16 	%rs231, 1, 0, %p164;
	setp.ne.s16 	%p166, %rs230, 0;
	and.pred  	%p167, %p166, %p164;
	min.s64 	%rd290, %rd289, %rd286;
	setp.eq.s16 	%p168, %rs230, 0;
	selp.b64 	%rd291, %rd289, %rd286, %p168;
	selp.b16 	%rs232, %rs231, %rs229, %p168;
	selp.b64 	%rd292, %rd290, %rd291, %p167;
	selp.b16 	%rs233, 1, %rs232, %p167;
	and.b16  	%rs234, %rs233, 255;
	add.s32 	%r211, %r452, -256;
	cvt.s64.s32 	%rd293, %r211;
	add.s64 	%rd294, %rd293, %rd5;
	add.s64 	%rd295, %rd294, %rd121;
	ld.global.f32 	%f29, [%rd276+3072];
	setp.le.f32 	%p169, %f29, 0f00000000;
	selp.u16 	%rs235, 1, 0, %p169;
	setp.ne.s16 	%p171, %rs234, 0;
	and.pred  	%p172, %p171, %p169;
	min.s64 	%rd296, %rd295, %rd292;
	setp.eq.s16 	%p173, %rs234, 0;
	selp.b64 	%rd297, %rd295, %rd292, %p173;
	selp.b16 	%rs236, %rs235, %rs233, %p173;
	selp.b64 	%rd298, %rd296, %rd297, %p172;
	selp.b16 	%rs237, 1, %rs236, %p172;
	and.b16  	%rs238, %rs237, 255;
	add.s32 	%r212, %r452, 768;
	cvt.s64.s32 	%rd299, %r452;
	add.s64 	%rd300, %rd299, %rd5;
	add.s64 	%rd301, %rd300, %rd121;
	ld.global.f32 	%f30, [%rd276+4096];
	setp.le.f32 	%p174, %f30, 0f00000000;
	selp.u16 	%rs239, 1, 0, %p174;
	setp.ne.s16 	%p176, %rs238, 0;
	and.pred  	%p177, %p176, %p174;
	min.s64 	%rd302, %rd301, %rd298;
	setp.eq.s16 	%p178, %rs238, 0;
	selp.b64 	%rd303, %rd301, %rd298, %p178;
	selp.b16 	%rs240, %rs239, %rs237, %p178;
	selp.b64 	%rd304, %rd302, %rd303, %p177;
	selp.b16 	%rs241, 1, %rs240, %p177;
	and.b16  	%rs242, %rs241, 255;
	add.s32 	%r213, %r452, 256;
	cvt.s64.s32 	%rd305, %r213;
	add.s64 	%rd306, %rd305, %rd5;
	add.s64 	%rd307, %rd306, %rd121;
	ld.global.f32 	%f31, [%rd276+5120];
	setp.le.f32 	%p179, %f31, 0f00000000;
	selp.u16 	%rs243, 1, 0, %p179;
	setp.ne.s16 	%p181, %rs242, 0;
	and.pred  	%p182, %p181, %p179;
	min.s64 	%rd308, %rd307, %rd304;
	setp.eq.s16 	%p183, %rs242, 0;
	selp.b64 	%rd309, %rd307, %rd304, %p183;
	selp.b16 	%rs244, %rs243, %rs241, %p183;
	selp.b64 	%rd310, %rd308, %rd309, %p182;
	selp.b16 	%rs245, 1, %rs244, %p182;
	and.b16  	%rs246, %rs245, 255;
	add.s32 	%r214, %r452, 512;
	cvt.s64.s32 	%rd311, %r214;
	add.s64 	%rd312, %rd311, %rd5;
	add.s64 	%rd313, %rd312, %rd121;
	ld.global.f32 	%f32, [%rd276+6144];
	setp.le.f32 	%p184, %f32, 0f00000000;
	selp.u16 	%rs247, 1, 0, %p184;
	setp.ne.s16 	%p186, %rs246, 0;
	and.pred  	%p187, %p186, %p184;
	min.s64 	%rd314, %rd313, %rd310;
	setp.eq.s16 	%p188, %rs246, 0;
	selp.b64 	%rd315, %rd313, %rd310, %p188;
	selp.b16 	%rs248, %rs247, %rs245, %p188;
	selp.b64 	%rd316, %rd314, %rd315, %p187;
	selp.b16 	%rs249, 1, %rs248, %p187;
	and.b16  	%rs250, %rs249, 255;
	cvt.s64.s32 	%rd317, %r212;
	add.s64 	%rd318, %rd317, %rd5;
	add.s64 	%rd319, %rd318, %rd121;
	ld.global.f32 	%f33, [%rd276+7168];
	setp.le.f32 	%p189, %f33, 0f00000000;
	selp.u16 	%rs251, 1, 0, %p189;
	setp.ne.s16 	%p191, %rs250, 0;
	and.pred  	%p192, %p191, %p189;
	min.s64 	%rd320, %rd319, %rd316;
	setp.eq.s16 	%p193, %rs250, 0;
	selp.b64 	%rd321, %rd319, %rd316, %p193;
	selp.b16 	%rs252, %rs251, %rs249, %p193;
	selp.b64 	%rd430, %rd320, %rd321, %p192;
	selp.b16 	%rs377, 1, %rs252, %p192;
	add.s32 	%r452, %r452, 2048;
	add.s32 	%r451, %r451, 8;
	setp.ne.s32 	%p194, %r451, 0;
	@%p194 bra 	$L__BB6_6;
	add.s32 	%r453, %r452, -1024;
$L__BB6_8:
	setp.eq.s32 	%p195, %r10, 0;
	@%p195 bra 	$L__BB6_16;
	setp.lt.u32 	%p196, %r10, 4;
	@%p196 bra 	$L__BB6_11;
	cvt.s64.s32 	%rd323, %r453;
	add.s64 	%rd324, %rd323, %rd5;
	shl.b64 	%rd325, %rd324, 2;
	add.s64 	%rd326, %rd2, %rd325;
	add.s64 	%rd327, %rd324, %rd121;
	ld.global.f32 	%f34, [%rd326];
	setp.le.f32 	%p197, %f34, 0f00000000;
	selp.u16 	%rs254, 1, 0, %p197;
	and.b16  	%rs255, %rs377, 255;
	setp.ne.s16 	%p199, %rs255, 0;
	and.pred  	%p200, %p199, %p197;
	min.s64 	%rd328, %rd327, %rd430;
	setp.eq.s16 	%p201, %rs255, 0;
	selp.b64 	%rd329, %rd327, %rd430, %p201;
	selp.b16 	%rs256, %rs254, %rs377, %p201;
	selp.b64 	%rd330, %rd328, %rd329, %p200;
	selp.b16 	%rs257, 1, %rs256, %p200;
	and.b16  	%rs258, %rs257, 255;
	add.s32 	%r215, %r453, 256;
	cvt.s64.s32 	%rd331, %r215;
	add.s64 	%rd332, %rd331, %rd5;
	add.s64 	%rd333, %rd332, %rd121;
	ld.global.f32 	%f35, [%rd326+1024];
	setp.le.f32 	%p202, %f35, 0f00000000;
	selp.u16 	%rs259, 1, 0, %p202;
	setp.ne.s16 	%p204, %rs258, 0;
	and.pred  	%p205, %p204, %p202;
	min.s64 	%rd334, %rd333, %rd330;
	setp.eq.s16 	%p206, %rs258, 0;
	selp.b64 	%rd335, %rd333, %rd330, %p206;
	selp.b16 	%rs260, %rs259, %rs257, %p206;
	selp.b64 	%rd336, %rd334, %rd335, %p205;
	selp.b16 	%rs261, 1, %rs260, %p205;
	and.b16  	%rs262, %rs261, 255;
	add.s32 	%r216, %r453, 512;
	cvt.s64.s32 	%rd337, %r216;
	add.s64 	%rd338, %rd337, %rd5;
	add.s64 	%rd339, %rd338, %rd121;
	ld.global.f32 	%f36, [%rd326+2048];
	setp.le.f32 	%p207, %f36, 0f00000000;
	selp.u16 	%rs263, 1, 0, %p207;
	setp.ne.s16 	%p209, %rs262, 0;
	and.pred  	%p210, %p209, %p207;
	min.s64 	%rd340, %rd339, %rd336;
	setp.eq.s16 	%p211, %rs262, 0;
	selp.b64 	%rd341, %rd339, %rd336, %p211;
	selp.b16 	%rs264, %rs263, %rs261, %p211;
	selp.b64 	%rd342, %rd340, %rd341, %p210;
	selp.b16 	%rs265, 1, %rs264, %p210;
	and.b16  	%rs266, %rs265, 255;
	add.s32 	%r217, %r453, 768;
	cvt.s64.s32 	%rd343, %r217;
	add.s64 	%rd344, %rd343, %rd5;
	add.s64 	%rd345, %rd344, %rd121;
	ld.global.f32 	%f37, [%rd326+3072];
	setp.le.f32 	%p212, %f37, 0f00000000;
	selp.u16 	%rs267, 1, 0, %p212;
	setp.ne.s16 	%p214, %rs266, 0;
	and.pred  	%p215, %p214, %p212;
	min.s64 	%rd346, %rd345, %rd342;
	setp.eq.s16 	%p216, %rs266, 0;
	selp.b64 	%rd347, %rd345, %rd342, %p216;
	selp.b16 	%rs268, %rs267, %rs265, %p216;
	selp.b64 	%rd430, %rd346, %rd347, %p215;
	selp.b16 	%rs377, 1, %rs268, %p215;
	add.s32 	%r453, %r453, 1024;
$L__BB6_11:
	and.b32  	%r218, %r9, 3;
	setp.eq.s32 	%p217, %r218, 0;
	@%p217 bra 	$L__BB6_16;
	setp.eq.s32 	%p218, %r218, 1;
	@%p218 bra 	$L__BB6_14;
	cvt.s64.s32 	%rd349, %r453;
	add.s64 	%rd350, %rd349, %rd5;
	shl.b64 	%rd351, %rd350, 2;
	add.s64 	%rd352, %rd2, %rd351;
	add.s64 	%rd353, %rd350, %rd121;
	ld.global.f32 	%f38, [%rd352];
	setp.le.f32 	%p219, %f38, 0f00000000;
	selp.u16 	%rs270, 1, 0, %p219;
	and.b16  	%rs271, %rs377, 255;
	setp.ne.s16 	%p221, %rs271, 0;
	and.pred  	%p222, %p221, %p219;
	min.s64 	%rd354, %rd353, %rd430;
	setp.eq.s16 	%p223, %rs271, 0;
	selp.b64 	%rd355, %rd353, %rd430, %p223;
	selp.b16 	%rs272, %rs270, %rs377, %p223;
	selp.b64 	%rd356, %rd354, %rd355, %p222;
	selp.b16 	%rs273, 1, %rs272, %p222;
	and.b16  	%rs274, %rs273, 255;
	add.s32 	%r219, %r453, 256;
	cvt.s64.s32 	%rd357, %r219;
	add.s64 	%rd358, %rd357, %rd5;
	add.s64 	%rd359, %rd358, %rd121;
	ld.global.f32 	%f39, [%rd352+1024];
	setp.le.f32 	%p224, %f39, 0f00000000;
	selp.u16 	%rs275, 1, 0, %p224;
	setp.ne.s16 	%p226, %rs274, 0;
	and.pred  	%p227, %p226, %p224;
	min.s64 	%rd360, %rd359, %rd356;
	setp.eq.s16 	%p228, %rs274, 0;
	selp.b64 	%rd361, %rd359, %rd356, %p228;
	selp.b16 	%rs276, %rs275, %rs273, %p228;
	selp.b64 	%rd430, %rd360, %rd361, %p227;
	selp.b16 	%rs377, 1, %rs276, %p227;
	add.s32 	%r453, %r453, 512;
$L__BB6_14:
	and.b32  	%r220, %r8, 256;
	setp.ne.s32 	%p229, %r220, 0;
	@%p229 bra 	$L__BB6_16;
	cvt.s64.s32 	%rd362, %r453;
	add.s64 	%rd363, %rd362, %rd5;
	shl.b64 	%rd364, %rd363, 2;
	add.s64 	%rd365, %rd2, %rd364;
	add.s64 	%rd366, %rd363, %rd121;
	ld.global.f32 	%f40, [%rd365];
	setp.le.f32 	%p230, %f40, 0f00000000;
	selp.u16 	%rs277, 1, 0, %p230;
	and.b16  	%rs278, %rs377, 255;
	setp.ne.s16 	%p232, %rs278, 0;
	and.pred  	%p233, %p232, %p230;
	min.s64 	%rd367, %rd366, %rd430;
	setp.eq.s16 	%p234, %rs278, 0;
	selp.b64 	%rd368, %rd366, %rd430, %p234;
	selp.b16 	%rs279, %rs277, %rs377, %p234;
	selp.b64 	%rd430, %rd367, %rd368, %p233;
	selp.b16 	%rs377, 1, %rs279, %p233;
$L__BB6_16:
	setp.lt.s32 	%p235, %r4, 256;
	@%p235 bra 	$L__BB6_41;
	// begin inline asm
	mov.u32 %r339, %laneid;
	// end inline asm
	cvt.u32.u16 	%r360, %rs377;
	and.b32  	%r341, %r360, 255;
	mov.b32 	%r357, 1;
	mov.b32 	%r358, 31;
	mov.b32 	%r359, -1;
	// begin inline asm
	shfl.sync.down.b32 %r340, %r341, %r357, %r358, %r359;
	// end inline asm
	// begin inline asm
	shfl.sync.down.b32 %r345, %r346, %r357, %r358, %r359;
	// end inline asm
	mov.b64 	{%r351, %r356}, %rd430;
	// begin inline asm
	shfl.sync.down.b32 %r350, %r351, %r357, %r358, %r359;
	// end inline asm
	// begin inline asm
	shfl.sync.down.b32 %r355, %r356, %r357, %r358, %r359;
	// end inline asm
	mov.b64 	%rd21, {%r350, %r355};
	cvt.u16.u32 	%rs15, %r340;
	setp.gt.s32 	%p285, %r339, 30;
	@%p285 bra 	$L__BB6_21;
	and.b16  	%rs321, %rs377, 255;
	setp.eq.s16 	%p286, %rs321, 0;
	and.b16  	%rs322, %rs15, 255;
	setp.eq.s16 	%p287, %rs322, 0;
	or.pred  	%p288, %p286, %p287;
	@%p288 bra 	$L__BB6_20;
	min.s64 	%rd430, %rd21, %rd430;
	mov.b16 	%rs377, 1;
	bra.uni 	$L__BB6_21;
$L__BB6_20:
	setp.eq.s16 	%p289, %rs321, 0;
	selp.b64 	%rd430, %rd21, %rd430, %p289;
	selp.b16 	%rs377, %rs15, %rs377, %p289;
$L__BB6_21:
	cvt.u32.u16 	%r381, %rs377;
	and.b32  	%r362, %r381, 255;
	mov.b32 	%r378, 2;
	mov.b32 	%r379, 31;
	mov.b32 	%r380, -1;
	// begin inline asm
	shfl.sync.down.b32 %r361, %r362, %r378, %r379, %r380;
	// end inline asm
	// begin inline asm
	shfl.sync.down.b32 %r366, %r367, %r378, %r379, %r380;
	// end inline asm
	mov.b64 	{%r372, %r377}, %rd430;
	// begin inline asm
	shfl.sync.down.b32 %r371, %r372, %r378, %r379, %r380;
	// end inline asm
	// begin inline asm
	shfl.sync.down.b32 %r376, %r377, %r378, %r379, %r380;
	// end inline asm
	mov.b64 	%rd25, {%r371, %r376};
	cvt.u16.u32 	%rs18, %r361;
	setp.gt.s32 	%p290, %r339, 29;
	@%p290 bra 	$L__BB6_25;
	and.b16  	%rs325, %rs377, 255;
	setp.eq.s16 	%p291, %rs325, 0;
	and.b16  	%rs326, %rs18, 255;
	setp.eq.s16 	%p292, %rs326, 0;
	or.pred  	%p293, %p291, %p292;
	@%p293 bra 	$L__BB6_24;
	min.s64 	%rd430, %rd25, %rd430;
	mov.b16 	%rs377, 1;
	bra.uni 	$L__BB6_25;
$L__BB6_24:
	setp.eq.s16 	%p294, %rs325, 0;
	selp.b64 	%rd430, %rd25, %rd430, %p294;
	selp.b16 	%rs377, %rs18, %rs377, %p294;
$L__BB6_25:
	cvt.u32.u16 	%r402, %rs377;
	and.b32  	%r383, %r402, 255;
	mov.b32 	%r399, 4;
	mov.b32 	%r400, 31;
	mov.b32 	%r401, -1;
	// begin inline asm
	shfl.sync.down.b32 %r382, %r383, %r399, %r400, %r401;
	// end inline asm
	// begin inline asm
	shfl.sync.down.b32 %r387, %r388, %r399, %r400, %r401;
	// end inline asm
	mov.b64 	{%r393, %r398}, %rd430;
	// begin inline asm
	shfl.sync.down.b32 %r392, %r393, %r399, %r400, %r401;
	// end inline asm
	// begin inline asm
	shfl.sync.down.b32 %r397, %r398, %r399, %r400, %r401;
	// end inline asm
	mov.b64 	%rd29, {%r392, %r397};
	cvt.u16.u32 	%rs21, %r382;
	setp.gt.s32 	%p295, %r339, 27;
	@%p295 bra 	$L__BB6_29;
	and.b16  	%rs329, %rs377, 255;
	setp.eq.s16 	%p296, %rs329, 0;
	and.b16  	%rs330, %rs21, 255;
	setp.eq.s16 	%p297, %rs330, 0;
	or.pred  	%p298, %p296, %p297;
	@%p298 bra 	$L__BB6_28;
	min.s64 	%rd430, %rd29, %rd430;
	mov.b16 	%rs377, 1;
	bra.uni 	$L__BB6_29;
$L__BB6_28:
	setp.eq.s16 	%p299, %rs329, 0;
	selp.b64 	%rd430, %rd29, %rd430, %p299;
	selp.b16 	%rs377, %rs21, %rs377, %p299;
$L__BB6_29:
	cvt.u32.u16 	%r423, %rs377;
	and.b32  	%r404, %r423, 255;
	mov.b32 	%r420, 8;
	mov.b32 	%r421, 31;
	mov.b32 	%r422, -1;
	// begin inline asm
	shfl.sync.down.b32 %r403, %r404, %r420, %r421, %r422;
	// end inline asm
	// begin inline asm
	shfl.sync.down.b32 %r408, %r409, %r420, %r421, %r422;
	// end inline asm
	mov.b64 	{%r414, %r419}, %rd430;
	// begin inline asm
	shfl.sync.down.b32 %r413, %r414, %r420, %r421, %r422;
	// end inline asm
	// begin inline asm
	shfl.sync.down.b32 %r418, %r419, %r420, %r421, %r422;
	// end inline asm
	mov.b64 	%rd33, {%r413, %r418};
	cvt.u16.u32 	%rs24, %r403;
	setp.gt.s32 	%p300, %r339, 23;
	@%p300 bra 	$L__BB6_33;
	and.b16  	%rs333, %rs377, 255;
	setp.eq.s16 	%p301, %rs333, 0;
	and.b16  	%rs334, %rs24, 255;
	setp.eq.s16 	%p302, %rs334, 0;
	or.pred  	%p303, %p301, %p302;
	@%p303 bra 	$L__BB6_32;
	min.s64 	%rd430, %rd33, %rd430;
	mov.b16 	%rs377, 1;
	bra.uni 	$L__BB6_33;
$L__BB6_32:
	setp.eq.s16 	%p304, %rs333, 0;
	selp.b64 	%rd430, %rd33, %rd430, %p304;
	selp.b16 	%rs377, %rs24, %rs377, %p304;
$L__BB6_33:
	cvt.u32.u16 	%r444, %rs377;
	and.b32  	%r425, %r444, 255;
	mov.b32 	%r441, 16;
	mov.b32 	%r442, 31;
	mov.b32 	%r443, -1;
	// begin inline asm
	shfl.sync.down.b32 %r424, %r425, %r441, %r442, %r443;
	// end inline asm
	// begin inline asm
	shfl.sync.down.b32 %r429, %r430, %r441, %r442, %r443;
	// end inline asm
	mov.b64 	{%r435, %r440}, %rd430;
	// begin inline asm
	shfl.sync.down.b32 %r434, %r435, %r441, %r442, %r443;
	// end inline asm
	// begin inline asm
	shfl.sync.down.b32 %r439, %r440, %r441, %r442, %r443;
	// end inline asm
	mov.b64 	%rd37, {%r434, %r439};
	cvt.u16.u32 	%rs27, %r424;
	setp.gt.s32 	%p305, %r339, 15;
	@%p305 bra 	$L__BB6_37;
	and.b16  	%rs337, %rs377, 255;
	setp.eq.s16 	%p306, %rs337, 0;
	and.b16  	%rs338, %rs27, 255;
	setp.eq.s16 	%p307, %rs338, 0;
	or.pred  	%p308, %p306, %p307;
	@%p308 bra 	$L__BB6_36;
	min.s64 	%rd430, %rd37, %rd430;
	mov.b16 	%rs377, 1;
	bra.uni 	$L__BB6_37;
$L__BB6_36:
	setp.eq.s16 	%p309, %rs337, 0;
	selp.b16 	%rs377, %rs27, %rs377, %p309;
	selp.b64 	%rd430, %rd37, %rd430, %p309;
$L__BB6_37:
	setp.ne.s32 	%p310, %r339, 0;
	@%p310 bra 	$L__BB6_39;
	shr.u32 	%r445, %r5, 1;
	and.b32  	%r446, %r445, 496;
	mov.u32 	%r447, _ZZN3cub18CUB_300001_SM_10006detail6reduce18DeviceReduceKernelINS2_10policy_hubIN4cuda3std3__45tupleIJblEEEyN6thrust24THRUST_300001_SM_1000_NS8cuda_cub9__find_if7functorIS9_EEE10Policy1000ENSB_12zip_iteratorINS8_IJNSD_26transform_input_iterator_tIbNSB_6detail15normal_iteratorINSB_10device_ptrIfEEEE20less_than_or_eq_zeroEENSB_17counting_iteratorIlNSB_11use_defaultESS_SS_EEEEEEEySF_S9_NS7_10__identityEEEvT0_PT3_T1_NS0_13GridEvenShareIS10_EET2_T4_E12temp_storage;
	add.s32 	%r448, %r447, %r446;
	st.shared.u8 	[%r448+8], %rs377;
	st.shared.u64 	[%r448+16], %rd430;
$L__BB6_39:
	bar.sync 	0;
	setp.ne.s32 	%p311, %r5, 0;
	@%p311 bra 	$L__BB6_122;
	ld.shared.u8 	%rs341, [_ZZN3cub18CUB_300001_SM_10006detail6reduce18DeviceReduceKernelINS2_10policy_hubIN4cuda3std3__45tupleIJblEEEyN6thrust24THRUST_300001_SM_1000_NS8cuda_cub9__find_if7functorIS9_EEE10Policy1000ENSB_12zip_iteratorINS8_IJNSD_26transform_input_iterator_tIbNSB_6detail15normal_iteratorINSB_10device_ptrIfEEEE20less_than_or_eq_zeroEENSB_17counting_iteratorIlNSB_11use_defaultESS_SS_EEEEEEEySF_S9_NS7_10__identityEEEvT0_PT3_T1_NS0_13GridEvenShareIS10_EET2_T4_E12temp_storage+24];
	ld.shared.u64 	%rd390, [_ZZN3cub18CUB_300001_SM_10006detail6reduce18DeviceReduceKernelINS2_10policy_hubIN4cuda3std3__45tupleIJblEEEyN6thrust24THRUST_300001_SM_1000_NS8cuda_cub9__find_if7functorIS9_EEE10Policy1000ENSB_12zip_iteratorINS8_IJNSD_26transform_input_iterator_tIbNSB_6detail15normal_iteratorINSB_10device_ptrIfEEEE20less_than_or_eq_zeroEENSB_17counting_iteratorIlNSB_11use_defaultESS_SS_EEEEEEEySF_S9_NS7_10__identityEEEvT0_PT3_T1_NS0_13GridEvenShareIS10_EET2_T4_E12temp_storage+32];
	and.b16  	%rs342, %rs377, 255;
	setp.eq.s16 	%p312, %rs342, 0;
	setp.eq.s16 	%p313, %rs341, 0;
	min.s64 	%rd391, %rd390, %rd430;
	selp.b16 	%rs343, %rs377, 1, %p313;
	selp.b16 	%rs344, %rs341, %rs343, %p312;
	and.b16  	%rs345, %rs344, 255;
	selp.b64 	%rd392, %rd430, %rd391, %p313;
	selp.b64 	%rd393, %rd390, %rd392, %p312;
	ld.shared.u8 	%rs346, [_ZZN3cub18CUB_300001_SM_10006detail6reduce18DeviceReduceKernelINS2_10policy_hubIN4cuda3std3__45tupleIJblEEEyN6thrust24THRUST_300001_SM_1000_NS8cuda_cub9__find_if7functorIS9_EEE10Policy1000ENSB_12zip_iteratorINS8_IJNSD_26transform_input_iterator_tIbNSB_6detail15normal_iteratorINSB_10device_ptrIfEEEE20less_than_or_eq_zeroEENSB_17counting_iteratorIlNSB_11use_defaultESS_SS_EEEEEEEySF_S9_NS7_10__identityEEEvT0_PT3_T1_NS0_13GridEvenShareIS10_EET2_T4_E12temp_storage+40];
	ld.shared.u64 	%rd394, [_ZZN3cub18CUB_300001_SM_10006detail6reduce18DeviceReduceKernelINS2_10policy_hubIN4cuda3std3__45tupleIJblEEEyN6thrust24THRUST_300001_SM_1000_NS8cuda_cub9__find_if7functorIS9_EEE10Policy1000ENSB_12zip_iteratorINS8_IJNSD_26transform_input_iterator_tIbNSB_6detail15normal_iteratorINSB_10device_ptrIfEEEE20less_than_or_eq_zeroEENSB_17counting_iteratorIlNSB_11use_defaultESS_SS_EEEEEEEySF_S9_NS7_10__identityEEEvT0_PT3_T1_NS0_13GridEvenShareIS10_EET2_T4_E12temp_storage+48];
	setp.eq.s16 	%p314, %rs345, 0;
	setp.eq.s16 	%p315, %rs346, 0;
	min.s64 	%rd395, %rd394, %rd393;
	selp.b16 	%rs347, %rs344, 1, %p315;
	selp.b16 	%rs348, %rs346, %rs347, %p314;
	and.b16  	%rs349, %rs348, 255;
	selp.b64 	%rd396, %rd393, %rd395, %p315;
	selp.b64 	%rd397, %rd394, %rd396, %p314;
	ld.shared.u8 	%rs350, [_ZZN3cub18CUB_300001_SM_10006detail6reduce18DeviceReduceKernelINS2_10policy_hubIN4cuda3std3__45tupleIJblEEEyN6thrust24THRUST_300001_SM_1000_NS8cuda_cub9__find_if7functorIS9_EEE10Policy1000ENSB_12zip_iteratorINS8_IJNSD_26transform_input_iterator_tIbNSB_6detail15normal_iteratorINSB_10device_ptrIfEEEE20less_than_or_eq_zeroEENSB_17counting_iteratorIlNSB_11use_defaultESS_SS_EEEEEEEySF_S9_NS7_10__identityEEEvT0_PT3_T1_NS0_13GridEvenShareIS10_EET2_T4_E12temp_storage+56];
	ld.shared.u64 	%rd398, [_ZZN3cub18CUB_300001_SM_10006detail6reduce18DeviceReduceKernelINS2_10policy_hubIN4cuda3std3__45tupleIJblEEEyN6thrust24THRUST_300001_SM_1000_NS8cuda_cub9__find_if7functorIS9_EEE10Policy1000ENSB_12zip_iteratorINS8_IJNSD_26transform_input_iterator_tIbNSB_6detail15normal_iteratorINSB_10device_ptrIfEEEE20less_than_or_eq_zeroEENSB_17counting_iteratorIlNSB_11use_defaultESS_SS_EEEEEEEySF_S9_NS7_10__identityEEEvT0_PT3_T1_NS0_13GridEvenShareIS10_EET2_T4_E12temp_storage+64];
	setp.eq.s16 	%p316, %rs349, 0;
	setp.eq.s16 	%p317, %rs350, 0;
	min.s64 	%rd399, %rd398, %rd397;
	selp.b16 	%rs351, %rs348, 1, %p317;
	selp.b16 	%rs352, %rs350, %rs351, %p316;
	and.b16  	%rs353, %rs352, 255;
	selp.b64 	%rd400, %rd397, %rd399, %p317;
	selp.b64 	%rd401, %rd398, %rd400, %p316;
	ld.shared.u8 	%rs354, [_ZZN3cub18CUB_300001_SM_10006detail6reduce18DeviceReduceKernelINS2_10policy_hubIN4cuda3std3__45tupleIJblEEEyN6thrust24THRUST_300001_SM_1000_NS8cuda_cub9__find_if7functorIS9_EEE10Policy1000ENSB_12zip_iteratorINS8_IJNSD_26transform_input_iterator_tIbNSB_6detail15normal_iteratorINSB_10device_ptrIfEEEE20less_than_or_eq_zeroEENSB_17counting_iteratorIlNSB_11use_defaultESS_SS_EEEEEEEySF_S9_NS7_10__identityEEEvT0_PT3_T1_NS0_13GridEvenShareIS10_EET2_T4_E12temp_storage+72];
	ld.shared.u64 	%rd402, [_ZZN3cub18CUB_300001_SM_10006detail6reduce18DeviceReduceKernelINS2_10policy_hubIN4cuda3std3__45tupleIJblEEEyN6thrust24THRUST_300001_SM_1000_NS8cuda_cub9__find_if7functorIS9_EEE10Policy1000ENSB_12zip_iteratorINS8_IJNSD_26transform_input_iterator_tIbNSB_6detail15normal_iteratorINSB_10device_ptrIfEEEE20less_than_or_eq_zeroEENSB_17counting_iteratorIlNSB_11use_defaultESS_SS_EEEEEEEySF_S9_NS7_10__identityEEEvT0_PT3_T1_NS0_13GridEvenShareIS10_EET2_T4_E12temp_storage+80];
	setp.eq.s16 	%p318, %rs353, 0;
	setp.eq.s16 	%p319, %rs354, 0;
	min.s64 	%rd403, %rd402, %rd401;
	selp.b16 	%rs355, %rs352, 1, %p319;
	selp.b16 	%rs356, %rs354, %rs355, %p318;
	and.b16  	%rs357, %rs356, 255;
	selp.b64 	%rd404, %rd401, %rd403, %p319;
	selp.b64 	%rd405, %rd402, %rd404, %p318;
	ld.shared.u8 	%rs358, [_ZZN3cub18CUB_300001_SM_10006detail6reduce18DeviceReduceKernelINS2_10policy_hubIN4cuda3std3__45tupleIJblEEEyN6thrust24THRUST_300001_SM_1000_NS8cuda_cub9__find_if7functorIS9_EEE10Policy1000ENSB_12zip_iteratorINS8_IJNSD_26transform_input_iterator_tIbNSB_6detail15normal_iteratorINSB_10device_ptrIfEEEE20less_than_or_eq_zeroEENSB_17counting_iteratorIlNSB_11use_defaultESS_SS_EEEEEEEySF_S9_NS7_10__identityEEEvT0_PT3_T1_NS0_13GridEvenShareIS10_EET2_T4_E12temp_storage+88];
	ld.shared.u64 	%rd406, [_ZZN3cub18CUB_300001_SM_10006detail6reduce18DeviceReduceKernelINS2_10policy_hubIN4cuda3std3__45tupleIJblEEEyN6thrust24THRUST_300001_SM_1000_NS8cuda_cub9__find_if7functorIS9_EEE10Policy1000ENSB_12zip_iteratorINS8_IJNSD_26transform_input_iterator_tIbNSB_6detail15normal_iteratorINSB_10device_ptrIfEEEE20less_than_or_eq_zeroEENSB_17counting_iteratorIlNSB_11use_defaultESS_SS_EEEEEEEySF_S9_NS7_10__identityEEEvT0_PT3_T1_NS0_13GridEvenShareIS10_EET2_T4_E12temp_storage+96];
	setp.eq.s16 	%p320, %rs357, 0;
	setp.eq.s16 	%p321, %rs358, 0;
	min.s64 	%rd407, %rd406, %rd405;
	selp.b16 	%rs359, %rs356, 1, %p321;
	selp.b16 	%rs360, %rs358, %rs359, %p320;
	and.b16  	%rs361, %rs360, 255;
	selp.b64 	%rd408, %rd405, %rd407, %p321;
	selp.b64 	%rd409, %rd406, %rd408, %p320;
	ld.shared.u8 	%rs362, [_ZZN3cub18CUB_300001_SM_10006detail6reduce18DeviceReduceKernelINS2_10policy_hubIN4cuda3std3__45tupleIJblEEEyN6thrust24THRUST_300001_SM_1000_NS8cuda_cub9__find_if7functorIS9_EEE10Policy1000ENSB_12zip_iteratorINS8_IJNSD_26transform_input_iterator_tIbNSB_6detail15normal_iteratorINSB_10device_ptrIfEEEE20less_than_or_eq_zeroEENSB_17counting_iteratorIlNSB_11use_defaultESS_SS_EEEEEEEySF_S9_NS7_10__identityEEEvT0_PT3_T1_NS0_13GridEvenShareIS10_EET2_T4_E12temp_storage+104];
	ld.shared.u64 	%rd410, [_ZZN3cub18CUB_300001_SM_10006detail6reduce18DeviceReduceKernelINS2_10policy_hubIN4cuda3std3__45tupleIJblEEEyN6thrust24THRUST_300001_SM_1000_NS8cuda_cub9__find_if7functorIS9_EEE10Policy1000ENSB_12zip_iteratorINS8_IJNSD_26transform_input_iterator_tIbNSB_6detail15normal_iteratorINSB_10device_ptrIfEEEE20less_than_or_eq_zeroEENSB_17counting_iteratorIlNSB_11use_defaultESS_SS_EEEEEEEySF_S9_NS7_10__identityEEEvT0_PT3_T1_NS0_13GridEvenShareIS10_EET2_T4_E12temp_storage+112];
	setp.eq.s16 	%p322, %rs361, 0;
	setp.eq.s16 	%p323, %rs362, 0;
	min.s64 	%rd411, %rd410, %rd409;
	selp.b16 	%rs363, %rs360, 1, %p323;
	selp.b16 	%rs364, %rs362, %rs363, %p322;
	and.b16  	%rs365, %rs364, 255;
	selp.b64 	%rd412, %rd409, %rd411, %p323;
	selp.b64 	%rd413, %rd410, %rd412, %p322;
	ld.shared.u8 	%rs366, [_ZZN3cub18CUB_300001_SM_10006detail6reduce18DeviceReduceKernelINS2_10policy_hubIN4cuda3std3__45tupleIJblEEEyN6thrust24THRUST_300001_SM_1000_NS8cuda_cub9__find_if7functorIS9_EEE10Policy1000ENSB_12zip_iteratorINS8_IJNSD_26transform_input_iterator_tIbNSB_6detail15normal_iteratorINSB_10device_ptrIfEEEE20less_than_or_eq_zeroEENSB_17counting_iteratorIlNSB_11use_defaultESS_SS_EEEEEEEySF_S9_NS7_10__identityEEEvT0_PT3_T1_NS0_13GridEvenShareIS10_EET2_T4_E12temp_storage+120];
	ld.shared.u64 	%rd414, [_ZZN3cub18CUB_300001_SM_10006detail6reduce18DeviceReduceKernelINS2_10policy_hubIN4cuda3std3__45tupleIJblEEEyN6thrust24THRUST_300001_SM_1000_NS8cuda_cub9__find_if7functorIS9_EEE10Policy1000ENSB_12zip_iteratorINS8_IJNSD_26transform_input_iterator_tIbNSB_6detail15normal_iteratorINSB_10device_ptrIfEEEE20less_than_or_eq_zeroEENSB_17counting_iteratorIlNSB_11use_defaultESS_SS_EEEEEEEySF_S9_NS7_10__identityEEEvT0_PT3_T1_NS0_13GridEvenShareIS10_EET2_T4_E12temp_storage+128];
	setp.eq.s16 	%p324, %rs365, 0;
	setp.eq.s16 	%p325, %rs366, 0;
	min.s64 	%rd415, %rd414, %rd413;
	selp.b16 	%rs367, %rs364, 1, %p325;
	selp.b16 	%rs377, %rs366, %rs367, %p324;
	selp.b64 	%rd416, %rd413, %rd415, %p325;
	selp.b64 	%rd430, %rd414, %rd416, %p324;
	bra.uni 	$L__BB6_122;
$L__BB6_41:
	// begin inline asm
	mov.u32 %r221, %laneid;
	// end inline asm
	and.b32  	%r242, %r5, 992;
	add.s32 	%r243, %r242, 32;
	setp.gt.s32 	%p236, %r243, %r4;
	not.b32 	%r244, %r242;
	add.s32 	%r245, %r4, %r244;
	selp.b32 	%r240, %r245, 31, %p236;
	cvt.u32.u16 	%r246, %rs377;
	and.b32  	%r223, %r246, 255;
	mov.b32 	%r239, 1;
	mov.b32 	%r241, -1;
	// begin inline asm
	shfl.sync.down.b32 %r222, %r223, %r239, %r240, %r241;
	// end inline asm
	// begin inline asm
	shfl.sync.down.b32 %r227, %r228, %r239, %r240, %r241;
	// end inline asm
	mov.b64 	{%r233, %r238}, %rd430;
	// begin inline asm
	shfl.sync.down.b32 %r232, %r233, %r239, %r240, %r241;
	// end inline asm
	// begin inline asm
	shfl.sync.down.b32 %r237, %r238, %r239, %r240, %r241;
	// end inline asm
	mov.b64 	%rd42, {%r232, %r237};
	cvt.u16.u32 	%rs31, %r222;
	setp.ge.s32 	%p237, %r221, %r240;
	@%p237 bra 	$L__BB6_45;
	and.b16  	%rs280, %rs377, 255;
	setp.eq.s16 	%p238, %rs280, 0;
	and.b16  	%rs281, %rs31, 255;
	setp.eq.s16 	%p239, %rs281, 0;
	or.pred  	%p240, %p238, %p239;
	@%p240 bra 	$L__BB6_44;
	min.s64 	%rd430, %rd42, %rd430;
	mov.b16 	%rs377, 1;
	bra.uni 	$L__BB6_45;
$L__BB6_44:
	setp.eq.s16 	%p241, %rs280, 0;
	selp.b16 	%rs377, %rs31, %rs377, %p241;
	selp.b64 	%rd430, %rd42, %rd430, %p241;
$L__BB6_45:
	cvt.u32.u16 	%r267, %rs377;
	and.b32  	%r248, %r267, 255;
	mov.b32 	%r264, 2;
	mov.b32 	%r266, -1;
	// begin inline asm
	shfl.sync.down.b32 %r247, %r248, %r264, %r240, %r266;
	// end inline asm
	// begin inline asm
	shfl.sync.down.b32 %r252, %r253, %r264, %r240, %r266;
	// end inline asm
	mov.b64 	{%r258, %r263}, %rd430;
	// begin inline asm
	shfl.sync.down.b32 %r257, %r258, %r264, %r240, %r266;
	// end inline asm
	// begin inline asm
	shfl.sync.down.b32 %r262, %r263, %r264, %r240, %r266;
	// end inline asm
	mov.b64 	%rd46, {%r257, %r262};
	cvt.u16.u32 	%rs34, %r247;
	add.s32 	%r268, %r221, 2;
	setp.gt.s32 	%p242, %r268, %r240;
	@%p242 bra 	$L__BB6_49;
	and.b16  	%rs284, %rs377, 255;
	setp.eq.s16 	%p243, %rs284, 0;
	and.b16  	%rs285, %rs34, 255;
	setp.eq.s16 	%p244, %rs285, 0;
	or.pred  	%p245, %p243, %p244;
	@%p245 bra 	$L__BB6_48;
	min.s64 	%rd430, %rd46, %rd430;
	mov.b16 	%rs377, 1;
	bra.uni 	$L__BB6_49;
$L__BB6_48:
	setp.eq.s16 	%p246, %rs284, 0;
	selp.b16 	%rs377, %rs34, %rs377, %p246;
	selp.b64 	%rd430, %rd46, %rd430, %p246;
$L__BB6_49:
	cvt.u32.u16 	%r289, %rs377;
	and.b32  	%r270, %r289, 255;
	mov.b32 	%r286, 4;
	mov.b32 	%r288, -1;
	// begin inline asm
	shfl.sync.down.b32 %r269, %r270, %r286, %r240, %r288;
	// end inline asm
	// begin inline asm
	shfl.sync.down.b32 %r274, %r275, %r286, %r240, %r288;
	// end inline asm
	mov.b64 	{%r280, %r285}, %rd430;
	// begin inline asm
	shfl.sync.down.b32 %r279, %r280, %r286, %r240, %r288;
	// end inline asm
	// begin inline asm
	shfl.sync.down.b32 %r284, %r285, %r286, %r240, %r288;
	// end inline asm
	mov.b64 	%rd50, {%r279, %r284};
	cvt.u16.u32 	%rs37, %r269;
	add.s32 	%r290, %r221, 4;
	setp.gt.s32 	%p247, %r290, %r240;
	@%p247 bra 	$L__BB6_53;
	and.b16  	%rs288, %rs377, 255;
	setp.eq.s16 	%p248, %rs288, 0;
	and.b16  	%rs289, %rs37, 255;
	setp.eq.s16 	%p249, %rs289, 0;
	or.pred  	%p250, %p248, %p249;
	@%p250 bra 	$L__BB6_52;
	min.s64 	%rd430, %rd50, %rd430;
	mov.b16 	%rs377, 1;
	bra.uni 	$L__BB6_53;
$L__BB6_52:
	setp.eq.s16 	%p251, %rs288, 0;
	selp.b16 	%rs377, %rs37, %rs377, %p251;
	selp.b64 	%rd430, %rd50, %rd430, %p251;
$L__BB6_53:
	cvt.u32.u16 	%r311, %rs377;
	and.b32  	%r292, %r311, 255;
	mov.b32 	%r308, 8;
	mov.b32 	%r310, -1;
	// begin inline asm
	shfl.sync.down.b32 %r291, %r292, %r308, %r240, %r310;
	// end inline asm
	// begin inline asm
	shfl.sync.down.b32 %r296, %r297, %r308, %r240, %r310;
	// end inline asm
	mov.b64 	{%r302, %r307}, %rd430;
	// begin inline asm
	shfl.sync.down.b32 %r301, %r302, %r308, %r240, %r310;
	// end inline asm
	// begin inline asm
	shfl.sync.down.b32 %r306, %r307, %r308, %r240, %r310;
	// end inline asm
	mov.b64 	%rd54, {%r301, %r306};
	cvt.u16.u32 	%rs40, %r291;
	add.s32 	%r312, %r221, 8;
	setp.gt.s32 	%p252, %r312, %r240;
	@%p252 bra 	$L__BB6_57;
	and.b16  	%rs292, %rs377, 255;
	setp.eq.s16 	%p253, %rs292, 0;
	and.b16  	%rs293, %rs40, 255;
	setp.eq.s16 	%p254, %rs293, 0;
	or.pred  	%p255, %p253, %p254;
	@%p255 bra 	$L__BB6_56;
	min.s64 	%rd430, %rd54, %rd430;
	mov.b16 	%rs377, 1;
	bra.uni 	$L__BB6_57;
$L__BB6_56:
	setp.eq.s16 	%p256, %rs292, 0;
	selp.b16 	%rs377, %rs40, %rs377, %p256;
	selp.b64 	%rd430, %rd54, %rd430, %p256;
$L__BB6_57:
	cvt.u32.u16 	%r333, %rs377;
	and.b32  	%r314, %r333, 255;
	mov.b32 	%r330, 16;
	mov.b32 	%r332, -1;
	// begin inline asm
	shfl.sync.down.b32 %r313, %r314, %r330, %r240, %r332;
	// end inline asm
	// begin inline asm
	shfl.sync.down.b32 %r318, %r319, %r330, %r240, %r332;
	// end inline asm
	mov.b64 	{%r324, %r329}, %rd430;
	// begin inline asm
	shfl.sync.down.b32 %r323, %r324, %r330, %r240, %r332;
	// end inline asm
	// begin inline asm
	shfl.sync.down.b32 %r328, %r329, %r330, %r240, %r332;
	// end inline asm
	mov.b64 	%rd58, {%r323, %r328};
	cvt.u16.u32 	%rs43, %r313;
	add.s32 	%r334, %r221, 16;
	setp.gt.s32 	%p257, %r334, %r240;
	@%p257 bra 	$L__BB6_61;
	and.b16  	%rs296, %rs377, 255;
	setp.eq.s16 	%p258, %rs296, 0;
	and.b16  	%rs297, %rs43, 255;
	setp.eq.s16 	%p259, %rs297, 0;
	or.pred  	%p260, %p258, %p259;
	@%p260 bra 	$L__BB6_60;
	min.s64 	%rd430, %rd58, %rd430;
	mov.b16 	%rs377, 1;
	bra.uni 	$L__BB6_61;
$L__BB6_60:
	setp.eq.s16 	%p261, %rs296, 0;
	selp.b16 	%rs377, %rs43, %rs377, %p261;
	selp.b64 	%rd430, %rd58, %rd430, %p261;
$L__BB6_61:
	setp.ne.s32 	%p262, %r221, 0;
	@%p262 bra 	$L__BB6_63;
	shr.u32 	%r335, %r5, 1;
	and.b32  	%r336, %r335, 496;
	mov.u32 	%r337, _ZZN3cub18CUB_300001_SM_10006detail6reduce18DeviceReduceKernelINS2_10policy_hubIN4cuda3std3__45tupleIJblEEEyN6thrust24THRUST_300001_SM_1000_NS8cuda_cub9__find_if7functorIS9_EEE10Policy1000ENSB_12zip_iteratorINS8_IJNSD_26transform_input_iterator_tIbNSB_6detail15normal_iteratorINSB_10device_ptrIfEEEE20less_than_or_eq_zeroEENSB_17counting_iteratorIlNSB_11use_defaultESS_SS_EEEEEEEySF_S9_NS7_10__identityEEEvT0_PT3_T1_NS0_13GridEvenShareIS10_EET2_T4_E12temp_storage;
	add.s32 	%r338, %r337, %r336;
	st.shared.u8 	[%r338+8], %rs377;
	st.shared.u64 	[%r338+16], %rd430;
$L__BB6_63:
	bar.sync 	0;
	setp.ne.s32 	%p263, %r5, 0;
	@%p263 bra 	$L__BB6_122;
	setp.lt.s32 	%p264, %r4, 33;
	@%p264 bra 	$L__BB6_66;
	ld.shared.u8 	%rs300, [_ZZN3cub18CUB_300001_SM_10006detail6reduce18DeviceReduceKernelINS2_10policy_hubIN4cuda3std3__45tupleIJblEEEyN6thrust24THRUST_300001_SM_1000_NS8cuda_cub9__find_if7functorIS9_EEE10Policy1000ENSB_12zip_iteratorINS8_IJNSD_26transform_input_iterator_tIbNSB_6detail15normal_iteratorINSB_10device_ptrIfEEEE20less_than_or_eq_zeroEENSB_17counting_iteratorIlNSB_11use_defaultESS_SS_EEEEEEEySF_S9_NS7_10__identityEEEvT0_PT3_T1_NS0_13GridEvenShareIS10_EET2_T4_E12temp_storage+24];
	ld.shared.u64 	%rd369, [_ZZN3cub18CUB_300001_SM_10006detail6reduce18DeviceReduceKernelINS2_10policy_hubIN4cuda3std3__45tupleIJblEEEyN6thrust24THRUST_300001_SM_1000_NS8cuda_cub9__find_if7functorIS9_EEE10Policy1000ENSB_12zip_iteratorINS8_IJNSD_26transform_input_iterator_tIbNSB_6detail15normal_iteratorINSB_10device_ptrIfEEEE20less_than_or_eq_zeroEENSB_17counting_iteratorIlNSB_11use_defaultESS_SS_EEEEEEEySF_S9_NS7_10__identityEEEvT0_PT3_T1_NS0_13GridEvenShareIS10_EET2_T4_E12temp_storage+32];
	and.b16  	%rs301, %rs377, 255;
	setp.eq.s16 	%p265, %rs301, 0;
	setp.eq.s16 	%p266, %rs300, 0;
	min.s64 	%rd370, %rd369, %rd430;
	selp.b16 	%rs302, %rs377, 1, %p266;
	selp.b16 	%rs377, %rs300, %rs302, %p265;
	selp.b64 	%rd371, %rd430, %rd370, %p266;
	selp.b64 	%rd430, %rd369, %rd371, %p265;
$L__BB6_66:
	setp.lt.s32 	%p267, %r4, 65;
	@%p267 bra 	$L__BB6_68;
	ld.shared.u8 	%rs303, [_ZZN3cub18CUB_300001_SM_10006detail6reduce18DeviceReduceKernelINS2_10policy_hubIN4cuda3std3__45tupleIJblEEEyN6thrust24THRUST_300001_SM_1000_NS8cuda_cub9__find_if7functorIS9_EEE10Policy1000ENSB_12zip_iteratorINS8_IJNSD_26transform_input_iterator_tIbNSB_6detail15normal_iteratorINSB_10device_ptrIfEEEE20less_than_or_eq_zeroEENSB_17counting_iteratorIlNSB_11use_defaultESS_SS_EEEEEEEySF_S9_NS7_10__identityEEEvT0_PT3_T1_NS0_13GridEvenShareIS10_EET2_T4_E12temp_storage+40];
	ld.shared.u64 	%rd372, [_ZZN3cub18CUB_300001_SM_10006detail6reduce18DeviceReduceKernelINS2_10policy_hubIN4cuda3std3__45tupleIJblEEEyN6thrust24THRUST_300001_SM_1000_NS8cuda_cub9__find_if7functorIS9_EEE10Policy1000ENSB_12zip_iteratorINS8_IJNSD_26transform_input_iterator_tIbNSB_6detail15normal_iteratorINSB_10device_ptrIfEEEE20less_than_or_eq_zeroEENSB_17counting_iteratorIlNSB_11use_defaultESS_SS_EEEEEEEySF_S9_NS7_10__identityEEEvT0_PT3_T1_NS0_13GridEvenShareIS10_EET2_T4_E12temp_storage+48];
	and.b16  	%rs304, %rs377, 255;
	setp.eq.s16 	%p268, %rs304, 0;
	setp.eq.s16 	%p269, %rs303, 0;
	min.s64 	%rd373, %rd372, %rd430;
	selp.b16 	%rs305, %rs377, 1, %p269;
	selp.b16 	%rs377, %rs303, %rs305, %p268;
	selp.b64 	%rd374, %rd430, %rd373, %p269;
	selp.b64 	%rd430, %rd372, %rd374, %p268;
$L__BB6_68:
	setp.lt.s32 	%p270, %r4, 97;
	@%p270 bra 	$L__BB6_70;
	ld.shared.u8 	%rs306, [_ZZN3cub18CUB_300001_SM_10006detail6reduce18DeviceReduceKernelINS2_10policy_hubIN4cuda3std3__45tupleIJblEEEyN6thrust24THRUST_300001_SM_1000_NS8cuda_cub9__find_if7functorIS9_EEE10Policy1000ENSB_12zip_iteratorINS8_IJNSD_26transform_input_iterator_tIbNSB_6detail15normal_iteratorINSB_10device_ptrIfEEEE20less_than_or_eq_zeroEENSB_17counting_iteratorIlNSB_11use_defaultESS_SS_EEEEEEEySF_S9_NS7_10__identityEEEvT0_PT3_T1_NS0_13GridEvenShareIS10_EET2_T4_E12temp_storage+56];
	ld.shared.u64 	%rd375, [_ZZN3cub18CUB_300001_SM_10006detail6reduce18DeviceReduceKernelINS2_10policy_hubIN4cuda3std3__45tupleIJblEEEyN6thrust24THRUST_300001_SM_1000_NS8cuda_cub9__find_if7functorIS9_EEE10Policy1000ENSB_12zip_iteratorINS8_IJNSD_26transform_input_iterator_tIbNSB_6detail15normal_iteratorINSB_10device_ptrIfEEEE20less_than_or_eq_zeroEENSB_17counting_iteratorIlNSB_11use_defaultESS_SS_EEEEEEEySF_S9_NS7_10__identityEEEvT0_PT3_T1_NS0_13GridEvenShareIS10_EET2_T4_E12temp_storage+64];
	and.b16  	%rs307, %rs377, 255;
	setp.eq.s16 	%p271, %rs307, 0;
	setp.eq.s16 	%p272, %rs306, 0;
	min.s64 	%rd376, %rd375, %rd430;
	selp.b16 	%rs308, %rs377, 1, %p272;
	selp.b16 	%rs377, %rs306, %rs308, %p271;
	selp.b64 	%rd377, %rd430, %rd376, %p272;
	selp.b64 	%rd430, %rd375, %rd377, %p271;
$L__BB6_70:
	setp.lt.s32 	%p273, %r4, 129;
	@%p273 bra 	$L__BB6_72;
	ld.shared.u8 	%rs309, [_ZZN3cub18CUB_300001_SM_10006detail6reduce18DeviceReduceKernelINS2_10policy_hubIN4cuda3std3__45tupleIJblEEEyN6thrust24THRUST_300001_SM_1000_NS8cuda_cub9__find_if7functorIS9_EEE10Policy1000ENSB_12zip_iteratorINS8_IJNSD_26transform_input_iterator_tIbNSB_6detail15normal_iteratorINSB_10device_ptrIfEEEE20less_than_or_eq_zeroEENSB_17counting_iteratorIlNSB_11use_defaultESS_SS_EEEEEEEySF_S9_NS7_10__identityEEEvT0_PT3_T1_NS0_13GridEvenShareIS10_EET2_T4_E12temp_storage+72];
	ld.shared.u64 	%rd378, [_ZZN3cub18CUB_300001_SM_10006detail6reduce18DeviceReduceKernelINS2_10policy_hubIN4cuda3std3__45tupleIJblEEEyN6thrust24THRUST_300001_SM_1000_NS8cuda_cub9__find_if7functorIS9_EEE10Policy1000ENSB_12zip_iteratorINS8_IJNSD_26transform_input_iterator_tIbNSB_6detail15normal_iteratorINSB_10device_ptrIfEEEE20less_than_or_eq_zeroEENSB_17counting_iteratorIlNSB_11use_defaultESS_SS_EEEEEEEySF_S9_NS7_10__identityEEEvT0_PT3_T1_NS0_13GridEvenShareIS10_EET2_T4_E12temp_storage+80];
	and.b16  	%rs310, %rs377, 255;
	setp.eq.s16 	%p274, %rs310, 0;
	setp.eq.s16 	%p275, %rs309, 0;
	min.s64 	%rd379, %rd378, %rd430;
	selp.b16 	%rs311, %rs377, 1, %p275;
	selp.b16 	%rs377, %rs309, %rs311, %p274;
	selp.b64 	%rd380, %rd430, %rd379, %p275;
	selp.b64 	%rd430, %rd378, %rd380, %p274;
$L__BB6_72:
	setp.lt.s32 	%p276, %r4, 161;
	@%p276 bra 	$L__BB6_74;
	ld.shared.u8 	%rs312, [_ZZN3cub18CUB_300001_SM_10006detail6reduce18DeviceReduceKernelINS2_10policy_hubIN4cuda3std3__45tupleIJblEEEyN6thrust24THRUST_300001_SM_1000_NS8cuda_cub9__find_if7functorIS9_EEE10Policy1000ENSB_12zip_iteratorINS8_IJNSD_26transform_input_iterator_tIbNSB_6detail15normal_iteratorINSB_10device_ptrIfEEEE20less_than_or_eq_zeroEENSB_17counting_iteratorIlNSB_11use_defaultESS_SS_EEEEEEEySF_S9_NS7_10__identityEEEvT0_PT3_T1_NS0_13GridEvenShareIS10_EET2_T4_E12temp_storage+88];
	ld.shared.u64 	%rd381, [_ZZN3cub18CUB_300001_SM_10006detail6reduce18DeviceReduceKernelINS2_10policy_hubIN4cuda3std3__45tupleIJblEEEyN6thrust24THRUST_300001_SM_1000_NS8cuda_cub9__find_if7functorIS9_EEE10Policy1000ENSB_12zip_iteratorINS8_IJNSD_26transform_input_iterator_tIbNSB_6detail15normal_iteratorINSB_10device_ptrIfEEEE20less_than_or_eq_zeroEENSB_17counting_iteratorIlNSB_11use_defaultESS_SS_EEEEEEEySF_S9_NS7_10__identityEEEvT0_PT3_T1_NS0_13GridEvenShareIS10_EET2_T4_E12temp_storage+96];
	and.b16  	%rs313, %rs377, 255;
	setp.eq.s16 	%p277, %rs313, 0;
	setp.eq.s16 	%p278, %rs312, 0;
	min.s64 	%rd382, %rd381, %rd430;
	selp.b16 	%rs314, %rs377, 1, %p278;
	selp.b16 	%rs377, %rs312, %rs314, %p277;
	selp.b64 	%rd383, %rd430, %rd382, %p278;
	selp.b64 	%rd430, %rd381, %rd383, %p277;
$L__BB6_74:
	setp.lt.s32 	%p279, %r4, 193;
	@%p279 bra 	$L__BB6_76;
	ld.shared.u8 	%rs315, [_ZZN3cub18CUB_300001_SM_10006detail6reduce18DeviceReduceKernelINS2_10policy_hubIN4cuda3std3__45tupleIJblEEEyN6thrust24THRUST_300001_SM_1000_NS8cuda_cub9__find_if7functorIS9_EEE10Policy1000ENSB_12zip_iteratorINS8_IJNSD_26transform_input_iterator_tIbNSB_6detail15normal_iteratorINSB_10device_ptrIfEEEE20less_than_or_eq_zeroEENSB_17counting_iteratorIlNSB_11use_defaultESS_SS_EEEEEEEySF_S9_NS7_10__identityEEEvT0_PT3_T1_NS0_13GridEvenShareIS10_EET2_T4_E12temp_storage+104];
	ld.shared.u64 	%rd384, [_ZZN3cub18CUB_300001_SM_10006detail6reduce18DeviceReduceKernelINS2_10policy_hubIN4cuda3std3__45tupleIJblEEEyN6thrust24THRUST_300001_SM_1000_NS8cuda_cub9__find_if7functorIS9_EEE10Policy1000ENSB_12zip_iteratorINS8_IJNSD_26transform_input_iterator_tIbNSB_6detail15normal_iteratorINSB_10device_ptrIfEEEE20less_than_or_eq_zeroEENSB_17counting_iteratorIlNSB_11use_defaultESS_SS_EEEEEEEySF_S9_NS7_10__identityEEEvT0_PT3_T1_NS0_13GridEvenShareIS10_EET2_T4_E12temp_storage+112];
	and.b16  	%rs316, %rs377, 255;
	setp.eq.s16 	%p280, %rs316, 0;
	setp.eq.s16 	%p281, %rs315, 0;
	min.s64 	%rd385, %rd384, %rd430;
	selp.b16 	%rs317, %rs377, 1, %p281;
	selp.b16 	%rs377, %rs315, %rs317, %p280;
	selp.b64 	%rd386, %rd430, %rd385, %p281;
	selp.b64 	%rd430, %rd384, %rd386, %p280;
$L__BB6_76:
	setp.lt.s32 	%p282, %r4, 225;
	@%p282 bra 	$L__BB6_122;
	ld.shared.u8 	%rs318, [_ZZN3cub18CUB_300001_SM_10006detail6reduce18DeviceReduceKernelINS2_10policy_hubIN4cuda3std3__45tupleIJblEEEyN6thrust24THRUST_300001_SM_1000_NS8cuda_cub9__find_if7functorIS9_EEE10Policy1000ENSB_12zip_iteratorINS8_IJNSD_26transform_input_iterator_tIbNSB_6detail15normal_iteratorINSB_10device_ptrIfEEEE20less_than_or_eq_zeroEENSB_17counting_iteratorIlNSB_11use_defaultESS_SS_EEEEEEEySF_S9_NS7_10__identityEEEvT0_PT3_T1_NS0_13GridEvenShareIS10_EET2_T4_E12temp_storage+120];
	ld.shared.u64 	%rd387, [_ZZN3cub18CUB_300001_SM_10006detail6reduce18DeviceReduceKernelINS2_10policy_hubIN4cuda3std3__45tupleIJblEEEyN6thrust24THRUST_300001_SM_1000_NS8cuda_cub9__find_if7functorIS9_EEE10Policy1000ENSB_12zip_iteratorINS8_IJNSD_26transform_input_iterator_tIbNSB_6detail15normal_iteratorINSB_10device_ptrIfEEEE20less_than_or_eq_zeroEENSB_17counting_iteratorIlNSB_11use_defaultESS_SS_EEEEEEEySF_S9_NS7_10__identityEEEvT0_PT3_T1_NS0_13GridEvenShareIS10_EET2_T4_E12temp_storage+128];
	and.b16  	%rs319, %rs377, 255;
	setp.eq.s16 	%p283, %rs319, 0;
	setp.eq.s16 	%p284, %rs318, 0;
	min.s64 	%rd388, %rd387, %rd430;
	selp.b16 	%rs320, %rs377, 1, %p284;
	selp.b16 	%rs377, %rs318, %rs320, %p283;
	selp.b64 	%rd389, %rd430, %rd388, %p284;
	selp.b64 	%rd430, %rd387, %rd389, %p283;
	bra.uni 	$L__BB6_122;
$L__BB6_78:
	mov.u32 	%r26, %tid.x;
	add.s64 	%rd123, %rd121, %rd5;
	cvt.u64.u32 	%rd75, %r26;
	add.s64 	%rd124, %rd75, %rd5;
	shl.b64 	%rd125, %rd124, 2;
	add.s64 	%rd126, %rd2, %rd125;
	ld.global.f32 	%f5, [%rd126];
	setp.gtu.f32 	%p2, %f5, 0f00000000;
	add.s32 	%r59, %r26, 256;
	cvt.u64.u32 	%rd127, %r59;
	ld.global.f32 	%f6, [%rd126+1024];
	setp.gtu.f32 	%p3, %f6, 0f00000000;
	add.s32 	%r60, %r26, 512;
	cvt.u64.u32 	%rd128, %r60;
	add.s64 	%rd129, %rd123, %rd128;
	ld.global.f32 	%f8, [%rd126+2048];
	setp.gtu.f32 	%p4, %f8, 0f00000000;
	add.s64 	%rd130, %rd129, 256;
	ld.global.f32 	%f9, [%rd126+3072];
	setp.le.f32 	%p6, %f9, 0f00000000;
	and.pred  	%p8, %p2, %p3;
	selp.b64 	%rd131, %rd127, %rd75, %p2;
	add.s64 	%rd132, %rd123, %rd131;
	min.s64 	%rd133, %rd129, %rd132;
	and.pred  	%p9, %p8, %p4;
	selp.b64 	%rd134, %rd132, %rd133, %p4;
	selp.b64 	%rd135, %rd129, %rd134, %p8;
	min.s64 	%rd136, %rd130, %rd135;
	not.pred 	%p10, %p9;
	or.pred  	%p11, %p10, %p6;
	selp.u16 	%rs377, 1, 0, %p11;
	selp.b64 	%rd137, %rd136, %rd135, %p6;
	selp.b64 	%rd430, %rd130, %rd137, %p9;
	setp.lt.u64 	%p12, %rd6, %rd4;
	@%p12 bra 	$L__BB6_98;
	cvt.u32.u64 	%r62, %rd4;
	cvt.u32.u64 	%r63, %rd5;
	cvt.u32.u64 	%r27, %rd1;
	not.b32 	%r64, %r26;
	add.s32 	%r65, %r64, %r27;
	sub.s32 	%r66, %r65, %r62;
	sub.s32 	%r456, %r66, %r63;
	mov.b32 	%r457, 0;
	mov.u64 	%rd447, %rd5;
$L__BB6_80:
	add.s64 	%rd447, %rd447, %rd4;
	add.s64 	%rd138, %rd1, -1024;
	setp.gt.u64 	%p13, %rd447, %rd138;
	@%p13 bra 	$L__BB6_86;
	add.s64 	%rd139, %rd447, %rd75;
	shl.b64 	%rd140, %rd139, 2;
	add.s64 	%rd141, %rd2, %rd140;
	add.s64 	%rd81, %rd139, %rd121;
	ld.global.f32 	%f1, [%rd141];
	ld.global.f32 	%f2, [%rd141+1024];
	ld.global.f32 	%f3, [%rd141+2048];
	ld.global.f32 	%f4, [%rd141+3072];
	and.b16  	%rs101, %rs377, 255;
	setp.eq.s16 	%p14, %rs101, 0;
	@%p14 bra 	$L__BB6_84;
	setp.gtu.f32 	%p15, %f1, 0f00000000;
	@%p15 bra 	$L__BB6_85;
	add.s64 	%rd143, %rd139, %rd121;
	min.s64 	%rd430, %rd143, %rd430;
	mov.b16 	%rs377, 1;
	bra.uni 	$L__BB6_85;
$L__BB6_84:
	setp.le.f32 	%p16, %f1, 0f00000000;
	selp.u16 	%rs377, 1, 0, %p16;
	mov.u64 	%rd430, %rd81;
$L__BB6_85:
	add.s64 	%rd144, %rd447, %rd75;
	add.s64 	%rd145, %rd144, %rd121;
	add.s64 	%rd146, %rd145, 256;
	add.s64 	%rd147, %rd145, 512;
	add.s64 	%rd148, %rd145, 768;
	setp.le.f32 	%p17, %f4, 0f00000000;
	setp.le.f32 	%p18, %f3, 0f00000000;
	setp.le.f32 	%p19, %f2, 0f00000000;
	cvt.u32.u64 	%r67, %rd4;
	and.b16  	%rs103, %rs377, 255;
	setp.eq.s16 	%p20, %rs103, 0;
	min.s64 	%rd149, %rd146, %rd430;
	selp.b16 	%rs104, 1, %rs377, %p19;
	selp.u16 	%rs105, 1, 0, %p19;
	selp.b16 	%rs106, %rs105, %rs104, %p20;
	and.b16  	%rs107, %rs106, 255;
	selp.b64 	%rd150, %rd149, %rd430, %p19;
	selp.b64 	%rd151, %rd146, %rd150, %p20;
	setp.eq.s16 	%p21, %rs107, 0;
	min.s64 	%rd152, %rd147, %rd151;
	selp.b16 	%rs108, 1, %rs106, %p18;
	selp.u16 	%rs109, 1, 0, %p18;
	selp.b16 	%rs110, %rs109, %rs108, %p21;
	and.b16  	%rs111, %rs110, 255;
	selp.b64 	%rd153, %rd152, %rd151, %p18;
	selp.b64 	%rd154, %rd147, %rd153, %p21;
	setp.eq.s16 	%p22, %rs111, 0;
	min.s64 	%rd155, %rd148, %rd154;
	selp.b16 	%rs112, 1, %rs110, %p17;
	selp.u16 	%rs113, 1, 0, %p17;
	selp.b16 	%rs377, %rs113, %rs112, %p22;
	selp.b64 	%rd156, %rd155, %rd154, %p17;
	selp.b64 	%rd430, %rd148, %rd156, %p22;
	sub.s64 	%rd157, %rd1, %rd447;
	setp.lt.u64 	%p23, %rd157, %rd4;
	add.s32 	%r457, %r457, 1;
	sub.s32 	%r456, %r456, %r67;
	@%p23 bra 	$L__BB6_98;
	bra.uni 	$L__BB6_80;
$L__BB6_86:
	setp.le.u64 	%p24, %rd1, %rd447;
	cvt.u32.u64 	%r68, %rd447;
	cvt.u32.u64 	%r69, %rd1;
	sub.s32 	%r70, %r69, %r68;
	setp.ge.s32 	%p25, %r26, %r70;
	or.pred  	%p26, %p24, %p25;
	@%p26 bra 	$L__BB6_98;
	cvt.u32.u64 	%r72, %rd4;
	cvt.u32.u64 	%r73, %rd5;
	not.b32 	%r74, %r26;
	add.s32 	%r33, %r74, %r27;
	add.s32 	%r75, %r72, %r73;
	sub.s32 	%r76, %r33, %r75;
	mul.lo.s32 	%r77, %r1, %r457;
	shl.b32 	%r78, %r77, 10;
	sub.s32 	%r79, %r76, %r78;
	shr.u32 	%r80, %r79, 8;
	add.s32 	%r34, %r80, 1;
	and.b32  	%r35, %r34, 7;
	setp.lt.u32 	%p27, %r79, 1792;
	mov.u32 	%r460, %r26;
	@%p27 bra 	$L__BB6_90;
	shr.u32 	%r81, %r456, 8;
	add.s32 	%r82, %r81, 1;
	and.b32  	%r83, %r82, 33554424;
	neg.s32 	%r458, %r83;
	mov.u32 	%r460, %r26;
$L__BB6_89:
	.pragma "nounroll";
	cvt.u64.u32 	%rd159, %r460;
	add.s64 	%rd160, %rd447, %rd159;
	shl.b64 	%rd161, %rd160, 2;
	add.s64 	%rd162, %rd2, %rd161;
	add.s64 	%rd163, %rd160, %rd121;
	ld.global.f32 	%f10, [%rd162];
	setp.le.f32 	%p28, %f10, 0f00000000;
	selp.u16 	%rs115, 1, 0, %p28;
	and.b16  	%rs116, %rs377, 255;
	setp.ne.s16 	%p30, %rs116, 0;
	and.pred  	%p31, %p30, %p28;
	min.s64 	%rd164, %rd163, %rd430;
	setp.eq.s16 	%p32, %rs116, 0;
	selp.b16 	%rs117, %rs115, %rs377, %p32;
	selp.b64 	%rd165, %rd163, %rd430, %p32;
	selp.b16 	%rs118, 1, %rs117, %p31;
	and.b16  	%rs119, %rs118, 255;
	selp.b64 	%rd166, %rd164, %rd165, %p31;
	add.s64 	%rd167, %rd163, 256;
	ld.global.f32 	%f11, [%rd162+1024];
	setp.le.f32 	%p33, %f11, 0f00000000;
	selp.u16 	%rs120, 1, 0, %p33;
	setp.ne.s16 	%p35, %rs119, 0;
	and.pred  	%p36, %p35, %p33;
	min.s64 	%rd168, %rd167, %rd166;
	setp.eq.s16 	%p37, %rs119, 0;
	selp.b16 	%rs121, %rs120, %rs118, %p37;
	selp.b64 	%rd169, %rd167, %rd166, %p37;
	selp.b16 	%rs122, 1, %rs121, %p36;
	and.b16  	%rs123, %rs122, 255;
	selp.b64 	%rd170, %rd168, %rd169, %p36;
	add.s64 	%rd171, %rd163, 512;
	ld.global.f32 	%f12, [%rd162+2048];
	setp.le.f32 	%p38, %f12, 0f00000000;
	selp.u16 	%rs124, 1, 0, %p38;
	setp.ne.s16 	%p40, %rs123, 0;
	and.pred  	%p41, %p40, %p38;
	min.s64 	%rd172, %rd171, %rd170;
	setp.eq.s16 	%p42, %rs123, 0;
	selp.b16 	%rs125, %rs124, %rs122, %p42;
	selp.b64 	%rd173, %rd171, %rd170, %p42;
	selp.b16 	%rs126, 1, %rs125, %p41;
	and.b16  	%rs127, %rs126, 255;
	selp.b64 	%rd174, %rd172, %rd173, %p41;
	add.s64 	%rd175, %rd163, 768;
	ld.global.f32 	%f13, [%rd162+3072];
	setp.le.f32 	%p43, %f13, 0f00000000;
	selp.u16 	%rs128, 1, 0, %p43;
	setp.ne.s16 	%p45, %rs127, 0;
	and.pred  	%p46, %p45, %p43;
	min.s64 	%rd176, %rd175, %rd174;
	setp.eq.s16 	%p47, %rs127, 0;
	selp.b16 	%rs129, %rs128, %rs126, %p47;
	selp.b64 	%rd177, %rd175, %rd174, %p47;
	selp.b16 	%rs130, 1, %rs129, %p46;
	and.b16  	%rs131, %rs130, 255;
	selp.b64 	%rd178, %rd176, %rd177, %p46;
	add.s64 	%rd179, %rd163, 1024;
	ld.global.f32 	%f14, [%rd162+4096];
	setp.le.f32 	%p48, %f14, 0f00000000;
	selp.u16 	%rs132, 1, 0, %p48;
	setp.ne.s16 	%p50, %rs131, 0;
	and.pred  	%p51, %p50, %p48;
	min.s64 	%rd180, %rd179, %rd178;
	setp.eq.s16 	%p52, %rs131, 0;
	selp.b16 	%rs133, %rs132, %rs130, %p52;
	selp.b64 	%rd181, %rd179, %rd178, %p52;
	selp.b16 	%rs134, 1, %rs133, %p51;
	and.b16  	%rs135, %rs134, 255;
	selp.b64 	%rd182, %rd180, %rd181, %p51;
	add.s64 	%rd183, %rd163, 1280;
	ld.global.f32 	%f15, [%rd162+5120];
	setp.le.f32 	%p53, %f15, 0f00000000;
	selp.u16 	%rs136, 1, 0, %p53;
	setp.ne.s16 	%p55, %rs135, 0;
	and.pred  	%p56, %p55, %p53;
	min.s64 	%rd184, %rd183, %rd182;
	setp.eq.s16 	%p57, %rs135, 0;
	selp.b16 	%rs137, %rs136, %rs134, %p57;
	selp.b64 	%rd185, %rd183, %rd182, %p57;
	selp.b16 	%rs138, 1, %rs137, %p56;
	and.b16  	%rs139, %rs138, 255;
	selp.b64 	%rd186, %rd184, %rd185, %p56;
	add.s64 	%rd187, %rd163, 1536;
	ld.global.f32 	%f16, [%rd162+6144];
	setp.le.f32 	%p58, %f16, 0f00000000;
	selp.u16 	%rs140, 1, 0, %p58;
	setp.ne.s16 	%p60, %rs139, 0;
	and.pred  	%p61, %p60, %p58;
	min.s64 	%rd188, %rd187, %rd186;
	setp.eq.s16 	%p62, %rs139, 0;
	selp.b16 	%rs141, %rs140, %rs138, %p62;
	selp.b64 	%rd189, %rd187, %rd186, %p62;
	selp.b16 	%rs142, 1, %rs141, %p61;
	and.b16  	%rs143, %rs142, 255;
	selp.b64 	%rd190, %rd188, %rd189, %p61;
	add.s64 	%rd191, %rd163, 1792;
	ld.global.f32 	%f17, [%rd162+7168];
	setp.le.f32 	%p63, %f17, 0f00000000;
	selp.u16 	%rs144, 1, 0, %p63;
	setp.ne.s16 	%p65, %rs143, 0;
	and.pred  	%p66, %p65, %p63;
	min.s64 	%rd192, %rd191, %rd190;
	setp.eq.s16 	%p67, %rs143, 0;
	selp.b16 	%rs145, %rs144, %rs142, %p67;
	selp.b64 	%rd193, %rd191, %rd190, %p67;
	selp.b16 	%rs377, 1, %rs145, %p66;
	selp.b64 	%rd430, %rd192, %rd193, %p66;
	add.s32 	%r460, %r460, 2048;
	add.s32 	%r458, %r458, 8;
	setp.ne.s32 	%p68, %r458, 0;
	@%p68 bra 	$L__BB6_89;
$L__BB6_90:
	setp.eq.s32 	%p69, %r35, 0;
	@%p69 bra 	$L__BB6_98;
	setp.lt.u32 	%p70, %r35, 4;
	@%p70 bra 	$L__BB6_93;
	cvt.u64.u32 	%rd195, %r460;
	add.s64 	%rd196, %rd447, %rd195;
	shl.b64 	%rd197, %rd196, 2;
	add.s64 	%rd198, %rd2, %rd197;
	add.s64 	%rd199, %rd196, %rd121;
	ld.global.f32 	%f18, [%rd198];
	setp.le.f32 	%p71, %f18, 0f00000000;
	selp.u16 	%rs147, 1, 0, %p71;
	and.b16  	%rs148, %rs377, 255;
	setp.ne.s16 	%p73, %rs148, 0;
	and.pred  	%p74, %p73, %p71;
	min.s64 	%rd200, %rd199, %rd430;
	setp.eq.s16 	%p75, %rs148, 0;
	selp.b16 	%rs149, %rs147, %rs377, %p75;
	selp.b64 	%rd201, %rd199, %rd430, %p75;
	selp.b16 	%rs150, 1, %rs149, %p74;
	and.b16  	%rs151, %rs150, 255;
	selp.b64 	%rd202, %rd200, %rd201, %p74;
	add.s32 	%r84, %r460, 256;
	cvt.u64.u32 	%rd203, %r84;
	add.s64 	%rd204, %rd447, %rd203;
	add.s64 	%rd205, %rd204, %rd121;
	ld.global.f32 	%f19, [%rd198+1024];
	setp.le.f32 	%p76, %f19, 0f00000000;
	selp.u16 	%rs152, 1, 0, %p76;
	setp.ne.s16 	%p78, %rs151, 0;
	and.pred  	%p79, %p78, %p76;
	min.s64 	%rd206, %rd205, %rd202;
	setp.eq.s16 	%p80, %rs151, 0;
	selp.b16 	%rs153, %rs152, %rs150, %p80;
	selp.b64 	%rd207, %rd205, %rd202, %p80;
	selp.b16 	%rs154, 1, %rs153, %p79;
	and.b16  	%rs155, %rs154, 255;
	selp.b64 	%rd208, %rd206, %rd207, %p79;
	add.s32 	%r85, %r460, 512;
	cvt.u64.u32 	%rd209, %r85;
	add.s64 	%rd210, %rd447, %rd209;
	add.s64 	%rd211, %rd210, %rd121;
	ld.global.f32 	%f20, [%rd198+2048];
	setp.le.f32 	%p81, %f20, 0f00000000;
	selp.u16 	%rs156, 1, 0, %p81;
	setp.ne.s16 	%p83, %rs155, 0;
	and.pred  	%p84, %p83, %p81;
	min.s64 	%rd212, %rd211, %rd208;
	setp.eq.s16 	%p85, %rs155, 0;
	selp.b16 	%rs157, %rs156, %rs154, %p85;
	selp.b64 	%rd213, %rd211, %rd208, %p85;
	selp.b16 	%rs158, 1, %rs157, %p84;
	and.b16  	%rs159, %rs158, 255;
	selp.b64 	%rd214, %rd212, %rd213, %p84;
	add.s32 	%r86, %r460, 768;
	cvt.u64.u32 	%rd215, %r86;
	add.s64 	%rd216, %rd447, %rd215;
	add.s64 	%rd217, %rd216, %rd121;
	ld.global.f32 	%f21, [%rd198+3072];
	setp.le.f32 	%p86, %f21, 0f00000000;
	selp.u16 	%rs160, 1, 0, %p86;
	setp.ne.s16 	%p88, %rs159, 0;
	and.pred  	%p89, %p88, %p86;
	min.s64 	%rd218, %rd217, %rd214;
	setp.eq.s16 	%p90, %rs159, 0;
	selp.b16 	%rs161, %rs160, %rs158, %p90;
	selp.b64 	%rd219, %rd217, %rd214, %p90;
	selp.b16 	%rs377, 1, %rs161, %p89;
	selp.b64 	%rd430, %rd218, %rd219, %p89;
	add.s32 	%r460, %r460, 1024;
$L__BB6_93:
	and.b32  	%r87, %r34, 3;
	setp.eq.s32 	%p91, %r87, 0;
	@%p91 bra 	$L__BB6_98;
	setp.eq.s32 	%p92, %r87, 1;
	@%p92 bra 	$L__BB6_96;
	cvt.u64.u32 	%rd221, %r460;
	add.s64 	%rd222, %rd447, %rd221;
	shl.b64 	%rd223, %rd222, 2;
	add.s64 	%rd224, %rd2, %rd223;
	add.s64 	%rd225, %rd222, %rd121;
	ld.global.f32 	%f22, [%rd224];
	setp.le.f32 	%p93, %f22, 0f00000000;
	selp.u16 	%rs163, 1, 0, %p93;
	and.b16  	%rs164, %rs377, 255;
	setp.ne.s16 	%p95, %rs164, 0;
	and.pred  	%p96, %p95, %p93;
	min.s64 	%rd226, %rd225, %rd430;
	setp.eq.s16 	%p97, %rs164, 0;
	selp.b16 	%rs165, %rs163, %rs377, %p97;
	selp.b64 	%rd227, %rd225, %rd430, %p97;
	selp.b16 	%rs166, 1, %rs165, %p96;
	and.b16  	%rs167, %rs166, 255;
	selp.b64 	%rd228, %rd226, %rd227, %p96;
	add.s32 	%r88, %r460, 256;
	cvt.u64.u32 	%rd229, %r88;
	add.s64 	%rd230, %rd447, %rd229;
	add.s64 	%rd231, %rd230, %rd121;
	ld.global.f32 	%f23, [%rd224+1024];
	setp.le.f32 	%p98, %f23, 0f00000000;
	selp.u16 	%rs168, 1, 0, %p98;
	setp.ne.s16 	%p100, %rs167, 0;
	and.pred  	%p101, %p100, %p98;
	min.s64 	%rd232, %rd231, %rd228;
	setp.eq.s16 	%p102, %rs167, 0;
	selp.b16 	%rs169, %rs168, %rs166, %p102;
	selp.b64 	%rd233, %rd231, %rd228, %p102;
	selp.b16 	%rs377, 1, %rs169, %p101;
	selp.b64 	%rd430, %rd232, %rd233, %p101;
	add.s32 	%r460, %r460, 512;
$L__BB6_96:
	and.b32  	%r89, %r33, 256;
	setp.ne.s32 	%p103, %r89, 0;
	@%p103 bra 	$L__BB6_98;
	cvt.u64.u32 	%rd234, %r460;
	add.s64 	%rd235, %rd447, %rd234;
	shl.b64 	%rd236, %rd235, 2;
	add.s64 	%rd237, %rd2, %rd236;
	add.s64 	%rd238, %rd235, %rd121;
	ld.global.f32 	%f24, [%rd237];
	setp.le.f32 	%p104, %f24, 0f00000000;
	selp.u16 	%rs170, 1, 0, %p104;
	and.b16  	%rs171, %rs377, 255;
	setp.ne.s16 	%p106, %rs171, 0;
	and.pred  	%p107, %p106, %p104;
	min.s64 	%rd239, %rd238, %rd430;
	setp.eq.s16 	%p108, %rs171, 0;
	selp.b16 	%rs172, %rs170, %rs377, %p108;
	selp.b64 	%rd240, %rd238, %rd430, %p108;
	selp.b16 	%rs377, 1, %rs172, %p107;
	selp.b64 	%rd430, %rd239, %rd240, %p107;
$L__BB6_98:
	// begin inline asm
	mov.u32 %r90, %laneid;
	// end inline asm
	cvt.u32.u16 	%r111, %rs377;
	and.b32  	%r92, %r111, 255;
	mov.b32 	%r108, 1;
	mov.b32 	%r109, 31;
	mov.b32 	%r110, -1;
	// begin inline asm
	shfl.sync.down.b32 %r91, %r92, %r108, %r109, %r110;
	// end inline asm
	// begin inline asm
	shfl.sync.down.b32 %r96, %r97, %r108, %r109, %r110;
	// end inline asm
	mov.b64 	{%r102, %r107}, %rd430;
	// begin inline asm
	shfl.sync.down.b32 %r101, %r102, %r108, %r109, %r110;
	// end inline asm
	// begin inline asm
	shfl.sync.down.b32 %r106, %r107, %r108, %r109, %r110;
	// end inline asm
	mov.b64 	%rd98, {%r101, %r106};
	cvt.u16.u32 	%rs76, %r91;
	setp.gt.s32 	%p109, %r90, 30;
	@%p109 bra 	$L__BB6_102;
	and.b16  	%rs173, %rs377, 255;
	setp.eq.s16 	%p110, %rs173, 0;
	and.b16  	%rs174, %rs76, 255;
	setp.eq.s16 	%p111, %rs174, 0;
	or.pred  	%p112, %p110, %p111;
	@%p112 bra 	$L__BB6_101;
	min.s64 	%rd430, %rd98, %rd430;
	mov.b16 	%rs377, 1;
	bra.uni 	$L__BB6_102;
$L__BB6_101:
	setp.eq.s16 	%p113, %rs173, 0;
	selp.b16 	%rs377, %rs76, %rs377, %p113;
	selp.b64 	%rd430, %rd98, %rd430, %p113;
$L__BB6_102:
	cvt.u32.u16 	%r132, %rs377;
	and.b32  	%r113, %r132, 255;
	mov.b32 	%r129, 2;
	mov.b32 	%r130, 31;
	mov.b32 	%r131, -1;
	// begin inline asm
	shfl.sync.down.b32 %r112, %r113, %r129, %r130, %r131;
	// end inline asm
	// begin inline asm
	shfl.sync.down.b32 %r117, %r118, %r129, %r130, %r131;
	// end inline asm
	mov.b64 	{%r123, %r128}, %rd430;
	// begin inline asm
	shfl.sync.down.b32 %r122, %r123, %r129, %r130, %r131;
	// end inline asm
	// begin inline asm
	shfl.sync.down.b32 %r127, %r128, %r129, %r130, %r131;
	// end inline asm
	mov.b64 	%rd102, {%r122, %r127};
	cvt.u16.u32 	%rs79, %r112;
	setp.gt.s32 	%p114, %r90, 29;
	@%p114 bra 	$L__BB6_106;
	and.b16  	%rs177, %rs377, 255;
	setp.eq.s16 	%p115, %rs177, 0;
	and.b16  	%rs178, %rs79, 255;
	setp.eq.s16 	%p116, %rs178, 0;
	or.pred  	%p117, %p115, %p116;
	@%p117 bra 	$L__BB6_105;
	min.s64 	%rd430, %rd102, %rd430;
	mov.b16 	%rs377, 1;
	bra.uni 	$L__BB6_106;
$L__BB6_105:
	setp.eq.s16 	%p118, %rs177, 0;
	selp.b16 	%rs377, %rs79, %rs377, %p118;
	selp.b64 	%rd430, %rd102, %rd430, %p118;
$L__BB6_106:
	cvt.u32.u16 	%r153, %rs377;
	and.b32  	%r134, %r153, 255;
	mov.b32 	%r150, 4;
	mov.b32 	%r151, 31;
	mov.b32 	%r152, -1;
	// begin inline asm
	shfl.sync.down.b32 %r133, %r134, %r150, %r151, %r152;
	// end inline asm
	// begin inline asm
	shfl.sync.down.b32 %r138, %r139, %r150, %r151, %r152;
	// end inline asm
	mov.b64 	{%r144, %r149}, %rd430;
	// begin inline asm
	shfl.sync.down.b32 %r143, %r144, %r150, %r151, %r152;
	// end inline asm
	// begin inline asm
	shfl.sync.down.b32 %r148, %r149, %r150, %r151, %r152;
	// end inline asm
	mov.b64 	%rd106, {%r143, %r148};
	cvt.u16.u32 	%rs82, %r133;
	setp.gt.s32 	%p119, %r90, 27;
	@%p119 bra 	$L__BB6_110;
	and.b16  	%rs181, %rs377, 255;
	setp.eq.s16 	%p120, %rs181, 0;
	and.b16  	%rs182, %rs82, 255;
	setp.eq.s16 	%p121, %rs182, 0;
	or.pred  	%p122, %p120, %p121;
	@%p122 bra 	$L__BB6_109;
	min.s64 	%rd430, %rd106, %rd430;
	mov.b16 	%rs377, 1;
	bra.uni 	$L__BB6_110;
$L__BB6_109:
	setp.eq.s16 	%p123, %rs181, 0;
	selp.b16 	%rs377, %rs82, %rs377, %p123;
	selp.b64 	%rd430, %rd106, %rd430, %p123;
$L__BB6_110:
	cvt.u32.u16 	%r174, %rs377;
	and.b32  	%r155, %r174, 255;
	mov.b32 	%r171, 8;
	mov.b32 	%r172, 31;
	mov.b32 	%r173, -1;
	// begin inline asm
	shfl.sync.down.b32 %r154, %r155, %r171, %r172, %r173;
	// end inline asm
	// begin inline asm
	shfl.sync.down.b32 %r159, %r160, %r171, %r172, %r173;
	// end inline asm
	mov.b64 	{%r165, %r170}, %rd430;
	// begin inline asm
	shfl.sync.down.b32 %r164, %r165, %r171, %r172, %r173;
	// end inline asm
	// begin inline asm
	shfl.sync.down.b32 %r169, %r170, %r171, %r172, %r173;
	// end inline asm
	mov.b64 	%rd110, {%r164, %r169};
	cvt.u16.u32 	%rs85, %r154;
	setp.gt.s32 	%p124, %r90, 23;
	@%p124 bra 	$L__BB6_114;
	and.b16  	%rs185, %rs377, 255;
	setp.eq.s16 	%p125, %rs185, 0;
	and.b16  	%rs186, %rs85, 255;
	setp.eq.s16 	%p126, %rs186, 0;
	or.pred  	%p127, %p125, %p126;
	@%p127 bra 	$L__BB6_113;
	min.s64 	%rd430, %rd110, %rd430;
	mov.b16 	%rs377, 1;
	bra.uni 	$L__BB6_114;
$L__BB6_113:
	setp.eq.s16 	%p128, %rs185, 0;
	selp.b16 	%rs377, %rs85, %rs377, %p128;
	selp.b64 	%rd430, %rd110, %rd430, %p128;
$L__BB6_114:
	cvt.u32.u16 	%r195, %rs377;
	and.b32  	%r176, %r195, 255;
	mov.b32 	%r192, 16;
	mov.b32 	%r193, 31;
	mov.b32 	%r194, -1;
	// begin inline asm
	shfl.sync.down.b32 %r175, %r176, %r192, %r193, %r194;
	// end inline asm
	// begin inline asm
	shfl.sync.down.b32 %r180, %r181, %r192, %r193, %r194;
	// end inline asm
	mov.b64 	{%r186, %r191}, %rd430;
	// begin inline asm
	shfl.sync.down.b32 %r185, %r186, %r192, %r193, %r194;
	// end inline asm
	// begin inline asm
	shfl.sync.down.b32 %r190, %r191, %r192, %r193, %r194;
	// end inline asm
	mov.b64 	%rd114, {%r185, %r190};
	cvt.u16.u32 	%rs88, %r175;
	setp.gt.s32 	%p129, %r90, 15;
	@%p129 bra 	$L__BB6_118;
	and.b16  	%rs189, %rs377, 255;
	setp.eq.s16 	%p130, %rs189, 0;
	and.b16  	%rs190, %rs88, 255;
	setp.eq.s16 	%p131, %rs190, 0;
	or.pred  	%p132, %p130, %p131;
	@%p132 bra 	$L__BB6_117;
	min.s64 	%rd430, %rd114, %rd430;
	mov.b16 	%rs377, 1;
	bra.uni 	$L__BB6_118;
$L__BB6_117:
	setp.eq.s16 	%p133, %rs189, 0;
	selp.b16 	%rs377, %rs88, %rs377, %p133;
	selp.b64 	%rd430, %rd114, %rd430, %p133;
$L__BB6_118:
	setp.ne.s32 	%p134, %r90, 0;
	@%p134 bra 	$L__BB6_120;
	shr.u32 	%r196, %r26, 1;
	and.b32  	%r197, %r196, 496;
	mov.u32 	%r198, _ZZN3cub18CUB_300001_SM_10006detail6reduce18DeviceReduceKernelINS2_10policy_hubIN4cuda3std3__45tupleIJblEEEyN6thrust24THRUST_300001_SM_1000_NS8cuda_cub9__find_if7functorIS9_EEE10Policy1000ENSB_12zip_iteratorINS8_IJNSD_26transform_input_iterator_tIbNSB_6detail15normal_iteratorINSB_10device_ptrIfEEEE20less_than_or_eq_zeroEENSB_17counting_iteratorIlNSB_11use_defaultESS_SS_EEEEEEEySF_S9_NS7_10__identityEEEvT0_PT3_T1_NS0_13GridEvenShareIS10_EET2_T4_E12temp_storage;
	add.s32 	%r199, %r198, %r197;
	st.shared.u8 	[%r199+8], %rs377;
	st.shared.u64 	[%r199+16], %rd430;
$L__BB6_120:
	bar.sync 	0;
	setp.ne.s32 	%p135, %r26, 0;
	@%p135 bra 	$L__BB6_122;
	ld.shared.u8 	%rs193, [_ZZN3cub18CUB_300001_SM_10006detail6reduce18DeviceReduceKernelINS2_10policy_hubIN4cuda3std3__45tupleIJblEEEyN6thrust24THRUST_300001_SM_1000_NS8cuda_cub9__find_if7functorIS9_EEE10Policy1000ENSB_12zip_iteratorINS8_IJNSD_26transform_input_iterator_tIbNSB_6detail15normal_iteratorINSB_10device_ptrIfEEEE20less_than_or_eq_zeroEENSB_17counting_iteratorIlNSB_11use_defaultESS_SS_EEEEEEEySF_S9_NS7_10__identityEEEvT0_PT3_T1_NS0_13GridEvenShareIS10_EET2_T4_E12temp_storage+24];
	ld.shared.u64 	%rd241, [_ZZN3cub18CUB_300001_SM_10006detail6reduce18DeviceReduceKernelINS2_10policy_hubIN4cuda3std3__45tupleIJblEEEyN6thrust24THRUST_300001_SM_1000_NS8cuda_cub9__find_if7functorIS9_EEE10Policy1000ENSB_12zip_iteratorINS8_IJNSD_26transform_input_iterator_tIbNSB_6detail15normal_iteratorINSB_10device_ptrIfEEEE20less_than_or_eq_zeroEENSB_17counting_iteratorIlNSB_11use_defaultESS_SS_EEEEEEEySF_S9_NS7_10__identityEEEvT0_PT3_T1_NS0_13GridEvenShareIS10_EET2_T4_E12temp_storage+32];
	and.b16  	%rs194, %rs377, 255;
	setp.eq.s16 	%p136, %rs194, 0;
	setp.eq.s16 	%p137, %rs193, 0;
	min.s64 	%rd242, %rd241, %rd430;
	selp.b16 	%rs195, %rs377, 1, %p137;
	selp.b16 	%rs196, %rs193, %rs195, %p136;
	and.b16  	%rs197, %rs196, 255;
	selp.b64 	%rd243, %rd430, %rd242, %p137;
	selp.b64 	%rd244, %rd241, %rd243, %p136;
	ld.shared.u8 	%rs198, [_ZZN3cub18CUB_300001_SM_10006detail6reduce18DeviceReduceKernelINS2_10policy_hubIN4cuda3std3__45tupleIJblEEEyN6thrust24THRUST_300001_SM_1000_NS8cuda_cub9__find_if7functorIS9_EEE10Policy1000ENSB_12zip_iteratorINS8_IJNSD_26transform_input_iterator_tIbNSB_6detail15normal_iteratorINSB_10device_ptrIfEEEE20less_than_or_eq_zeroEENSB_17counting_iteratorIlNSB_11use_defaultESS_SS_EEEEEEEySF_S9_NS7_10__identityEEEvT0_PT3_T1_NS0_13GridEvenShareIS10_EET2_T4_E12temp_storage+40];
	ld.shared.u64 	%rd245, [_ZZN3cub18CUB_300001_SM_10006detail6reduce18DeviceReduceKernelINS2_10policy_hubIN4cuda3std3__45tupleIJblEEEyN6thrust24THRUST_300001_SM_1000_NS8cuda_cub9__find_if7functorIS9_EEE10Policy1000ENSB_12zip_iteratorINS8_IJNSD_26transform_input_iterator_tIbNSB_6detail15normal_iteratorINSB_10device_ptrIfEEEE20less_than_or_eq_zeroEENSB_17counting_iteratorIlNSB_11use_defaultESS_SS_EEEEEEEySF_S9_NS7_10__identityEEEvT0_PT3_T1_NS0_13GridEvenShareIS10_EET2_T4_E12temp_storage+48];
	setp.eq.s16 	%p138, %rs197, 0;
	setp.eq.s16 	%p139, %rs198, 0;
	min.s64 	%rd246, %rd245, %rd244;
	selp.b16 	%rs199, %rs196, 1, %p139;
	selp.b16 	%rs200, %rs198, %rs199, %p138;
	and.b16  	%rs201, %rs200, 255;
	selp.b64 	%rd247, %rd244, %rd246, %p139;
	selp.b64 	%rd248, %rd245, %rd247, %p138;
	ld.shared.u8 	%rs202, [_ZZN3cub18CUB_300001_SM_10006detail6reduce18DeviceReduceKernelINS2_10policy_hubIN4cuda3std3__45tupleIJblEEEyN6thrust24THRUST_300001_SM_1000_NS8cuda_cub9__find_if7functorIS9_EEE10Policy1000ENSB_12zip_iteratorINS8_IJNSD_26transform_input_iterator_tIbNSB_6detail15normal_iteratorINSB_10device_ptrIfEEEE20less_than_or_eq_zeroEENSB_17counting_iteratorIlNSB_11use_defaultESS_SS_EEEEEEEySF_S9_NS7_10__identityEEEvT0_PT3_T1_NS0_13GridEvenShareIS10_EET2_T4_E12temp_storage+56];
	ld.shared.u64 	%rd249, [_ZZN3cub18CUB_300001_SM_10006detail6reduce18DeviceReduceKernelINS2_10policy_hubIN4cuda3std3__45tupleIJblEEEyN6thrust24THRUST_300001_SM_1000_NS8cuda_cub9__find_if7functorIS9_EEE10Policy1000ENSB_12zip_iteratorINS8_IJNSD_26transform_input_iterator_tIbNSB_6detail15normal_iteratorINSB_10device_ptrIfEEEE20less_than_or_eq_zeroEENSB_17counting_iteratorIlNSB_11use_defaultESS_SS_EEEEEEEySF_S9_NS7_10__identityEEEvT0_PT3_T1_NS0_13GridEvenShareIS10_EET2_T4_E12temp_storage+64];
	setp.eq.s16 	%p140, %rs201, 0;
	setp.eq.s16 	%p141, %rs202, 0;
	min.s64 	%rd250, %rd249, %rd248;
	selp.b16 	%rs203, %rs200, 1, %p141;
	selp.b16 	%rs204, %rs202, %rs203, %p140;
	and.b16  	%rs205, %rs204, 255;
	selp.b64 	%rd251, %rd248, %rd250, %p141;
	selp.b64 	%rd252, %rd249, %rd251, %p140;
	ld.shared.u8 	%rs206, [_ZZN3cub18CUB_300001_SM_10006detail6reduce18DeviceReduceKernelINS2_10policy_hubIN4cuda3std3__45tupleIJblEEEyN6thrust24THRUST_300001_SM_1000_NS8cuda_cub9__find_if7functorIS9_EEE10Policy1000ENSB_12zip_iteratorINS8_IJNSD_26transform_input_iterator_tIbNSB_6detail15normal_iteratorINSB_10device_ptrIfEEEE20less_than_or_eq_zeroEENSB_17counting_iteratorIlNSB_11use_defaultESS_SS_EEEEEEEySF_S9_NS7_10__identityEEEvT0_PT3_T1_NS0_13GridEvenShareIS10_EET2_T4_E12temp_storage+72];
	ld.shared.u64 	%rd253, [_ZZN3cub18CUB_300001_SM_10006detail6reduce18DeviceReduceKernelINS2_10policy_hubIN4cuda3std3__45tupleIJblEEEyN6thrust24THRUST_300001_SM_1000_NS8cuda_cub9__find_if7functorIS9_EEE10Policy1000ENSB_12zip_iteratorINS8_IJNSD_26transform_input_iterator_tIbNSB_6detail15normal_iteratorINSB_10device_ptrIfEEEE20less_than_or_eq_zeroEENSB_17counting_iteratorIlNSB_11use_defaultESS_SS_EEEEEEEySF_S9_NS7_10__identityEEEvT0_PT3_T1_NS0_13GridEvenShareIS10_EET2_T4_E12temp_storage+80];
	setp.eq.s16 	%p142, %rs205, 0;
	setp.eq.s16 	%p143, %rs206, 0;
	min.s64 	%rd254, %rd253, %rd252;
	selp.b16 	%rs207, %rs204, 1, %p143;
	selp.b16 	%rs208, %rs206, %rs207, %p142;
	and.b16  	%rs209, %rs208, 255;
	selp.b64 	%rd255, %rd252, %rd254, %p143;
	selp.b64 	%rd256, %rd253, %rd255, %p142;
	ld.shared.u8 	%rs210, [_ZZN3cub18CUB_300001_SM_10006detail6reduce18DeviceReduceKernelINS2_10policy_hubIN4cuda3std3__45tupleIJblEEEyN6thrust24THRUST_300001_SM_1000_NS8cuda_cub9__find_if7functorIS9_EEE10Policy1000ENSB_12zip_iteratorINS8_IJNSD_26transform_input_iterator_tIbNSB_6detail15normal_iteratorINSB_10device_ptrIfEEEE20less_than_or_eq_zeroEENSB_17counting_iteratorIlNSB_11use_defaultESS_SS_EEEEEEEySF_S9_NS7_10__identityEEEvT0_PT3_T1_NS0_13GridEvenShareIS10_EET2_T4_E12temp_storage+88];
	ld.shared.u64 	%rd257, [_ZZN3cub18CUB_300001_SM_10006detail6reduce18DeviceReduceKernelINS2_10policy_hubIN4cuda3std3__45tupleIJblEEEyN6thrust24THRUST_300001_SM_1000_NS8cuda_cub9__find_if7functorIS9_EEE10Policy1000ENSB_12zip_iteratorINS8_IJNSD_26transform_input_iterator_tIbNSB_6detail15normal_iteratorINSB_10device_ptrIfEEEE20less_than_or_eq_zeroEENSB_17counting_iteratorIlNSB_11use_defaultESS_SS_EEEEEEEySF_S9_NS7_10__identityEEEvT0_PT3_T1_NS0_13GridEvenShareIS10_EET2_T4_E12temp_storage+96];
	setp.eq.s16 	%p144, %rs209, 0;
	setp.eq.s16 	%p145, %rs210, 0;
	min.s64 	%rd258, %rd257, %rd256;
	selp.b16 	%rs211, %rs208, 1, %p145;
	selp.b16 	%rs212, %rs210, %rs211, %p144;
	and.b16  	%rs213, %rs212, 255;
	selp.b64 	%rd259, %rd256, %rd258, %p145;
	selp.b64 	%rd260, %rd257, %rd259, %p144;
	ld.shared.u8 	%rs214, [_ZZN3cub18CUB_300001_SM_10006detail6reduce18DeviceReduceKernelINS2_10policy_hubIN4cuda3std3__45tupleIJblEEEyN6thrust24THRUST_300001_SM_1000_NS8cuda_cub9__find_if7functorIS9_EEE10Policy1000ENSB_12zip_iteratorINS8_IJNSD_26transform_input_iterator_tIbNSB_6detail15normal_iteratorINSB_10device_ptrIfEEEE20less_than_or_eq_zeroEENSB_17counting_iteratorIlNSB_11use_defaultESS_SS_EEEEEEEySF_S9_NS7_10__identityEEEvT0_PT3_T1_NS0_13GridEvenShareIS10_EET2_T4_E12temp_storage+104];
	ld.shared.u64 	%rd261, [_ZZN3cub18CUB_300001_SM_10006detail6reduce18DeviceReduceKernelINS2_10policy_hubIN4cuda3std3__45tupleIJblEEEyN6thrust24THRUST_300001_SM_1000_NS8cuda_cub9__find_if7functorIS9_EEE10Policy1000ENSB_12zip_iteratorINS8_IJNSD_26transform_input_iterator_tIbNSB_6detail15normal_iteratorINSB_10device_ptrIfEEEE20less_than_or_eq_zeroEENSB_17counting_iteratorIlNSB_11use_defaultESS_SS_EEEEEEEySF_S9_NS7_10__identityEEEvT0_PT3_T1_NS0_13GridEvenShareIS10_EET2_T4_E12temp_storage+112];
	setp.eq.s16 	%p146, %rs213, 0;
	setp.eq.s16 	%p147, %rs214, 0;
	min.s64 	%rd262, %rd261, %rd260;
	selp.b16 	%rs215, %rs212, 1, %p147;
	selp.b16 	%rs216, %rs214, %rs215, %p146;
	and.b16  	%rs217, %rs216, 255;
	selp.b64 	%rd263, %rd260, %rd262, %p147;
	selp.b64 	%rd264, %rd261, %rd263, %p146;
	ld.shared.u8 	%rs218, [_ZZN3cub18CUB_300001_SM_10006detail6reduce18DeviceReduceKernelINS2_10policy_hubIN4cuda3std3__45tupleIJblEEEyN6thrust24THRUST_300001_SM_1000_NS8cuda_cub9__find_if7functorIS9_EEE10Policy1000ENSB_12zip_iteratorINS8_IJNSD_26transform_input_iterator_tIbNSB_6detail15normal_iteratorINSB_10device_ptrIfEEEE20less_than_or_eq_zeroEENSB_17counting_iteratorIlNSB_11use_defaultESS_SS_EEEEEEEySF_S9_NS7_10__identityEEEvT0_PT3_T1_NS0_13GridEvenShareIS10_EET2_T4_E12temp_storage+120];
	ld.shared.u64 	%rd265, [_ZZN3cub18CUB_300001_SM_10006detail6reduce18DeviceReduceKernelINS2_10policy_hubIN4cuda3std3__45tupleIJblEEEyN6thrust24THRUST_300001_SM_1000_NS8cuda_cub9__find_if7functorIS9_EEE10Policy1000ENSB_12zip_iteratorINS8_IJNSD_26transform_input_iterator_tIbNSB_6detail15normal_iteratorINSB_10device_ptrIfEEEE20less_than_or_eq_zeroEENSB_17counting_iteratorIlNSB_11use_defaultESS_SS_EEEEEEEySF_S9_NS7_10__identityEEEvT0_PT3_T1_NS0_13GridEvenShareIS10_EET2_T4_E12temp_storage+128];
	setp.eq.s16 	%p148, %rs217, 0;
	setp.eq.s16 	%p149, %rs218, 0;
	min.s64 	%rd266, %rd265, %rd264;
	selp.b16 	%rs219, %rs216, 1, %p149;
	selp.b16 	%rs377, %rs218, %rs219, %p148;
	selp.b64 	%rd267, %rd264, %rd266, %p149;
	selp.b64 	%rd430, %rd265, %rd267, %p148;
$L__BB6_122:
	mov.u32 	%r449, %tid.x;
	setp.ne.s32 	%p326, %r449, 0;
	@%p326 bra 	$L__BB6_124;
	ld.param.u64 	%rd420, [_ZN3cub18CUB_300001_SM_10006detail6reduce18DeviceReduceKernelINS2_10policy_hubIN4cuda3std3__45tupleIJblEEEyN6thrust24THRUST_300001_SM_1000_NS8cuda_cub9__find_if7functorIS9_EEE10Policy1000ENSB_12zip_iteratorINS8_IJNSD_26transform_input_iterator_tIbNSB_6detail15normal_iteratorINSB_10device_ptrIfEEEE20less_than_or_eq_zeroEENSB_17counting_iteratorIlNSB_11use_defaultESS_SS_EEEEEEEySF_S9_NS7_10__identityEEEvT0_PT3_T1_NS0_13GridEvenShareIS10_EET2_T4__param_1];
	cvta.to.global.u64 	%rd417, %rd420;
	mul.wide.u32 	%rd418, %r2, 16;
	add.s64 	%rd419, %rd417, %rd418;
	st.global.u8 	[%rd419], %rs377;
	st.global.u64 	[%rd419+8], %rd430;
$L__BB6_124:
	ret;

}
	// .globl	_ZN3cub18CUB_300001_SM_10006detail6reduce28DeviceReduceSingleTileKernelINS2_10policy_hubIN4cuda3std3__45tupleIJblEEEyN6thrust24THRUST_300001_SM_1000_NS8cuda_cub9__find_if7functorIS9_EEE10Policy1000EPS9_SI_iSF_S9_S9_NS7_10__identityEEEvT0_T1_T2_T3_T4_T6_
.visible .entry _ZN3cub18CUB_300001_SM_10006detail6reduce28DeviceReduceSingleTileKernelINS2_10policy_hubIN4cuda3std3__45tupleIJblEEEyN6thrust24THRUST_300001_SM_1000_NS8cuda_cub9__find_if7functorIS9_EEE10Policy1000EPS9_SI_iSF_S9_S9_NS7_10__identityEEEvT0_T1_T2_T3_T4_T6_(
	.param .u64 .ptr .align 1 _ZN3cub18CUB_300001_SM_10006detail6reduce28DeviceReduceSingleTileKernelINS2_10policy_hubIN4cuda3std3__45tupleIJblEEEyN6thrust24THRUST_300001_SM_1000_NS8cuda_cub9__find_if7functorIS9_EEE10Policy1000EPS9_SI_iSF_S9_S9_NS7_10__identityEEEvT0_T1_T2_T3_T4_T6__param_0,
	.param .u64 .ptr .align 1 _ZN3cub18CUB_300001_SM_10006detail6reduce28DeviceReduceSingleTileKernelINS2_10policy_hubIN4cuda3std3__45tupleIJblEEEyN6thrust24THRUST_300001_SM_1000_NS8cuda_cub9__find_if7functorIS9_EEE10Policy1000EPS9_SI_iSF_S9_S9_NS7_10__identityEEEvT0_T1_T2_T3_T4_T6__param_1,
	.param .u32 _ZN3cub18CUB_300001_SM_10006detail6reduce28DeviceReduceSingleTileKernelINS2_10policy_hubIN4cuda3std3__45tupleIJblEEEyN6thrust24THRUST_300001_SM_1000_NS8cuda_cub9__find_if7functorIS9_EEE10Policy1000EPS9_SI_iSF_S9_S9_NS7_10__identityEEEvT0_T1_T2_T3_T4_T6__param_2,
	.param .align 1 .b8 _ZN3cub18CUB_300001_SM_10006detail6reduce28DeviceReduceSingleTileKernelINS2_10policy_hubIN4cuda3std3__45tupleIJblEEEyN6thrust24THRUST_300001_SM_1000_NS8cuda_cub9__find_if7functorIS9_EEE10Policy1000EPS9_SI_iSF_S9_S9_NS7_10__identityEEEvT0_T1_T2_T3_T4_T6__param_3[1],
	.param .align 8 .b8 _ZN3cub18CUB_300001_SM_10006detail6reduce28DeviceReduceSingleTileKernelINS2_10policy_hubIN4cuda3std3__45tupleIJblEEEyN6thrust24THRUST_300001_SM_1000_NS8cuda_cub9__find_if7functorIS9_EEE10Policy1000EPS9_SI_iSF_S9_S9_NS7_10__identityEEEvT0_T1_T2_T3_T4_T6__param_4[16],
	.param .align 1 .b8 _ZN3cub18CUB_300001_SM_10006detail6reduce28DeviceReduceSingleTileKernelINS2_10policy_hubIN4cuda3std3__45tupleIJblEEEyN6thrust24THRUST_300001_SM_1000_NS8cuda_cub9__find_if7functorIS9_EEE10Policy1000EPS9_SI_iSF_S9_S9_NS7_10__identityEEEvT0_T1_T2_T3_T4_T6__param_5[1]
)
.maxntid 256
.minnctapersm 1
{
	.reg .pred 	%p<188>;
	.reg .b16 	%rs<340>;
	.reg .b32 	%r<406>;
	.reg .b64 	%rd<359>;
	// demoted variable
	.shared .align 8 .b8 _ZZN3cub18CUB_300001_SM_10006detail6reduce28DeviceReduceSingleTileKernelINS2_10policy_hubIN4cuda3std3__45tupleIJblEEEyN6thrust24THRUST_300001_SM_1000_NS8cuda_cub9__find_if7functorIS9_EEE10Policy1000EPS9_SI_iSF_S9_S9_NS7_10__identityEEEvT0_T1_T2_T3_T4_T6_E12temp_storage[152];
	ld.param.u64 	%rd106, [_ZN3cub18CUB_300001_SM_10006detail6reduce28DeviceReduceSingleTileKernelINS2_10policy_hubIN4cuda3std3__45tupleIJblEEEyN6thrust24THRUST_300001_SM_1000_NS8cuda_cub9__find_if7functorIS9_EEE10Policy1000EPS9_SI_iSF_S9_S9_NS7_10__identityEEEvT0_T1_T2_T3_T4_T6__param_4+8];
	ld.param.u64 	%rd105, [_ZN3cub18CUB_300001_SM_10006detail6reduce28DeviceReduceSingleTileKernelINS2_10policy_hubIN4cuda3std3__45tupleIJblEEEyN6thrust24THRUST_300001_SM_1000_NS8cuda_cub9__find_if7functorIS9_EEE10Policy1000EPS9_SI_iSF_S9_S9_NS7_10__identityEEEvT0_T1_T2_T3_T4_T6__param_0];
	ld.param.u64 	%rd107, [_ZN3cub18CUB_300001_SM_10006detail6reduce28DeviceReduceSingleTileKernelINS2_10policy_hubIN4cuda3std3__45tupleIJblEEEyN6thrust24THRUST_300001_SM_1000_NS8cuda_cub9__find_if7functorIS9_EEE10Policy1000EPS9_SI_iSF_S9_S9_NS7_10__identityEEEvT0_T1_T2_T3_T4_T6__param_1];
	ld.param.u32 	%r38, [_ZN3cub18CUB_300001_SM_10006detail6reduce28DeviceReduceSingleTileKernelINS2_10policy_hubIN4cuda3std3__45tupleIJblEEEyN6thrust24THRUST_300001_SM_1000_NS8cuda_cub9__find_if7functorIS9_EEE10Policy1000EPS9_SI_iSF_S9_S9_NS7_10__identityEEEvT0_T1_T2_T3_T4_T6__param_2];
	ld.param.u8 	%rs82, [_ZN3cub18CUB_300001_SM_10006detail6reduce28DeviceReduceSingleTileKernelINS2_10policy_hubIN4cuda3std3__45tupleIJblEEEyN6thrust24THRUST_300001_SM_1000_NS8cuda_cub9__find_if7functorIS9_EEE10Policy1000EPS9_SI_iSF_S9_S9_NS7_10__identityEEEvT0_T1_T2_T3_T4_T6__param_4];
	cvta.to.global.u64 	%rd1, %rd107;
	setp.ne.s32 	%p1, %r38, 0;
	@%p1 bra 	$L__BB7_3;
	mov.u32 	%r392, %tid.x;
	setp.ne.s32 	%p187, %r392, 0;
	@%p187 bra 	$L__BB7_112;
	st.global.u8 	[%rd1], %rs82;
	st.global.u64 	[%rd1+8], %rd106;
	bra.uni 	$L__BB7_112;
$L__BB7_3:
	setp.gt.s32 	%p2, %r38, 1023;
	@%p2 bra 	$L__BB7_74;
	mov.u32 	%r1, %tid.x;
	setp.ge.s32 	%p77, %r1, %r38;
	mov.b16 	%rs311, 0;
	mov.b64 	%rd329, 0;
	mov.u32 	%r396, %r1;
	@%p77 bra 	$L__BB7_6;
	mul.wide.u32 	%rd234, %r1, 16;
	add.s64 	%rd231, %rd105, %rd234;
	// begin inline asm
	ld.global.nc.u64 %rd230, [%rd231];
	// end inline asm
	add.s64 	%rd233, %rd231, 8;
	// begin inline asm
	ld.global.nc.u64 %rd329, [%rd233];
	// end inline asm
	cvt.u16.u64 	%rs311, %rd230;
	add.s32 	%r396, %r1, 256;
$L__BB7_6:
	setp.ge.s32 	%p78, %r396, %r38;
	@%p78 bra 	$L__BB7_12;
	not.b32 	%r158, %r396;
	add.s32 	%r4, %r38, %r158;
	and.b32  	%r159, %r4, 768;
	setp.eq.s32 	%p79, %r159, 768;
	@%p79 bra 	$L__BB7_10;
	mul.wide.u32 	%rd236, %r396, 16;
	add.s64 	%rd323, %rd105, %rd236;
	shr.u32 	%r160, %r4, 8;
	add.s32 	%r161, %r160, 1;
	and.b32  	%r162, %r161, 3;
	neg.s32 	%r394, %r162;
$L__BB7_9:
	.pragma "nounroll";
	// begin inline asm
	ld.global.nc.u64 %rd237, [%rd323];
	// end inline asm
	add.s64 	%rd240, %rd323, 8;
	// begin inline asm
	ld.global.nc.u64 %rd239, [%rd240];
	// end inline asm
	cvt.u16.u64 	%rs190, %rd237;
	and.b16  	%rs191, %rs190, 255;
	and.b16  	%rs192, %rs311, 255;
	setp.eq.s16 	%p80, %rs192, 0;
	setp.eq.s16 	%p81, %rs191, 0;
	min.s64 	%rd241, %rd239, %rd329;
	selp.b64 	%rd242, %rd329, %rd241, %p81;
	selp.b64 	%rd329, %rd239, %rd242, %p80;
	selp.b16 	%rs193, %rs311, 1, %p81;
	selp.b16 	%rs311, %rs190, %rs193, %p80;
	add.s32 	%r396, %r396, 256;
	add.s64 	%rd323, %rd323, 4096;
	add.s32 	%r394, %r394, 1;
	setp.ne.s32 	%p82, %r394, 0;
	@%p82 bra 	$L__BB7_9;
$L__BB7_10:
	setp.lt.u32 	%p83, %r4, 768;
	@%p83 bra 	$L__BB7_12;
$L__BB7_11:
	mul.wide.s32 	%rd259, %r396, 16;
	add.s64 	%rd244, %rd105, %rd259;
	// begin inline asm
	ld.global.nc.u64 %rd243, [%rd244];
	// end inline asm
	add.s64 	%rd246, %rd244, 8;
	// begin inline asm
	ld.global.nc.u64 %rd245, [%rd246];
	// end inline asm
	cvt.u16.u64 	%rs194, %rd243;
	and.b16  	%rs195, %rs194, 255;
	and.b16  	%rs196, %rs311, 255;
	setp.eq.s16 	%p84, %rs196, 0;
	setp.eq.s16 	%p85, %rs195, 0;
	min.s64 	%rd260, %rd245, %rd329;
	selp.b64 	%rd261, %rd329, %rd260, %p85;
	selp.b64 	%rd262, %rd245, %rd261, %p84;
	selp.b16 	%rs197, %rs311, 1, %p85;
	selp.b16 	%rs198, %rs194, %rs197, %p84;
	and.b16  	%rs199, %rs198, 255;
	add.s64 	%rd248, %rd244, 4096;
	// begin inline asm
	ld.global.nc.u64 %rd247, [%rd248];
	// end inline asm
	add.s64 	%rd250, %rd244, 4104;
	// begin inline asm
	ld.global.nc.u64 %rd249, [%rd250];
	// end inline asm
	cvt.u16.u64 	%rs200, %rd247;
	and.b16  	%rs201, %rs200, 255;
	setp.eq.s16 	%p86, %rs199, 0;
	setp.eq.s16 	%p87, %rs201, 0;
	min.s64 	%rd263, %rd249, %rd262;
	selp.b64 	%rd264, %rd262, %rd263, %p87;
	selp.b64 	%rd265, %rd249, %rd264, %p86;
	selp.b16 	%rs202, %rs198, 1, %p87;
	selp.b16 	%rs203, %rs200, %rs202, %p86;
	and.b16  	%rs204, %rs203, 255;
	add.s64 	%rd252, %rd244, 8192;
	// begin inline asm
	ld.global.nc.u64 %rd251, [%rd252];
	// end inline asm
	add.s64 	%rd254, %rd244, 8200;
	// begin inline asm
	ld.global.nc.u64 %rd253, [%rd254];
	// end inline asm
	cvt.u16.u64 	%rs205, %rd251;
	and.b16  	%rs206, %rs205, 255;
	setp.eq.s16 	%p88, %rs204, 0;
	setp.eq.s16 	%p89, %rs206, 0;
	min.s64 	%rd266, %rd253, %rd265;
	selp.b64 	%rd267, %rd265, %rd266, %p89;
	selp.b64 	%rd268, %rd253, %rd267, %p88;
	selp.b16 	%rs207, %rs203, 1, %p89;
	selp.b16 	%rs208, %rs205, %rs207, %p88;
	and.b16  	%rs209, %rs208, 255;
	add.s64 	%rd256, %rd244, 12288;
	// begin inline asm
	ld.global.nc.u64 %rd255, [%rd256];
	// end inline asm
	add.s64 	%rd258, %rd244, 12296;
	// begin inline asm
	ld.global.nc.u64 %rd257, [%rd258];
	// end inline asm
	cvt.u16.u64 	%rs210, %rd255;
	and.b16  	%rs211, %rs210, 255;
	setp.eq.s16 	%p90, %rs209, 0;
	setp.eq.s16 	%p91, %rs211, 0;
	min.s64 	%rd269, %rd257, %rd268;
	selp.b64 	%rd270, %rd268, %rd269, %p91;
	selp.b64 	%rd329, %rd257, %rd270, %p90;
	selp.b16 	%rs212, %rs208, 1, %p91;
	selp.b16 	%rs311, %rs210, %rs212, %p90;
	add.s32 	%r396, %r396, 1024;
	setp.lt.s32 	%p92, %r396, %r38;
	@%p92 bra 	$L__BB7_11;
$L__BB7_12:
	setp.lt.s32 	%p93, %r38, 256;
	@%p93 bra 	$L__BB7_37;
	// begin inline asm
	mov.u32 %r281, %laneid;
	// end inline asm
	cvt.u32.u16 	%r302, %rs311;
	and.b32  	%r283, %r302, 255;
	mov.b32 	%r299, 1;
	mov.b32 	%r300, 31;
	mov.b32 	%r301, -1;
	// begin inline asm
	shfl.sync.down.b32 %r282, %r283, %r299, %r300, %r301;
	// end inline asm
	// begin inline asm
	shfl.sync.down.b32 %r287, %r288, %r299, %r300, %r301;
	// end inline asm
	mov.b64 	{%r293, %r298}, %rd329;
	// begin inline asm
	shfl.sync.down.b32 %r292, %r293, %r299, %r300, %r301;
	// end inline asm
	// begin inline asm
	shfl.sync.down.b32 %r297, %r298, %r299, %r300, %r301;
	// end inline asm
	mov.b64 	%rd14, {%r292, %r297};
	cvt.u16.u32 	%rs10, %r282;
	setp.gt.s32 	%p143, %r281, 30;
	@%p143 bra 	$L__BB7_17;
	and.b16  	%rs254, %rs311, 255;
	setp.eq.s16 	%p144, %rs254, 0;
	and.b16  	%rs255, %rs10, 255;
	setp.eq.s16 	%p145, %rs255, 0;
	or.pred  	%p146, %p144, %p145;
	@%p146 bra 	$L__BB7_16;
	min.s64 	%rd329, %rd14, %rd329;
	mov.b16 	%rs311, 1;
	bra.uni 	$L__BB7_17;
$L__BB7_16:
	setp.eq.s16 	%p147, %rs254, 0;
	selp.b64 	%rd329, %rd14, %rd329, %p147;
	selp.b16 	%rs311, %rs10, %rs311, %p147;
$L__BB7_17:
	cvt.u32.u16 	%r323, %rs311;
	and.b32  	%r304, %r323, 255;
	mov.b32 	%r320, 2;
	mov.b32 	%r321, 31;
	mov.b32 	%r322, -1;
	// begin inline asm
	shfl.sync.down.b32 %r303, %r304, %r320, %r321, %r322;
	// end inline asm
	// begin inline asm
	shfl.sync.down.b32 %r308, %r309, %r320, %r321, %r322;
	// end inline asm
	mov.b64 	{%r314, %r319}, %rd329;
	// begin inline asm
	shfl.sync.down.b32 %r313, %r314, %r320, %r321, %r322;
	// end inline asm
	// begin inline asm
	shfl.sync.down.b32 %r318, %r319, %r320, %r321, %r322;
	// end inline asm
	mov.b64 	%rd18, {%r313, %r318};
	cvt.u16.u32 	%rs13, %r303;
	setp.gt.s32 	%p148, %r281, 29;
	@%p148 bra 	$L__BB7_21;
	and.b16  	%rs258, %rs311, 255;
	setp.eq.s16 	%p149, %rs258, 0;
	and.b16  	%rs259, %rs13, 255;
	setp.eq.s16 	%p150, %rs259, 0;
	or.pred  	%p151, %p149, %p150;
	@%p151 bra 	$L__BB7_20;
	min.s64 	%rd329, %rd18, %rd329;
	mov.b16 	%rs311, 1;
	bra.uni 	$L__BB7_21;
$L__BB7_20:
	setp.eq.s16 	%p152, %rs258, 0;
	selp.b64 	%rd329, %rd18, %rd329, %p152;
	selp.b16 	%rs311, %rs13, %rs311, %p152;
$L__BB7_21:
	cvt.u32.u16 	%r344, %rs311;
	and.b32  	%r325, %r344, 255;
	mov.b32 	%r341, 4;
	mov.b32 	%r342, 31;
	mov.b32 	%r343, -1;
	// begin inline asm
	shfl.sync.down.b32 %r324, %r325, %r341, %r342, %r343;
	// end inline asm
	// begin inline asm
	shfl.sync.down.b32 %r329, %r330, %r341, %r342, %r343;
	// end inline asm
	mov.b64 	{%r335, %r340}, %rd329;
	// begin inline asm
	shfl.sync.down.b32 %r334, %r335, %r341, %r342, %r343;
	// end inline asm
	// begin inline asm
	shfl.sync.down.b32 %r339, %r340, %r341, %r342, %r343;
	// end inline asm
	mov.b64 	%rd22, {%r334, %r339};
	cvt.u16.u32 	%rs16, %r324;
	setp.gt.s32 	%p153, %r281, 27;
	@%p153 bra 	$L__BB7_25;
	and.b16  	%rs262, %rs311, 255;
	setp.eq.s16 	%p154, %rs262, 0;
	and.b16  	%rs263, %rs16, 255;
	setp.eq.s16 	%p155, %rs263, 0;
	or.pred  	%p156, %p154, %p155;
	@%p156 bra 	$L__BB7_24;
	min.s64 	%rd329, %rd22, %rd329;
	mov.b16 	%rs311, 1;
	bra.uni 	$L__BB7_25;
$L__BB7_24:
	setp.eq.s16 	%p157, %rs262, 0;
	selp.b64 	%rd329, %rd22, %rd329, %p157;
	selp.b16 	%rs311, %rs16, %rs311, %p157;
$L__BB7_25:
	cvt.u32.u16 	%r365, %rs311;
	and.b32  	%r346, %r365, 255;
	mov.b32 	%r362, 8;
	mov.b32 	%r363, 31;
	mov.b32 	%r364, -1;
	// begin inline asm
	shfl.sync.down.b32 %r345, %r346, %r362, %r363, %r364;
	// end inline asm
	// begin inline asm
	shfl.sync.down.b32 %r350, %r351, %r362, %r363, %r364;
	// end inline asm
	mov.b64 	{%r356, %r361}, %rd329;
	// begin inline asm
	shfl.sync.down.b32 %r355, %r356, %r362, %r363, %r364;
	// end inline asm
	// begin inline asm
	shfl.sync.down.b32 %r360, %r361, %r362, %r363, %r364;
	// end inline asm
	mov.b64 	%rd26, {%r355, %r360};
	cvt.u16.u32 	%rs19, %r345;
	setp.gt.s32 	%p158, %r281, 23;
	@%p158 bra 	$L__BB7_29;
	and.b16  	%rs266, %rs311, 255;
	setp.eq.s16 	%p159, %rs266, 0;
	and.b16  	%rs267, %rs19, 255;
	setp.eq.s16 	%p160, %rs267, 0;
	or.pred  	%p161, %p159, %p160;
	@%p161 bra 	$L__BB7_28;
	min.s64 	%rd329, %rd26, %rd329;
	mov.b16 	%rs311, 1;
	bra.uni 	$L__BB7_29;
$L__BB7_28:
	setp.eq.s16 	%p162, %rs266, 0;
	selp.b64 	%rd329, %rd26, %rd329, %p162;
	selp.b16 	%rs311, %rs19, %rs311, %p162;
$L__BB7_29:
	cvt.u32.u16 	%r386, %rs311;
	and.b32  	%r367, %r386, 255;
	mov.b32 	%r383, 16;
	mov.b32 	%r384, 31;
	mov.b32 	%r385, -1;
	// begin inline asm
	shfl.sync.down.b32 %r366, %r367, %r383, %r384, %r385;
	// end inline asm
	// begin inline asm
	shfl.sync.down.b32 %r371, %r372, %r383, %r384, %r385;
	// end inline asm
	mov.b64 	{%r377, %r382}, %rd329;
	// begin inline asm
	shfl.sync.down.b32 %r376, %r377, %r383, %r384, %r385;
	// end inline asm
	// begin inline asm
	shfl.sync.down.b32 %r381, %r382, %r383, %r384, %r385;
	// end inline asm
	mov.b64 	%rd30, {%r376, %r381};
	cvt.u16.u32 	%rs22, %r366;
	setp.gt.s32 	%p163, %r281, 15;
	@%p163 bra 	$L__BB7_33;
	and.b16  	%rs270, %rs311, 255;
	setp.eq.s16 	%p164, %rs270, 0;
	and.b16  	%rs271, %rs22, 255;
	setp.eq.s16 	%p165, %rs271, 0;
	or.pred  	%p166, %p164, %p165;
	@%p166 bra 	$L__BB7_32;
	min.s64 	%rd329, %rd30, %rd329;
	mov.b16 	%rs311, 1;
	bra.uni 	$L__BB7_33;
$L__BB7_32:
	setp.eq.s16 	%p167, %rs270, 0;
	selp.b64 	%rd329, %rd30, %rd329, %p167;
	selp.b16 	%rs311, %rs22, %rs311, %p167;
$L__BB7_33:
	setp.ne.s32 	%p168, %r281, 0;
	@%p168 bra 	$L__BB7_35;
	shr.u32 	%r387, %r1, 1;
	and.b32  	%r388, %r387, 496;
	mov.u32 	%r389, _ZZN3cub18CUB_300001_SM_10006detail6reduce28DeviceReduceSingleTileKernelINS2_10policy_hubIN4cuda3std3__45tupleIJblEEEyN6thrust24THRUST_300001_SM_1000_NS8cuda_cub9__find_if7functorIS9_EEE10Policy1000EPS9_SI_iSF_S9_S9_NS7_10__identityEEEvT0_T1_T2_T3_T4_T6_E12temp_storage;
	add.s32 	%r390, %r389, %r388;
	st.shared.u8 	[%r390+8], %rs311;
	st.shared.u64 	[%r390+16], %rd329;
$L__BB7_35:
	bar.sync 	0;
	setp.ne.s32 	%p169, %r1, 0;
	@%p169 bra 	$L__BB7_110;
	ld.shared.u8 	%rs274, [_ZZN3cub18CUB_300001_SM_10006detail6reduce28DeviceReduceSingleTileKernelINS2_10policy_hubIN4cuda3std3__45tupleIJblEEEyN6thrust24THRUST_300001_SM_1000_NS8cuda_cub9__find_if7functorIS9_EEE10Policy1000EPS9_SI_iSF_S9_S9_NS7_10__identityEEEvT0_T1_T2_T3_T4_T6_E12temp_storage+24];
	ld.shared.u64 	%rd292, [_ZZN3cub18CUB_300001_SM_10006detail6reduce28DeviceReduceSingleTileKernelINS2_10policy_hubIN4cuda3std3__45tupleIJblEEEyN6thrust24THRUST_300001_SM_1000_NS8cuda_cub9__find_if7functorIS9_EEE10Policy1000EPS9_SI_iSF_S9_S9_NS7_10__identityEEEvT0_T1_T2_T3_T4_T6_E12temp_storage+32];
	and.b16  	%rs275, %rs311, 255;
	setp.eq.s16 	%p170, %rs275, 0;
	setp.eq.s16 	%p171, %rs274, 0;
	min.s64 	%rd293, %rd292, %rd329;
	selp.b64 	%rd294, %rd329, %rd293, %p171;
	selp.b64 	%rd295, %rd292, %rd294, %p170;
	selp.b16 	%rs276, %rs311, 1, %p171;
	selp.b16 	%rs277, %rs274, %rs276, %p170;
	and.b16  	%rs278, %rs277, 255;
	ld.shared.u8 	%rs279, [_ZZN3cub18CUB_300001_SM_10006detail6reduce28DeviceReduceSingleTileKernelINS2_10policy_hubIN4cuda3std3__45tupleIJblEEEyN6thrust24THRUST_300001_SM_1000_NS8cuda_cub9__find_if7functorIS9_EEE10Policy1000EPS9_SI_iSF_S9_S9_NS7_10__identityEEEvT0_T1_T2_T3_T4_T6_E12temp_storage+40];
	ld.shared.u64 	%rd296, [_ZZN3cub18CUB_300001_SM_10006detail6reduce28DeviceReduceSingleTileKernelINS2_10policy_hubIN4cuda3std3__45tupleIJblEEEyN6thrust24THRUST_300001_SM_1000_NS8cuda_cub9__find_if7functorIS9_EEE10Policy1000EPS9_SI_iSF_S9_S9_NS7_10__identityEEEvT0_T1_T2_T3_T4_T6_E12temp_storage+48];
	setp.eq.s16 	%p172, %rs278, 0;
	setp.eq.s16 	%p173, %rs279, 0;
	min.s64 	%rd297, %rd296, %rd295;
	selp.b64 	%rd298, %rd295, %rd297, %p173;
	selp.b64 	%rd299, %rd296, %rd298, %p172;
	selp.b16 	%rs280, %rs277, 1, %p173;
	selp.b16 	%rs281, %rs279, %rs280, %p172;
	and.b16  	%rs282, %rs281, 255;
	ld.shared.u8 	%rs283, [_ZZN3cub18CUB_300001_SM_10006detail6reduce28DeviceReduceSingleTileKernelINS2_10policy_hubIN4cuda3std3__45tupleIJblEEEyN6thrust24THRUST_300001_SM_1000_NS8cuda_cub9__find_if7functorIS9_EEE10Policy1000EPS9_SI_iSF_S9_S9_NS7_10__identityEEEvT0_T1_T2_T3_T4_T6_E12temp_storage+56];
	ld.shared.u64 	%rd300, [_ZZN3cub18CUB_300001_SM_10006detail6reduce28DeviceReduceSingleTileKernelINS2_10policy_hubIN4cuda3std3__45tupleIJblEEEyN6thrust24THRUST_300001_SM_1000_NS8cuda_cub9__find_if7functorIS9_EEE10Policy1000EPS9_SI_iSF_S9_S9_NS7_10__identityEEEvT0_T1_T2_T3_T4_T6_E12temp_storage+64];
	setp.eq.s16 	%p174, %rs282, 0;
	setp.eq.s16 	%p175, %rs283, 0;
	min.s64 	%rd301, %rd300, %rd299;
	selp.b16 	%rs284, %rs281, 1, %p175;
	selp.b16 	%rs285, %rs283, %rs284, %p174;
	and.b16  	%rs286, %rs285, 255;
	selp.b64 	%rd302, %rd299, %rd301, %p175;
	selp.b64 	%rd303, %rd300, %rd302, %p174;
	ld.shared.u8 	%rs287, [_ZZN3cub18CUB_300001_SM_10006detail6reduce28DeviceReduceSingleTileKernelINS2_10policy_hubIN4cuda3std3__45tupleIJblEEEyN6thrust24THRUST_300001_SM_1000_NS8cuda_cub9__find_if7functorIS9_EEE10Policy1000EPS9_SI_iSF_S9_S9_NS7_10__identityEEEvT0_T1_T2_T3_T4_T6_E12temp_storage+72];
	ld.shared.u64 	%rd304, [_ZZN3cub18CUB_300001_SM_10006detail6reduce28DeviceReduceSingleTileKernelINS2_10policy_hubIN4cuda3std3__45tupleIJblEEEyN6thrust24THRUST_300001_SM_1000_NS8cuda_cub9__find_if7functorIS9_EEE10Policy1000EPS9_SI_iSF_S9_S9_NS7_10__identityEEEvT0_T1_T2_T3_T4_T6_E12temp_storage+80];
	setp.eq.s16 	%p176, %rs286, 0;
	setp.eq.s16 	%p177, %rs287, 0;
	min.s64 	%rd305, %rd304, %rd303;
	selp.b16 	%rs288, %rs285, 1, %p177;
	selp.b16 	%rs289, %rs287, %rs288, %p176;
	and.b16  	%rs290, %rs289, 255;
	selp.b64 	%rd306, %rd303, %rd305, %p177;
	selp.b64 	%rd307, %rd304, %rd306, %p176;
	ld.shared.u8 	%rs291, [_ZZN3cub18CUB_300001_SM_10006detail6reduce28DeviceReduceSingleTileKernelINS2_10policy_hubIN4cuda3std3__45tupleIJblEEEyN6thrust24THRUST_300001_SM_1000_NS8cuda_cub9__find_if7functorIS9_EEE10Policy1000EPS9_SI_iSF_S9_S9_NS7_10__identityEEEvT0_T1_T2_T3_T4_T6_E12temp_storage+88];
	ld.shared.u64 	%rd308, [_ZZN3cub18CUB_300001_SM_10006detail6reduce28DeviceReduceSingleTileKernelINS2_10policy_hubIN4cuda3std3__45tupleIJblEEEyN6thrust24THRUST_300001_SM_1000_NS8cuda_cub9__find_if7functorIS9_EEE10Policy1000EPS9_SI_iSF_S9_S9_NS7_10__identityEEEvT0_T1_T2_T3_T4_T6_E12temp_storage+96];
	setp.eq.s16 	%p178, %rs290, 0;
	setp.eq.s16 	%p179, %rs291, 0;
	min.s64 	%rd309, %rd308, %rd307;
	selp.b16 	%rs292, %rs289, 1, %p179;
	selp.b16 	%rs293, %rs291, %rs292, %p178;
	and.b16  	%rs294, %rs293, 255;
	selp.b64 	%rd310, %rd307, %rd309, %p179;
	selp.b64 	%rd311, %rd308, %rd310, %p178;
	ld.shared.u8 	%rs295, [_ZZN3cub18CUB_300001_SM_10006detail6reduce28DeviceReduceSingleTileKernelINS2_10policy_hubIN4cuda3std3__45tupleIJblEEEyN6thrust24THRUST_300001_SM_1000_NS8cuda_cub9__find_if7functorIS9_EEE10Policy1000EPS9_SI_iSF_S9_S9_NS7_10__identityEEEvT0_T1_T2_T3_T4_T6_E12temp_storage+104];
	ld.shared.u64 	%rd312, [_ZZN3cub18CUB_300001_SM_10006detail6reduce28DeviceReduceSingleTileKernelINS2_10policy_hubIN4cuda3std3__45tupleIJblEEEyN6thrust24THRUST_300001_SM_1000_NS8cuda_cub9__find_if7functorIS9_EEE10Policy1000EPS9_SI_iSF_S9_S9_NS7_10__identityEEEvT0_T1_T2_T3_T4_T6_E12temp_storage+112];
	setp.eq.s16 	%p180, %rs294, 0;
	setp.eq.s16 	%p181, %rs295, 0;
	min.s64 	%rd313, %rd312, %rd311;
	selp.b16 	%rs296, %rs293, 1, %p181;
	selp.b16 	%rs297, %rs295, %rs296, %p180;
	and.b16  	%rs298, %rs297, 255;
	selp.b64 	%rd314, %rd311, %rd313, %p181;
	selp.b64 	%rd315, %rd312, %rd314, %p180;
	ld.shared.u8 	%rs299, [_ZZN3cub18CUB_300001_SM_10006detail6reduce28DeviceReduceSingleTileKernelINS2_10policy_hubIN4cuda3std3__45tupleIJblEEEyN6thrust24THRUST_300001_SM_1000_NS8cuda_cub9__find_if7functorIS9_EEE10Policy1000EPS9_SI_iSF_S9_S9_NS7_10__identityEEEvT0_T1_T2_T3_T4_T6_E12temp_storage+120];
	ld.shared.u64 	%rd316, [_ZZN3cub18CUB_300001_SM_10006detail6reduce28DeviceReduceSingleTileKernelINS2_10policy_hubIN4cuda3std3__45tupleIJblEEEyN6thrust24THRUST_300001_SM_1000_NS8cuda_cub9__find_if7functorIS9_EEE10Policy1000EPS9_SI_iSF_S9_S9_NS7_10__identityEEEvT0_T1_T2_T3_T4_T6_E12temp_storage+128];
	setp.eq.s16 	%p182, %rs298, 0;
	setp.eq.s16 	%p183, %rs299, 0;
	min.s64 	%rd317, %rd316, %rd315;
	selp.b16 	%rs300, %rs297, 1, %p183;
	selp.b16 	%rs311, %rs299, %rs300, %p182;
	selp.b64 	%rd318, %rd315, %rd317, %p183;
	selp.b64 	%rd329, %rd316, %rd318, %p182;
	bra.uni 	$L__BB7_110;
$L__BB7_37:
	// begin inline asm
	mov.u32 %r163, %laneid;
	// end inline asm
	and.b32  	%r184, %r1, 992;
	add.s32 	%r185, %r184, 32;
	setp.gt.s32 	%p94, %r185, %r38;
	not.b32 	%r186, %r184;
	add.s32 	%r187, %r38, %r186;
	selp.b32 	%r182, %r187, 31, %p94;
	cvt.u32.u16 	%r188, %rs311;
	and.b32  	%r165, %r188, 255;
	mov.b32 	%r181, 1;
	mov.b32 	%r183, -1;
	// begin inline asm
	shfl.sync.down.b32 %r164, %r165, %r181, %r182, %r183;
	// end inline asm
	// begin inline asm
	shfl.sync.down.b32 %r169, %r170, %r181, %r182, %r183;
	// end inline asm
	mov.b64 	{%r175, %r180}, %rd329;
	// begin inline asm
	shfl.sync.down.b32 %r174, %r175, %r181, %r182, %r183;
	// end inline asm
	// begin inline asm
	shfl.sync.down.b32 %r179, %r180, %r181, %r182, %r183;
	// end inline asm
	mov.b64 	%rd35, {%r174, %r179};
	cvt.u16.u32 	%rs26, %r164;
	setp.ge.s32 	%p95, %r163, %r182;
	@%p95 bra 	$L__BB7_41;
	and.b16  	%rs213, %rs311, 255;
	setp.eq.s16 	%p96, %rs213, 0;
	and.b16  	%rs214, %rs26, 255;
	setp.eq.s16 	%p97, %rs214, 0;
	or.pred  	%p98, %p96, %p97;
	@%p98 bra 	$L__BB7_40;
	min.s64 	%rd329, %rd35, %rd329;
	mov.b16 	%rs311, 1;
	bra.uni 	$L__BB7_41;
$L__BB7_40:
	setp.eq.s16 	%p99, %rs213, 0;
	selp.b16 	%rs311, %rs26, %rs311, %p99;
	selp.b64 	%rd329, %rd35, %rd329, %p99;
$L__BB7_41:
	cvt.u32.u16 	%r209, %rs311;
	and.b32  	%r190, %r209, 255;
	mov.b32 	%r206, 2;
	mov.b32 	%r208, -1;
	// begin inline asm
	shfl.sync.down.b32 %r189, %r190, %r206, %r182, %r208;
	// end inline asm
	// begin inline asm
	shfl.sync.down.b32 %r194, %r195, %r206, %r182, %r208;
	// end inline asm
	mov.b64 	{%r200, %r205}, %rd329;
	// begin inline asm
	shfl.sync.down.b32 %r199, %r200, %r206, %r182, %r208;
	// end inline asm
	// begin inline asm
	shfl.sync.down.b32 %r204, %r205, %r206, %r182, %r208;
	// end inline asm
	mov.b64 	%rd39, {%r199, %r204};
	cvt.u16.u32 	%rs29, %r189;
	add.s32 	%r210, %r163, 2;
	setp.gt.s32 	%p100, %r210, %r182;
	@%p100 bra 	$L__BB7_45;
	and.b16  	%rs217, %rs311, 255;
	setp.eq.s16 	%p101, %rs217, 0;
	and.b16  	%rs218, %rs29, 255;
	setp.eq.s16 	%p102, %rs218, 0;
	or.pred  	%p103, %p101, %p102;
	@%p103 bra 	$L__BB7_44;
	min.s64 	%rd329, %rd39, %rd329;
	mov.b16 	%rs311, 1;
	bra.uni 	$L__BB7_45;
$L__BB7_44:
	setp.eq.s16 	%p104, %rs217, 0;
	selp.b16 	%rs311, %rs29, %rs311, %p104;
	selp.b64 	%rd329, %rd39, %rd329, %p104;
$L__BB7_45:
	cvt.u32.u16 	%r231, %rs311;
	and.b32  	%r212, %r231, 255;
	mov.b32 	%r228, 4;
	mov.b32 	%r230, -1;
	// begin inline asm
	shfl.sync.down.b32 %r211, %r212, %r228, %r182, %r230;
	// end inline asm
	// begin inline asm
	shfl.sync.down.b32 %r216, %r217, %r228, %r182, %r230;
	// end inline asm
	mov.b64 	{%r222, %r227}, %rd329;
	// begin inline asm
	shfl.sync.down.b32 %r221, %r222, %r228, %r182, %r230;
	// end inline asm
	// begin inline asm
	shfl.sync.down.b32 %r226, %r227, %r228, %r182, %r230;
	// end inline asm
	mov.b64 	%rd43, {%r221, %r226};
	cvt.u16.u32 	%rs32, %r211;
	add.s32 	%r232, %r163, 4;
	setp.gt.s32 	%p105, %r232, %r182;
	@%p105 bra 	$L__BB7_49;
	and.b16  	%rs221, %rs311, 255;
	setp.eq.s16 	%p106, %rs221, 0;
	and.b16  	%rs222, %rs32, 255;
	setp.eq.s16 	%p107, %rs222, 0;
	or.pred  	%p108, %p106, %p107;
	@%p108 bra 	$L__BB7_48;
	min.s64 	%rd329, %rd43, %rd329;
	mov.b16 	%rs311, 1;
	bra.uni 	$L__BB7_49;
$L__BB7_48:
	setp.eq.s16 	%p109, %rs221, 0;
	selp.b16 	%rs311, %rs32, %rs311, %p109;
	selp.b64 	%rd329, %rd43, %rd329, %p109;
$L__BB7_49:
	cvt.u32.u16 	%r253, %rs311;
	and.b32  	%r234, %r253, 255;
	mov.b32 	%r250, 8;
	mov.b32 	%r252, -1;
	// begin inline asm
	shfl.sync.down.b32 %r233, %r234, %r250, %r182, %r252;
	// end inline asm
	// begin inline asm
	shfl.sync.down.b32 %r238, %r239, %r250, %r182, %r252;
	// end inline asm
	mov.b64 	{%r244, %r249}, %rd329;
	// begin inline asm
	shfl.sync.down.b32 %r243, %r244, %r250, %r182, %r252;
	// end inline asm
	// begin inline asm
	shfl.sync.down.b32 %r248, %r249, %r250, %r182, %r252;
	// end inline asm
	mov.b64 	%rd47, {%r243, %r248};
	cvt.u16.u32 	%rs35, %r233;
	add.s32 	%r254, %r163, 8;
	setp.gt.s32 	%p110, %r254, %r182;
	@%p110 bra 	$L__BB7_53;
	and.b16  	%rs225, %rs311, 255;
	setp.eq.s16 	%p111, %rs225, 0;
	and.b16  	%rs226, %rs35, 255;
	setp.eq.s16 	%p112, %rs226, 0;
	or.pred  	%p113, %p111, %p112;
	@%p113 bra 	$L__BB7_52;
	min.s64 	%rd329, %rd47, %rd329;
	mov.b16 	%rs311, 1;
	bra.uni 	$L__BB7_53;
$L__BB7_52:
	setp.eq.s16 	%p114, %rs225, 0;
	selp.b16 	%rs311, %rs35, %rs311, %p114;
	selp.b64 	%rd329, %rd47, %rd329, %p114;
$L__BB7_53:
	cvt.u32.u16 	%r275, %rs311;
	and.b32  	%r256, %r275, 255;
	mov.b32 	%r272, 16;
	mov.b32 	%r274, -1;
	// begin inline asm
	shfl.sync.down.b32 %r255, %r256, %r272, %r182, %r274;
	// end inline asm
	// begin inline asm
	shfl.sync.down.b32 %r260, %r261, %r272, %r182, %r274;
	// end inline asm
	mov.b64 	{%r266, %r271}, %rd329;
	// begin inline asm
	shfl.sync.down.b32 %r265, %r266, %r272, %r182, %r274;
	// end inline asm
	// begin inline asm
	shfl.sync.down.b32 %r270, %r271, %r272, %r182, %r274;
	// end inline asm
	mov.b64 	%rd51, {%r265, %r270};
	cvt.u16.u32 	%rs38, %r255;
	add.s32 	%r276, %r163, 16;
	setp.gt.s32 	%p115, %r276, %r182;
	@%p115 bra 	$L__BB7_57;
	and.b16  	%rs229, %rs311, 255;
	setp.eq.s16 	%p116, %rs229, 0;
	and.b16  	%rs230, %rs38, 255;
	setp.eq.s16 	%p117, %rs230, 0;
	or.pred  	%p118, %p116, %p117;
	@%p118 bra 	$L__BB7_56;
	min.s64 	%rd329, %rd51, %rd329;
	mov.b16 	%rs311, 1;
	bra.uni 	$L__BB7_57;
$L__BB7_56:
	setp.eq.s16 	%p119, %rs229, 0;
	selp.b16 	%rs311, %rs38, %rs311, %p119;
	selp.b64 	%rd329, %rd51, %rd329, %p119;
$L__BB7_57:
	setp.ne.s32 	%p120, %r163, 0;
	@%p120 bra 	$L__BB7_59;
	shr.u32 	%r277, %r1, 1;
	and.b32  	%r278, %r277, 496;
	mov.u32 	%r279, _ZZN3cub18CUB_300001_SM_10006detail6reduce28DeviceReduceSingleTileKernelINS2_10policy_hubIN4cuda3std3__45tupleIJblEEEyN6thrust24THRUST_300001_SM_1000_NS8cuda_cub9__find_if7functorIS9_EEE10Policy1000EPS9_SI_iSF_S9_S9_NS7_10__identityEEEvT0_T1_T2_T3_T4_T6_E12temp_storage;
	add.s32 	%r280, %r279, %r278;
	st.shared.u8 	[%r280+8], %rs311;
	st.shared.u64 	[%r280+16], %rd329;
$L__BB7_59:
	bar.sync 	0;
	setp.ne.s32 	%p121, %r1, 0;
	@%p121 bra 	$L__BB7_110;
	setp.lt.s32 	%p122, %r38, 33;
	@%p122 bra 	$L__BB7_62;
	ld.shared.u8 	%rs233, [_ZZN3cub18CUB_300001_SM_10006detail6reduce28DeviceReduceSingleTileKernelINS2_10policy_hubIN4cuda3std3__45tupleIJblEEEyN6thrust24THRUST_300001_SM_1000_NS8cuda_cub9__find_if7functorIS9_EEE10Policy1000EPS9_SI_iSF_S9_S9_NS7_10__identityEEEvT0_T1_T2_T3_T4_T6_E12temp_storage+24];
	ld.shared.u64 	%rd271, [_ZZN3cub18CUB_300001_SM_10006detail6reduce28DeviceReduceSingleTileKernelINS2_10policy_hubIN4cuda3std3__45tupleIJblEEEyN6thrust24THRUST_300001_SM_1000_NS8cuda_cub9__find_if7functorIS9_EEE10Policy1000EPS9_SI_iSF_S9_S9_NS7_10__identityEEEvT0_T1_T2_T3_T4_T6_E12temp_storage+32];
	and.b16  	%rs234, %rs311, 255;
	setp.eq.s16 	%p123, %rs234, 0;
	setp.eq.s16 	%p124, %rs233, 0;
	min.s64 	%rd272, %rd271, %rd329;
	selp.b16 	%rs235, %rs311, 1, %p124;
	selp.b16 	%rs311, %rs233, %rs235, %p123;
	selp.b64 	%rd273, %rd329, %rd272, %p124;
	selp.b64 	%rd329, %rd271, %rd273, %p123;
$L__BB7_62:
	setp.lt.s32 	%p125, %r38, 65;
	@%p125 bra 	$L__BB7_64;
	ld.shared.u8 	%rs236, [_ZZN3cub18CUB_300001_SM_10006detail6reduce28DeviceReduceSingleTileKernelINS2_10policy_hubIN4cuda3std3__45tupleIJblEEEyN6thrust24THRUST_300001_SM_1000_NS8cuda_cub9__find_if7functorIS9_EEE10Policy1000EPS9_SI_iSF_S9_S9_NS7_10__identityEEEvT0_T1_T2_T3_T4_T6_E12temp_storage+40];
	ld.shared.u64 	%rd274, [_ZZN3cub18CUB_300001_SM_10006detail6reduce28DeviceReduceSingleTileKernelINS2_10policy_hubIN4cuda3std3__45tupleIJblEEEyN6thrust24THRUST_300001_SM_1000_NS8cuda_cub9__find_if7functorIS9_EEE10Policy1000EPS9_SI_iSF_S9_S9_NS7_10__identityEEEvT0_T1_T2_T3_T4_T6_E12temp_storage+48];
	and.b16  	%rs237, %rs311, 255;
	setp.eq.s16 	%p126, %rs237, 0;
	setp.eq.s16 	%p127, %rs236, 0;
	min.s64 	%rd275, %rd274, %rd329;
	selp.b16 	%rs238, %rs311, 1, %p127;
	selp.b16 	%rs311, %rs236, %rs238, %p126;
	selp.b64 	%rd276, %rd329, %rd275, %p127;
	selp.b64 	%rd329, %rd274, %rd276, %p126;
$L__BB7_64:
	setp.lt.s32 	%p128, %r38, 97;
	@%p128 bra 	$L__BB7_66;
	ld.shared.u8 	%rs239, [_ZZN3cub18CUB_300001_SM_10006detail6reduce28DeviceReduceSingleTileKernelINS2_10policy_hubIN4cuda3std3__45tupleIJblEEEyN6thrust24THRUST_300001_SM_1000_NS8cuda_cub9__find_if7functorIS9_EEE10Policy1000EPS9_SI_iSF_S9_S9_NS7_10__identityEEEvT0_T1_T2_T3_T4_T6_E12temp_storage+56];
	ld.shared.u64 	%rd277, [_ZZN3cub18CUB_300001_SM_10006detail6reduce28DeviceReduceSingleTileKernelINS2_10policy_hubIN4cuda3std3__45tupleIJblEEEyN6thrust24THRUST_300001_SM_1000_NS8cuda_cub9__find_if7functorIS9_EEE10Policy1000EPS9_SI_iSF_S9_S9_NS7_10__identityEEEvT0_T1_T2_T3_T4_T6_E12temp_storage+64];
	and.b16  	%rs240, %rs311, 255;
	setp.eq.s16 	%p129, %rs240, 0;
	setp.eq.s16 	%p130, %rs239, 0;
	min.s64 	%rd278, %rd277, %rd329;
	selp.b16 	%rs241, %rs311, 1, %p130;
	selp.b16 	%rs311, %rs239, %rs241, %p129;
	selp.b64 	%rd279, %rd329, %rd278, %p130;
	selp.b64 	%rd329, %rd277, %rd279, %p129;
$L__BB7_66:
	setp.lt.s32 	%p131, %r38, 129;
	@%p131 bra 	$L__BB7_68;
	ld.shared.u8 	%rs242, [_ZZN3cub18CUB_300001_SM_10006detail6reduce28DeviceReduceSingleTileKernelINS2_10policy_hubIN4cuda3std3__45tupleIJblEEEyN6thrust24THRUST_300001_SM_1000_NS8cuda_cub9__find_if7functorIS9_EEE10Policy1000EPS9_SI_iSF_S9_S9_NS7_10__identityEEEvT0_T1_T2_T3_T4_T6_E12temp_storage+72];
	ld.shared.u64 	%rd280, [_ZZN3cub18CUB_300001_SM_10006detail6reduce28DeviceReduceSingleTileKernelINS2_10policy_hubIN4cuda3std3__45tupleIJblEEEyN6thrust24THRUST_300001_SM_1000_NS8cuda_cub9__find_if7functorIS9_EEE10Policy1000EPS9_SI_iSF_S9_S9_NS7_10__identityEEEvT0_T1_T2_T3_T4_T6_E12temp_storage+80];
	and.b16  	%rs243, %rs311, 255;
	setp.eq.s16 	%p132, %rs243, 0;
	setp.eq.s16 	%p133, %rs242, 0;
	min.s64 	%rd281, %rd280, %rd329;
	selp.b16 	%rs244, %rs311, 1, %p133;
	selp.b16 	%rs311, %rs242, %rs244, %p132;
	selp.b64 	%rd282, %rd329, %rd281, %p133;
	selp.b64 	%rd329, %rd280, %rd282, %p132;
$L__BB7_68:
	setp.lt.s32 	%p134, %r38, 161;
	@%p134 bra 	$L__BB7_70;
	ld.shared.u8 	%rs245, [_ZZN3cub18CUB_300001_SM_10006detail6reduce28DeviceReduceSingleTileKernelINS2_10policy_hubIN4cuda3std3__45tupleIJblEEEyN6thrust24THRUST_300001_SM_1000_NS8cuda_cub9__find_if7functorIS9_EEE10Policy1000EPS9_SI_iSF_S9_S9_NS7_10__identityEEEvT0_T1_T2_T3_T4_T6_E12temp_storage+88];
	ld.shared.u64 	%rd283, [_ZZN3cub18CUB_300001_SM_10006detail6reduce28DeviceReduceSingleTileKernelINS2_10policy_hubIN4cuda3std3__45tupleIJblEEEyN6thrust24THRUST_300001_SM_1000_NS8cuda_cub9__find_if7functorIS9_EEE10Policy1000EPS9_SI_iSF_S9_S9_NS7_10__identityEEEvT0_T1_T2_T3_T4_T6_E12temp_storage+96];
	and.b16  	%rs246, %rs311, 255;
	setp.eq.s16 	%p135, %rs246, 0;
	setp.eq.s16 	%p136, %rs245, 0;
	min.s64 	%rd284, %rd283, %rd329;
	selp.b16 	%rs247, %rs311, 1, %p136;
	selp.b16 	%rs311, %rs245, %rs247, %p135;
	selp.b64 	%rd285, %rd329, %rd284, %p136;
	selp.b64 	%rd329, %rd283, %rd285, %p135;
$L__BB7_70:
	setp.lt.s32 	%p137, %r38, 193;
	@%p137 bra 	$L__BB7_72;
	ld.shared.u8 	%rs248, [_ZZN3cub18CUB_300001_SM_10006detail6reduce28DeviceReduceSingleTileKernelINS2_10policy_hubIN4cuda3std3__45tupleIJblEEEyN6thrust24THRUST_300001_SM_1000_NS8cuda_cub9__find_if7functorIS9_EEE10Policy1000EPS9_SI_iSF_S9_S9_NS7_10__identityEEEvT0_T1_T2_T3_T4_T6_E12temp_storage+104];
	ld.shared.u64 	%rd286, [_ZZN3cub18CUB_300001_SM_10006detail6reduce28DeviceReduceSingleTileKernelINS2_10policy_hubIN4cuda3std3__45tupleIJblEEEyN6thrust24THRUST_300001_SM_1000_NS8cuda_cub9__find_if7functorIS9_EEE10Policy1000EPS9_SI_iSF_S9_S9_NS7_10__identityEEEvT0_T1_T2_T3_T4_T6_E12temp_storage+112];
	and.b16  	%rs249, %rs311, 255;
	setp.eq.s16 	%p138, %rs249, 0;
	setp.eq.s16 	%p139, %rs248, 0;
	min.s64 	%rd287, %rd286, %rd329;
	selp.b16 	%rs250, %rs311, 1, %p139;
	selp.b16 	%rs311, %rs248, %rs250, %p138;
	selp.b64 	%rd288, %rd329, %rd287, %p139;
	selp.b64 	%rd329, %rd286, %rd288, %p138;
$L__BB7_72:
	setp.lt.s32 	%p140, %r38, 225;
	@%p140 bra 	$L__BB7_110;
	ld.shared.u8 	%rs251, [_ZZN3cub18CUB_300001_SM_10006detail6reduce28DeviceReduceSingleTileKernelINS2_10policy_hubIN4cuda3std3__45tupleIJblEEEyN6thrust24THRUST_300001_SM_1000_NS8cuda_cub9__find_if7functorIS9_EEE10Policy1000EPS9_SI_iSF_S9_S9_NS7_10__identityEEEvT0_T1_T2_T3_T4_T6_E12temp_storage+120];
	ld.shared.u64 	%rd289, [_ZZN3cub18CUB_300001_SM_10006detail6reduce28DeviceReduceSingleTileKernelINS2_10policy_hubIN4cuda3std3__45tupleIJblEEEyN6thrust24THRUST_300001_SM_1000_NS8cuda_cub9__find_if7functorIS9_EEE10Policy1000EPS9_SI_iSF_S9_S9_NS7_10__identityEEEvT0_T1_T2_T3_T4_T6_E12temp_storage+128];
	and.b16  	%rs252, %rs311, 255;
	setp.eq.s16 	%p141, %rs252, 0;
	setp.eq.s16 	%p142, %rs251, 0;
	min.s64 	%rd290, %rd289, %rd329;
	selp.b16 	%rs253, %rs311, 1, %p142;
	selp.b16 	%rs311, %rs251, %rs253, %p141;
	selp.b64 	%rd291, %rd329, %rd290, %p142;
	selp.b64 	%rd329, %rd289, %rd291, %p141;
	bra.uni 	$L__BB7_110;
$L__BB7_74:
	mov.u32 	%r16, %tid.x;
	mul.wide.u32 	%rd124, %r16, 16;
	add.s64 	%rd109, %rd105, %rd124;
	// begin inline asm
	ld.global.nc.u64 %rd108, [%rd109];
	// end inline asm
	add.s64 	%rd111, %rd109, 8;
	// begin inline asm
	ld.global.nc.u64 %rd110, [%rd111];
	// end inline asm
	cvt.u16.u64 	%rs83, %rd108;
	and.b16  	%rs84, %rs83, 255;
	add.s64 	%rd113, %rd109, 4096;
	// begin inline asm
	ld.global.nc.u64 %rd112, [%rd113];
	// end inline asm
	add.s64 	%rd115, %rd109, 4104;
	// begin inline asm
	ld.global.nc.u64 %rd114, [%rd115];
	// end inline asm
	cvt.u16.u64 	%rs85, %rd112;
	and.b16  	%rs86, %rs85, 255;
	add.s64 	%rd117, %rd109, 8192;
	// begin inline asm
	ld.global.nc.u64 %rd116, [%rd117];
	// end inline asm
	add.s64 	%rd119, %rd109, 8200;
	// begin inline asm
	ld.global.nc.u64 %rd118, [%rd119];
	// end inline asm
	cvt.u16.u64 	%rs87, %rd116;
	and.b16  	%rs88, %rs87, 255;
	add.s64 	%rd121, %rd109, 12288;
	// begin inline asm
	ld.global.nc.u64 %rd120, [%rd121];
	// end inline asm
	add.s64 	%rd123, %rd109, 12296;
	// begin inline asm
	ld.global.nc.u64 %rd122, [%rd123];
	// end inline asm
	cvt.u16.u64 	%rs89, %rd120;
	and.b16  	%rs90, %rs89, 255;
	setp.eq.s16 	%p3, %rs84, 0;
	setp.eq.s16 	%p4, %rs86, 0;
	min.s64 	%rd125, %rd114, %rd110;
	selp.b16 	%rs91, %rs83, 1, %p4;
	selp.b64 	%rd126, %rd110, %rd125, %p4;
	selp.b16 	%rs92, %rs85, %rs91, %p3;
	and.b16  	%rs93, %rs92, 255;
	selp.b64 	%rd127, %rd114, %rd126, %p3;
	setp.eq.s16 	%p5, %rs93, 0;
	setp.eq.s16 	%p6, %rs88, 0;
	min.s64 	%rd128, %rd118, %rd127;
	selp.b16 	%rs94, %rs92, 1, %p6;
	selp.b64 	%rd129, %rd127, %rd128, %p6;
	selp.b16 	%rs95, %rs87, %rs94, %p5;
	and.b16  	%rs96, %rs95, 255;
	selp.b64 	%rd130, %rd118, %rd129, %p5;
	setp.eq.s16 	%p7, %rs96, 0;
	setp.eq.s16 	%p8, %rs90, 0;
	min.s64 	%rd131, %rd122, %rd130;
	selp.b16 	%rs97, %rs95, 1, %p8;
	selp.b64 	%rd132, %rd130, %rd131, %p8;
	selp.b16 	%rs311, %rs89, %rs97, %p7;
	selp.b64 	%rd329, %rd122, %rd132, %p7;
	setp.lt.u32 	%p9, %r38, 2048;
	mov.b32 	%r399, 1024;
	@%p9 bra 	$L__BB7_78;
	add.s32 	%r17, %r38, -1024;
	mov.b32 	%r399, 1024;
$L__BB7_76:
	mul.wide.s32 	%rd149, %r399, 16;
	add.s64 	%rd134, %rd109, %rd149;
	// begin inline asm
	ld.global.nc.u64 %rd133, [%rd134];
	// end inline asm
	add.s64 	%rd136, %rd134, 8;
	// begin inline asm
	ld.global.nc.u64 %rd135, [%rd136];
	// end inline asm
	cvt.u16.u64 	%rs98, %rd133;
	and.b16  	%rs99, %rs98, 255;
	add.s64 	%rd138, %rd134, 4096;
	// begin inline asm
	ld.global.nc.u64 %rd137, [%rd138];
	// end inline asm
	add.s64 	%rd140, %rd134, 4104;
	// begin inline asm
	ld.global.nc.u64 %rd139, [%rd140];
	// end inline asm
	cvt.u16.u64 	%rs100, %rd137;
	and.b16  	%rs101, %rs100, 255;
	add.s64 	%rd142, %rd134, 8192;
	// begin inline asm
	ld.global.nc.u64 %rd141, [%rd142];
	// end inline asm
	add.s64 	%rd144, %rd134, 8200;
	// begin inline asm
	ld.global.nc.u64 %rd143, [%rd144];
	// end inline asm
	cvt.u16.u64 	%rs102, %rd141;
	and.b16  	%rs103, %rs102, 255;
	add.s64 	%rd146, %rd134, 12288;
	// begin inline asm
	ld.global.nc.u64 %rd145, [%rd146];
	// end inline asm
	add.s64 	%rd148, %rd134, 12296;
	// begin inline asm
	ld.global.nc.u64 %rd147, [%rd148];
	// end inline asm
	cvt.u16.u64 	%rs104, %rd145;
	and.b16  	%rs105, %rs104, 255;
	and.b16  	%rs106, %rs311, 255;
	setp.eq.s16 	%p10, %rs106, 0;
	setp.eq.s16 	%p11, %rs99, 0;
	min.s64 	%rd150, %rd135, %rd329;
	selp.b16 	%rs107, %rs311, 1, %p11;
	selp.b64 	%rd151, %rd329, %rd150, %p11;
	selp.b16 	%rs108, %rs98, %rs107, %p10;
	and.b16  	%rs109, %rs108, 255;
	selp.b64 	%rd152, %rd135, %rd151, %p10;
	setp.eq.s16 	%p12, %rs109, 0;
	setp.eq.s16 	%p13, %rs101, 0;
	min.s64 	%rd153, %rd139, %rd152;
	selp.b16 	%rs110, %rs108, 1, %p13;
	selp.b64 	%rd154, %rd152, %rd153, %p13;
	selp.b16 	%rs111, %rs100, %rs110, %p12;
	and.b16  	%rs112, %rs111, 255;
	selp.b64 	%rd155, %rd139, %rd154, %p12;
	setp.eq.s16 	%p14, %rs112, 0;
	setp.eq.s16 	%p15, %rs103, 0;
	min.s64 	%rd156, %rd143, %rd155;
	selp.b16 	%rs113, %rs111, 1, %p15;
	selp.b64 	%rd157, %rd155, %rd156, %p15;
	selp.b16 	%rs114, %rs102, %rs113, %p14;
	and.b16  	%rs115, %rs114, 255;
	selp.b64 	%rd158, %rd143, %rd157, %p14;
	setp.eq.s16 	%p16, %rs115, 0;
	setp.eq.s16 	%p17, %rs105, 0;
	min.s64 	%rd159, %rd147, %rd158;
	selp.b16 	%rs116, %rs114, 1, %p17;
	selp.b64 	%rd160, %rd158, %rd159, %p17;
	selp.b16 	%rs311, %rs104, %rs116, %p16;
	selp.b64 	%rd329, %rd147, %rd160, %p16;
	sub.s32 	%r41, %r38, %r399;
	setp.lt.s32 	%p18, %r41, 1024;
	@%p18 bra 	$L__BB7_86;
	add.s32 	%r399, %r399, 1024;
	setp.le.s32 	%p19, %r399, %r17;
	@%p19 bra 	$L__BB7_76;
$L__BB7_78:
	setp.le.s32 	%p20, %r38, %r399;
	@%p20 bra 	$L__BB7_86;
	sub.s32 	%r21, %r38, %r399;
	setp.ge.s32 	%p21, %r16, %r21;
	@%p21 bra 	$L__BB7_86;
	not.b32 	%r42, %r16;
	add.s32 	%r43, %r38, %r42;
	sub.s32 	%r22, %r43, %r399;
	and.b32  	%r44, %r22, 768;
	setp.eq.s32 	%p22, %r44, 768;
	mov.u32 	%r403, %r16;
	@%p22 bra 	$L__BB7_83;
	add.s32 	%r401, %r16, %r399;
	shr.u32 	%r45, %r22, 8;
	add.s32 	%r46, %r45, 1;
	and.b32  	%r47, %r46, 3;
	neg.s32 	%r400, %r47;
	mov.u32 	%r403, %r16;
$L__BB7_82:
	.pragma "nounroll";
	mul.wide.u32 	%rd166, %r401, 16;
	add.s64 	%rd163, %rd105, %rd166;
	// begin inline asm
	ld.global.nc.u64 %rd162, [%rd163];
	// end inline asm
	add.s64 	%rd165, %rd163, 8;
	// begin inline asm
	ld.global.nc.u64 %rd164, [%rd165];
	// end inline asm
	cvt.u16.u64 	%rs118, %rd162;
	and.b16  	%rs119, %rs118, 255;
	and.b16  	%rs120, %rs311, 255;
	setp.eq.s16 	%p23, %rs120, 0;
	setp.eq.s16 	%p24, %rs119, 0;
	min.s64 	%rd167, %rd164, %rd329;
	selp.b16 	%rs121, %rs311, 1, %p24;
	selp.b16 	%rs311, %rs118, %rs121, %p23;
	selp.b64 	%rd168, %rd329, %rd167, %p24;
	selp.b64 	%rd329, %rd164, %rd168, %p23;
	add.s32 	%r403, %r403, 256;
	add.s32 	%r401, %r401, 256;
	add.s32 	%r400, %r400, 1;
	setp.ne.s32 	%p25, %r400, 0;
	@%p25 bra 	$L__BB7_82;
$L__BB7_83:
	setp.lt.u32 	%p26, %r22, 768;
	@%p26 bra 	$L__BB7_86;
	cvt.u64.u32 	%rd169, %r403;
	cvt.u64.u32 	%rd170, %r399;
	add.s64 	%rd171, %rd169, %rd170;
	shl.b64 	%rd172, %rd171, 4;
	add.s64 	%rd173, %rd172, %rd105;
	add.s64 	%rd350, %rd173, 12296;
	add.s32 	%r404, %r403, %r399;
$L__BB7_85:
	mul.wide.u32 	%rd190, %r404, 16;
	add.s64 	%rd175, %rd105, %rd190;
	// begin inline asm
	ld.global.nc.u64 %rd174, [%rd175];
	// end inline asm
	add.s64 	%rd177, %rd175, 8;
	// begin inline asm
	ld.global.nc.u64 %rd176, [%rd177];
	// end inline asm
	cvt.u16.u64 	%rs122, %rd174;
	and.b16  	%rs123, %rs122, 255;
	and.b16  	%rs124, %rs311, 255;
	setp.eq.s16 	%p27, %rs124, 0;
	setp.eq.s16 	%p28, %rs123, 0;
	min.s64 	%rd191, %rd176, %rd329;
	selp.b16 	%rs125, %rs311, 1, %p28;
	selp.b16 	%rs126, %rs122, %rs125, %p27;
	and.b16  	%rs127, %rs126, 255;
	selp.b64 	%rd192, %rd329, %rd191, %p28;
	selp.b64 	%rd193, %rd176, %rd192, %p27;
	add.s64 	%rd179, %rd350, -8200;
	// begin inline asm
	ld.global.nc.u64 %rd178, [%rd179];
	// end inline asm
	add.s64 	%rd181, %rd350, -8192;
	// begin inline asm
	ld.global.nc.u64 %rd180, [%rd181];
	// end inline asm
	cvt.u16.u64 	%rs128, %rd178;
	and.b16  	%rs129, %rs128, 255;
	setp.eq.s16 	%p29, %rs127, 0;
	setp.eq.s16 	%p30, %rs129, 0;
	min.s64 	%rd194, %rd180, %rd193;
	selp.b16 	%rs130, %rs126, 1, %p30;
	selp.b16 	%rs131, %rs128, %rs130, %p29;
	and.b16  	%rs132, %rs131, 255;
	selp.b64 	%rd195, %rd193, %rd194, %p30;
	selp.b64 	%rd196, %rd180, %rd195, %p29;
	add.s64 	%rd183, %rd350, -4104;
	// begin inline asm
	ld.global.nc.u64 %rd182, [%rd183];
	// end inline asm
	add.s64 	%rd185, %rd350, -4096;
	// begin inline asm
	ld.global.nc.u64 %rd184, [%rd185];
	// end inline asm
	cvt.u16.u64 	%rs133, %rd182;
	and.b16  	%rs134, %rs133, 255;
	setp.eq.s16 	%p31, %rs132, 0;
	setp.eq.s16 	%p32, %rs134, 0;
	min.s64 	%rd197, %rd184, %rd196;
	selp.b16 	%rs135, %rs131, 1, %p32;
	selp.b16 	%rs136, %rs133, %rs135, %p31;
	and.b16  	%rs137, %rs136, 255;
	selp.b64 	%rd198, %rd196, %rd197, %p32;
	selp.b64 	%rd199, %rd184, %rd198, %p31;
	add.s64 	%rd187, %rd350, -8;
	// begin inline asm
	ld.global.nc.u64 %rd186, [%rd187];
	// end inline asm
	// begin inline asm
	ld.global.nc.u64 %rd188, [%rd350];
	// end inline asm
	cvt.u16.u64 	%rs138, %rd186;
	and.b16  	%rs139, %rs138, 255;
	setp.eq.s16 	%p33, %rs137, 0;
	setp.eq.s16 	%p34, %rs139, 0;
	min.s64 	%rd200, %rd188, %rd199;
	selp.b16 	%rs140, %rs136, 1, %p34;
	selp.b16 	%rs311, %rs138, %rs140, %p33;
	selp.b64 	%rd201, %rd199, %rd200, %p34;
	selp.b64 	%rd329, %rd188, %rd201, %p33;
	add.s32 	%r403, %r403, 1024;
	add.s64 	%rd350, %rd350, 16384;
	add.s32 	%r404, %r404, 1024;
	setp.lt.s32 	%p35, %r403, %r21;
	@%p35 bra 	$L__BB7_85;
$L__BB7_86:
	// begin inline asm
	mov.u32 %r48, %laneid;
	// end inline asm
	cvt.u32.u16 	%r69, %rs311;
	and.b32  	%r50, %r69, 255;
	mov.b32 	%r66, 1;
	mov.b32 	%r67, 31;
	mov.b32 	%r68, -1;
	// begin inline asm
	shfl.sync.down.b32 %r49, %r50, %r66, %r67, %r68;
	// end inline asm
	// begin inline asm
	shfl.sync.down.b32 %r54, %r55, %r66, %r67, %r68;
	// end inline asm
	mov.b64 	{%r60, %r65}, %rd329;
	// begin inline asm
	shfl.sync.down.b32 %r59, %r60, %r66, %r67, %r68;
	// end inline asm
	// begin inline asm
	shfl.sync.down.b32 %r64, %r65, %r66, %r67, %r68;
	// end inline asm
	mov.b64 	%rd83, {%r59, %r64};
	cvt.u16.u32 	%rs65, %r49;
	setp.gt.s32 	%p36, %r48, 30;
	@%p36 bra 	$L__BB7_90;
	and.b16  	%rs141, %rs311, 255;
	setp.eq.s16 	%p37, %rs141, 0;
	and.b16  	%rs142, %rs65, 255;
	setp.eq.s16 	%p38, %rs142, 0;
	or.pred  	%p39, %p37, %p38;
	@%p39 bra 	$L__BB7_89;
	min.s64 	%rd329, %rd83, %rd329;
	mov.b16 	%rs311, 1;
	bra.uni 	$L__BB7_90;
$L__BB7_89:
	setp.eq.s16 	%p40, %rs141, 0;
	selp.b16 	%rs311, %rs65, %rs311, %p40;
	selp.b64 	%rd329, %rd83, %rd329, %p40;
$L__BB7_90:
	cvt.u32.u16 	%r90, %rs311;
	and.b32  	%r71, %r90, 255;
	mov.b32 	%r87, 2;
	mov.b32 	%r88, 31;
	mov.b32 	%r89, -1;
	// begin inline asm
	shfl.sync.down.b32 %r70, %r71, %r87, %r88, %r89;
	// end inline asm
	// begin inline asm
	shfl.sync.down.b32 %r75, %r76, %r87, %r88, %r89;
	// end inline asm
	mov.b64 	{%r81, %r86}, %rd329;
	// begin inline asm
	shfl.sync.down.b32 %r80, %r81, %r87, %r88, %r89;
	// end inline asm
	// begin inline asm
	shfl.sync.down.b32 %r85, %r86, %r87, %r88, %r89;
	// end inline asm
	mov.b64 	%rd87, {%r80, %r85};
	cvt.u16.u32 	%rs68, %r70;
	setp.gt.s32 	%p41, %r48, 29;
	@%p41 bra 	$L__BB7_94;
	and.b16  	%rs145, %rs311, 255;
	setp.eq.s16 	%p42, %rs145, 0;
	and.b16  	%rs146, %rs68, 255;
	setp.eq.s16 	%p43, %rs146, 0;
	or.pred  	%p44, %p42, %p43;
	@%p44 bra 	$L__BB7_93;
	min.s64 	%rd329, %rd87, %rd329;
	mov.b16 	%rs311, 1;
	bra.uni 	$L__BB7_94;
$L__BB7_93:
	setp.eq.s16 	%p45, %rs145, 0;
	selp.b16 	%rs311, %rs68, %rs311, %p45;
	selp.b64 	%rd329, %rd87, %rd329, %p45;
$L__BB7_94:
	cvt.u32.u16 	%r111, %rs311;
	and.b32  	%r92, %r111, 255;
	mov.b32 	%r108, 4;
	mov.b32 	%r109, 31;
	mov.b32 	%r110, -1;
	// begin inline asm
	shfl.sync.down.b32 %r91, %r92, %r108, %r109, %r110;
	// end inline asm
	// begin inline asm
	shfl.sync.down.b32 %r96, %r97, %r108, %r109, %r110;
	// end inline asm
	mov.b64 	{%r102, %r107}, %rd329;
	// begin inline asm
	shfl.sync.down.b32 %r101, %r102, %r108, %r109, %r110;
	// end inline asm
	// begin inline asm
	shfl.sync.down.b32 %r106, %r107, %r108, %r109, %r110;
	// end inline asm
	mov.b64 	%rd91, {%r101, %r106};
	cvt.u16.u32 	%rs71, %r91;
	setp.gt.s32 	%p46, %r48, 27;
	@%p46 bra 	$L__BB7_98;
	and.b16  	%rs149, %rs311, 255;
	setp.eq.s16 	%p47, %rs149, 0;
	and.b16  	%rs150, %rs71, 255;
	setp.eq.s16 	%p48, %rs150, 0;
	or.pred  	%p49, %p47, %p48;
	@%p49 bra 	$L__BB7_97;
	min.s64 	%rd329, %rd91, %rd329;
	mov.b16 	%rs311, 1;
	bra.uni 	$L__BB7_98;
$L__BB7_97:
	setp.eq.s16 	%p50, %rs149, 0;
	selp.b16 	%rs311, %rs71, %rs311, %p50;
	selp.b64 	%rd329, %rd91, %rd329, %p50;
$L__BB7_98:
	cvt.u32.u16 	%r132, %rs311;
	and.b32  	%r113, %r132, 255;
	mov.b32 	%r129, 8;
	mov.b32 	%r130, 31;
	mov.b32 	%r131, -1;
	// begin inline asm
	shfl.sync.down.b32 %r112, %r113, %r129, %r130, %r131;
	// end inline asm
	// begin inline asm
	shfl.sync.down.b32 %r117, %r118, %r129, %r130, %r131;
	// end inline asm
	mov.b64 	{%r123, %r128}, %rd329;
	// begin inline asm
	shfl.sync.down.b32 %r122, %r123, %r129, %r130, %r131;
	// end inline asm
	// begin inline asm
	shfl.sync.down.b32 %r127, %r128, %r129, %r130, %r131;
	// end inline asm
	mov.b64 	%rd95, {%r122, %r127};
	cvt.u16.u32 	%rs74, %r112;
	setp.gt.s32 	%p51, %r48, 23;
	@%p51 bra 	$L__BB7_102;
	and.b16  	%rs153, %rs311, 255;
	setp.eq.s16 	%p52, %rs153, 0;
	and.b16  	%rs154, %rs74, 255;
	setp.eq.s16 	%p53, %rs154, 0;
	or.pred  	%p54, %p52, %p53;
	@%p54 bra 	$L__BB7_101;
	min.s64 	%rd329, %rd95, %rd329;
	mov.b16 	%rs311, 1;
	bra.uni 	$L__BB7_102;
$L__BB7_101:
	setp.eq.s16 	%p55, %rs153, 0;
	selp.b16 	%rs311, %rs74, %rs311, %p55;
	selp.b64 	%rd329, %rd95, %rd329, %p55;
$L__BB7_102:
	cvt.u32.u16 	%r153, %rs311;
	and.b32  	%r134, %r153, 255;
	mov.b32 	%r150, 16;
	mov.b32 	%r151, 31;
	mov.b32 	%r152, -1;
	// begin inline asm
	shfl.sync.down.b32 %r133, %r134, %r150, %r151, %r152;
	// end inline asm
	// begin inline asm
	shfl.sync.down.b32 %r138, %r139, %r150, %r151, %r152;
	// end inline asm
	mov.b64 	{%r144, %r149}, %rd329;
	// begin inline asm
	shfl.sync.down.b32 %r143, %r144, %r150, %r151, %r152;
	// end inline asm
	// begin inline asm
	shfl.sync.down.b32 %r148, %r149, %r150, %r151, %r152;
	// end inline asm
	mov.b64 	%rd99, {%r143, %r148};
	cvt.u16.u32 	%rs77, %r133;
	setp.gt.s32 	%p56, %r48, 15;
	@%p56 bra 	$L__BB7_106;
	and.b16  	%rs157, %rs311, 255;
	setp.eq.s16 	%p57, %rs157, 0;
	and.b16  	%rs158, %rs77, 255;
	setp.eq.s16 	%p58, %rs158, 0;
	or.pred  	%p59, %p57, %p58;
	@%p59 bra 	$L__BB7_105;
	min.s64 	%rd329, %rd99, %rd329;
	mov.b16 	%rs311, 1;
	bra.uni 	$L__BB7_106;
$L__BB7_105:
	setp.eq.s16 	%p60, %rs157, 0;
	selp.b16 	%rs311, %rs77, %rs311, %p60;
	selp.b64 	%rd329, %rd99, %rd329, %p60;
$L__BB7_106:
	setp.ne.s32 	%p61, %r48, 0;
	@%p61 bra 	$L__BB7_108;
	shr.u32 	%r154, %r16, 1;
	and.b32  	%r155, %r154, 496;
	mov.u32 	%r156, _ZZN3cub18CUB_300001_SM_10006detail6reduce28DeviceReduceSingleTileKernelINS2_10policy_hubIN4cuda3std3__45tupleIJblEEEyN6thrust24THRUST_300001_SM_1000_NS8cuda_cub9__find_if7functorIS9_EEE10Policy1000EPS9_SI_iSF_S9_S9_NS7_10__identityEEEvT0_T1_T2_T3_T4_T6_E12temp_storage;
	add.s32 	%r157, %r156, %r155;
	st.shared.u8 	[%r157+8], %rs311;
	st.shared.u64 	[%r157+16], %rd329;
$L__BB7_108:
	bar.sync 	0;
	setp.ne.s32 	%p62, %r16, 0;
	@%p62 bra 	$L__BB7_110;
	ld.shared.u8 	%rs161, [_ZZN3cub18CUB_300001_SM_10006detail6reduce28DeviceReduceSingleTileKernelINS2_10policy_hubIN4cuda3std3__45tupleIJblEEEyN6thrust24THRUST_300001_SM_1000_NS8cuda_cub9__find_if7functorIS9_EEE10Policy1000EPS9_SI_iSF_S9_S9_NS7_10__identityEEEvT0_T1_T2_T3_T4_T6_E12temp_storage+24];
	ld.shared.u64 	%rd202, [_ZZN3cub18CUB_300001_SM_10006detail6reduce28DeviceReduceSingleTileKernelINS2_10policy_hubIN4cuda3std3__45tupleIJblEEEyN6thrust24THRUST_300001_SM_1000_NS8cuda_cub9__find_if7functorIS9_EEE10Policy1000EPS9_SI_iSF_S9_S9_NS7_10__identityEEEvT0_T1_T2_T3_T4_T6_E12temp_storage+32];
	and.b16  	%rs162, %rs311, 255;
	setp.eq.s16 	%p63, %rs162, 0;
	setp.eq.s16 	%p64, %rs161, 0;
	min.s64 	%rd203, %rd202, %rd329;
	selp.b16 	%rs163, %rs311, 1, %p64;
	selp.b16 	%rs164, %rs161, %rs163, %p63;
	and.b16  	%rs165, %rs164, 255;
	selp.b64 	%rd204, %rd329, %rd203, %p64;
	selp.b64 	%rd205, %rd202, %rd204, %p63;
	ld.shared.u8 	%rs166, [_ZZN3cub18CUB_300001_SM_10006detail6reduce28DeviceReduceSingleTileKernelINS2_10policy_hubIN4cuda3std3__45tupleIJblEEEyN6thrust24THRUST_300001_SM_1000_NS8cuda_cub9__find_if7functorIS9_EEE10Policy1000EPS9_SI_iSF_S9_S9_NS7_10__identityEEEvT0_T1_T2_T3_T4_T6_E12temp_storage+40];
	ld.shared.u64 	%rd206, [_ZZN3cub18CUB_300001_SM_10006detail6reduce28DeviceReduceSingleTileKernelINS2_10policy_hubIN4cuda3std3__45tupleIJblEEEyN6thrust24THRUST_300001_SM_1000_NS8cuda_cub9__find_if7functorIS9_EEE10Policy1000EPS9_SI_iSF_S9_S9_NS7_10__identityEEEvT0_T1_T2_T3_T4_T6_E12temp_storage+48];
	setp.eq.s16 	%p65, %rs165, 0;
	setp.eq.s16 	%p66, %rs166, 0;
	min.s64 	%rd207, %rd206, %rd205;
	selp.b16 	%rs167, %rs164, 1, %p66;
	selp.b16 	%rs168, %rs166, %rs167, %p65;
	and.b16  	%rs169, %rs168, 255;
	selp.b64 	%rd208, %rd205, %rd207, %p66;
	selp.b64 	%rd209, %rd206, %rd208, %p65;
	ld.shared.u8 	%rs170, [_ZZN3cub18CUB_300001_SM_10006detail6reduce28DeviceReduceSingleTileKernelINS2_10policy_hubIN4cuda3std3__45tupleIJblEEEyN6thrust24THRUST_300001_SM_1000_NS8cuda_cub9__find_if7functorIS9_EEE10Policy1000EPS9_SI_iSF_S9_S9_NS7_10__identityEEEvT0_T1_T2_T3_T4_T6_E12temp_storage+56];
	ld.shared.u64 	%rd210, [_ZZN3cub18CUB_300001_SM_10006detail6reduce28DeviceReduceSingleTileKernelINS2_10policy_hubIN4cuda3std3__45tupleIJblEEEyN6thrust24THRUST_300001_SM_1000_NS8cuda_cub9__find_if7functorIS9_EEE10Policy1000EPS9_SI_iSF_S9_S9_NS7_10__identityEEEvT0_T1_T2_T3_T4_T6_E12temp_storage+64];
	setp.eq.s16 	%p67, %rs169, 0;
	setp.eq.s16 	%p68, %rs170, 0;
	min.s64 	%rd211, %rd210, %rd209;
	selp.b16 	%rs171, %rs168, 1, %p68;
	selp.b16 	%rs172, %rs170, %rs171, %p67;
	and.b16  	%rs173, %rs172, 255;
	selp.b64 	%rd212, %rd209, %rd211, %p68;
	selp.b64 	%rd213, %rd210, %rd212, %p67;
	ld.shared.u8 	%rs174, [_ZZN3cub18CUB_300001_SM_10006detail6reduce28DeviceReduceSingleTileKernelINS2_10policy_hubIN4cuda3std3__45tupleIJblEEEyN6thrust24THRUST_300001_SM_1000_NS8cuda_cub9__find_if7functorIS9_EEE10Policy1000EPS9_SI_iSF_S9_S9_NS7_10__identityEEEvT0_T1_T2_T3_T4_T6_E12temp_storage+72];
	ld.shared.u64 	%rd214, [_ZZN3cub18CUB_300001_SM_10006detail6reduce28DeviceReduceSingleTileKernelINS2_10policy_hubIN4cuda3std3__45tupleIJblEEEyN6thrust24THRUST_300001_SM_1000_NS8cuda_cub9__find_if7functorIS9_EEE10Policy1000EPS9_SI_iSF_S9_S9_NS7_10__identityEEEvT0_T1_T2_T3_T4_T6_E12temp_storage+80];
	setp.eq.s16 	%p69, %rs173, 0;
	setp.eq.s16 	%p70, %rs174, 0;
	min.s64 	%rd215, %rd214, %rd213;
	selp.b16 	%rs175, %rs172, 1, %p70;
	selp.b16 	%rs176, %rs174, %rs175, %p69;
	and.b16  	%rs177, %rs176, 255;
	selp.b64 	%rd216, %rd213, %rd215, %p70;
	selp.b64 	%rd217, %rd214, %rd216, %p69;
	ld.shared.u8 	%rs178, [_ZZN3cub18CUB_300001_SM_10006detail6reduce28DeviceReduceSingleTileKernelINS2_10policy_hubIN4cuda3std3__45tupleIJblEEEyN6thrust24THRUST_300001_SM_1000_NS8cuda_cub9__find_if7functorIS9_EEE10Policy1000EPS9_SI_iSF_S9_S9_NS7_10__identityEEEvT0_T1_T2_T3_T4_T6_E12temp_storage+88];
	ld.shared.u64 	%rd218, [_ZZN3cub18CUB_300001_SM_10006detail6reduce28DeviceReduceSingleTileKernelINS2_10policy_hubIN4cuda3std3__45tupleIJblEEEyN6thrust24THRUST_300001_SM_1000_NS8cuda_cub9__find_if7functorIS9_EEE10Policy1000EPS9_SI_iSF_S9_S9_NS7_10__identityEEEvT0_T1_T2_T3_T4_T6_E12temp_storage+96];
	setp.eq.s16 	%p71, %rs177, 0;
	setp.eq.s16 	%p72, %rs178, 0;
	min.s64 	%rd219, %rd218, %rd217;
	selp.b16 	%rs179, %rs176, 1, %p72;
	selp.b16 	%rs180, %rs178, %rs179, %p71;
	and.b16  	%rs181, %rs180, 255;
	selp.b64 	%rd220, %rd217, %rd219, %p72;
	selp.b64 	%rd221, %rd218, %rd220, %p71;
	ld.shared.u8 	%rs182, [_ZZN3cub18CUB_300001_SM_10006detail6reduce28DeviceReduceSingleTileKernelINS2_10policy_hubIN4cuda3std3__45tupleIJblEEEyN6thrust24THRUST_300001_SM_1000_NS8cuda_cub9__find_if7functorIS9_EEE10Policy1000EPS9_SI_iSF_S9_S9_NS7_10__identityEEEvT0_T1_T2_T3_T4_T6_E12temp_storage+104];
	ld.shared.u64 	%rd222, [_ZZN3cub18CUB_300001_SM_10006detail6reduce28DeviceReduceSingleTileKernelINS2_10policy_hubIN4cuda3std3__45tupleIJblEEEyN6thrust24THRUST_300001_SM_1000_NS8cuda_cub9__find_if7functorIS9_EEE10Policy1000EPS9_SI_iSF_S9_S9_NS7_10__identityEEEvT0_T1_T2_T3_T4_T6_E12temp_storage+112];
	setp.eq.s16 	%p73, %rs181, 0;
	setp.eq.s16 	%p74, %rs182, 0;
	min.s64 	%rd223, %rd222, %rd221;
	selp.b16 	%rs183, %rs180, 1, %p74;
	selp.b16 	%rs184, %rs182, %rs183, %p73;
	and.b16  	%rs185, %rs184, 255;
	selp.b64 	%rd224, %rd221, %rd223, %p74;
	selp.b64 	%rd225, %rd222, %rd224, %p73;
	ld.shared.u8 	%rs186, [_ZZN3cub18CUB_300001_SM_10006detail6reduce28DeviceReduceSingleTileKernelINS2_10policy_hubIN4cuda3std3__45tupleIJblEEEyN6thrust24THRUST_300001_SM_1000_NS8cuda_cub9__find_if7functorIS9_EEE10Policy1000EPS9_SI_iSF_S9_S9_NS7_10__identityEEEvT0_T1_T2_T3_T4_T6_E12temp_storage+120];
	ld.shared.u64 	%rd226, [_ZZN3cub18CUB_300001_SM_10006detail6reduce28DeviceReduceSingleTileKernelINS2_10policy_hubIN4cuda3std3__45tupleIJblEEEyN6thrust24THRUST_300001_SM_1000_NS8cuda_cub9__find_if7functorIS9_EEE10Policy1000EPS9_SI_iSF_S9_S9_NS7_10__identityEEEvT0_T1_T2_T3_T4_T6_E12temp_storage+128];
	setp.eq.s16 	%p75, %rs185, 0;
	setp.eq.s16 	%p76, %rs186, 0;
	min.s64 	%rd227, %rd226, %rd225;
	selp.b16 	%rs187, %rs184, 1, %p76;
	selp.b16 	%rs311, %rs186, %rs187, %p75;
	selp.b64 	%rd228, %rd225, %rd227, %p76;
	selp.b64 	%rd329, %rd226, %rd228, %p75;
$L__BB7_110:
	mov.u32 	%r391, %tid.x;
	setp.ne.s32 	%p184, %r391, 0;
	@%p184 bra 	$L__BB7_112;
	setp.eq.s16 	%p185, %rs82, 0;
	and.b16  	%rs302, %rs311, 255;
	setp.eq.s16 	%p186, %rs302, 0;
	min.s64 	%rd319, %rd329, %rd106;
	selp.b16 	%rs303, %rs82, 1, %p186;
	selp.b16 	%rs304, %rs311, %rs303, %p185;
	selp.b64 	%rd320, %rd106, %rd319, %p186;
	selp.b64 	%rd321, %rd329, %rd320, %p185;
	st.global.u8 	[%rd1], %rs304;
	st.global.u64 	[%rd1+8], %rd321;
$L__BB7_112:
	ret;

}


// ===== COMPILED SASS (sm_100) =====

	.target	sm_100

	.elftype	@"ET_EXEC"


//--------------------- .note.nv.tkinfo           --------------------------
	.section	.note.nv.tkinfo,"",@"SHT_NOTE"
	.sectionflags	@"SHF_NOTE_NV_TKINFO"
	.tkinfo
        /*0018*/ 	.word	0x00000002
        /*0030*/ 	.string	""
        /*0030*/ 	.string	"ptxas"
        /*0030*/ 	.string	"Cuda compilation tools, release 13.0, V13.0.88"
        /*0030*/ 	.string	"Build cuda_13.0.r13.0/compiler.36424714_0"
        /*0030*/ 	.string	"-arch sm_100 -m 64 "



//--------------------- .note.nv.cuinfo           --------------------------
	.section	.note.nv.cuinfo,"",@"SHT_NOTE"
	.sectionflags	@"SHF_NOTE_NV_CUINFO"
        /*0018*/ 	.short	0x0002
        /*001a*/ 	.short	0x0064
        /*001c*/ 	.short	0x0082
	.zero		2


//--------------------- .nv.info                  --------------------------
	.section	.nv.info,"",@"SHT_CUDA_INFO"
	.align	4


	//----- nvinfo : EIATTR_REGCOUNT
	.align		4
        /*0000*/ 	.byte	0x04, 0x2f
        /*0002*/ 	.short	(.L_44 - .L_43)
	.align		4
.L_43:
        /*0004*/ 	.word	index@(_ZN3cub18CUB_300001_SM_10006detail11EmptyKernelIvEEvv)
        /*0008*/ 	.word	0x00000004


	//----- nvinfo : EIATTR_FRAME_SIZE
	.align		4
.L_44:
        /*000c*/ 	.byte	0x04, 0x11
        /*000e*/ 	.short	(.L_46 - .L_45)
	.align		4
.L_45:
        /*0010*/ 	.word	index@(_ZN3cub18CUB_300001_SM_10006detail11EmptyKernelIvEEvv)
        /*0014*/ 	.word	0x00000000


	//----- nvinfo : EIATTR_REGCOUNT
	.align		4
.L_46:
        /*0018*/ 	.byte	0x04, 0x2f
        /*001a*/ 	.short	(.L_48 - .L_47)
	.align		4
.L_47:
        /*001c*/ 	.word	index@(_ZN3cub18CUB_300001_SM_10006detail8for_each13static_kernelINS2_12policy_hub_t12policy_500_tEmN6thrust24THRUST_300001_SM_1000_NS8cuda_cub20__uninitialized_fill7functorINS7_10device_ptrIfEEfEEEEvT0_T1_)
        /*0020*/ 	.word	0x00000008


	//----- nvinfo : EIATTR_FRAME_SIZE
	.align		4
.L_48:
        /*0024*/ 	.byte	0x04, 0x11
        /*0026*/ 	.short	(.L_50 - .L_49)
	.align		4
.L_49:
        /*0028*/ 	.word	index@(_ZN3cub18CUB_300001_SM_10006detail8for_each13static_kernelINS2_12policy_hub_t12policy_500_tEmN6thrust24THRUST_300001_SM_1000_NS8cuda_cub20__uninitialized_fill7functorINS7_10device_ptrIfEEfEEEEvT0_T1_)
        /*002c*/ 	.word	0x00000000


	//----- nvinfo : EIATTR_REGCOUNT
	.align		4
.L_50:
        /*0030*/ 	.byte	0x04, 0x2f
        /*0032*/ 	.short	(.L_52 - .L_51)
	.align		4
.L_51:
        /*0034*/ 	.word	index@(_ZN3cub18CUB_300001_SM_10006detail6reduce28DeviceReduceSingleTileKernelINS2_10policy_hubIN4cuda3std3__45tupleIJblEEEjN6thrust24THRUST_300001_SM_1000_NS8cuda_cub9__find_if7functorIS9_EEE10Policy1000ENSB_12zip_iteratorINS8_IJNSD_26transform_input_iterator_tIbNSB_6detail15normal_iteratorINSB_10device_ptrIfEEEE20less_than_or_eq_zeroEENSB_17counting_iteratorIlNSB_11use_defaultESS_SS_EEEEEEEPS9_jSF_S9_S9_NS7_10__identityEEEvT0_T1_T2_T3_T4_T6_)
        /*0038*/ 	.word	0x00000028


	//----- nvinfo : EIATTR_FRAME_SIZE
	.align		4
.L_52:
        /*003c*/ 	.byte	0x04, 0x11
        /*003e*/ 	.short	(.L_54 - .L_53)
	.align		4
.L_53:
        /*0040*/ 	.word	index@(_ZN3cub18CUB_300001_SM_10006detail6reduce28DeviceReduceSingleTileKernelINS2_10policy_hubIN4cuda3std3__45tupleIJblEEEjN6thrust24THRUST_300001_SM_1000_NS8cuda_cub9__find_if7functorIS9_EEE10Policy1000ENSB_12zip_iteratorINS8_IJNSD_26transform_input_iterator_tIbNSB_6detail15normal_iteratorINSB_10device_ptrIfEEEE20less_than_or_eq_zeroEENSB_17counting_iteratorIlNSB_11use_defaultESS_SS_EEEEEEEPS9_jSF_S9_S9_NS7_10__identityEEEvT0_T1_T2_T3_T4_T6_)
        /*0044*/ 	.word	0x00000000


	//----- nvinfo : EIATTR_REGCOUNT
	.align		4
.L_54:
        /*0048*/ 	.byte	0x04, 0x2f
        /*004a*/ 	.short	(.L_56 - .L_55)
	.align		4
.L_55:
        /*004c*/ 	.word	index@(_ZN3cub18CUB_300001_SM_10006detail6reduce18DeviceReduceKernelINS2_10policy_hubIN4cuda3std3__45tupleIJblEEEjN6thrust24THRUST_300001_SM_1000_NS8cuda_cub9__find_if7functorIS9_EEE10Policy1000ENSB_12zip_iteratorINS8_IJNSD_26transform_input_iterator_tIbNSB_6detail15normal_iteratorINSB_10device_ptrIfEEEE20less_than_or_eq_zeroEENSB_17counting_iteratorIlNSB_11use_defaultESS_SS_EEEEEEEjSF_S9_NS7_10__identityEEEvT0_PT3_T1_NS0_13GridEvenShareIS10_EET2_T4_)
        /*0050*/ 	.word	0x00000020


	//----- nvinfo : EIATTR_FRAME_SIZE
	.align		4
.L_56:
        /*0054*/ 	.byte	0x04, 0x11
        /*0056*/ 	.short	(.L_58 - .L_57)
	.align		4
.L_57:
        /*0058*/ 	.word	index@(_ZN3cub18CUB_300001_SM_10006detail6reduce18DeviceReduceKernelINS2_10policy_hubIN4cuda3std3__45tupleIJblEEEjN6thrust24THRUST_300001_SM_1000_NS8cuda_cub9__find_if7functorIS9_EEE10Policy1000ENSB_12zip_iteratorINS8_IJNSD_26transform_input_iterator_tIbNSB_6detail15normal_iteratorINSB_10device_ptrIfEEEE20less_than_or_eq_zeroEENSB_17counting_iteratorIlNSB_11use_defaultESS_SS_EEEEEEEjSF_S9_NS7_10__identityEEEvT0_PT3_T1_NS0_13GridEvenShareIS10_EET2_T4_)
        /*005c*/ 	.word	0x00000000


	//----- nvinfo : EIATTR_REGCOUNT
	.align		4
.L_58:
        /*0060*/ 	.byte	0x04, 0x2f
        /*0062*/ 	.short	(.L_60 - .L_59)
	.align		4
.L_59:
        /*0064*/ 	.word	index@(_ZN3cub18CUB_300001_SM_10006detail6reduce28DeviceReduceSingleTileKernelINS2_10policy_hubIN4cuda3std3__45tupleIJblEEEjN6thrust24THRUST_300001_SM_1000_NS8cuda_cub9__find_if7functorIS9_EEE10Policy1000EPS9_SI_iSF_S9_S9_NS7_10__identityEEEvT0_T1_T2_T3_T4_T6_)
        /*0068*/ 	.word	0x0000001c


	//----- nvinfo : EIATTR_FRAME_SIZE
	.align		4
.L_60:
        /*006c*/ 	.byte	0x04, 0x11
        /*006e*/ 	.short	(.L_62 - .L_61)
	.align		4
.L_61:
        /*0070*/ 	.word	index@(_ZN3cub18CUB_300001_SM_10006detail6reduce28DeviceReduceSingleTileKernelINS2_10policy_hubIN4cuda3std3__45tupleIJblEEEjN6thrust24THRUST_300001_SM_1000_NS8cuda_cub9__find_if7functorIS9_EEE10Policy1000EPS9_SI_iSF_S9_S9_NS7_10__identityEEEvT0_T1_T2_T3_T4_T6_)
        /*0074*/ 	.word	0x00000000


	//----- nvinfo : EIATTR_REGCOUNT
	.align		4
.L_62:
        /*0078*/ 	.byte	0x04, 0x2f
        /*007a*/ 	.short	(.L_64 - .L_63)
	.align		4
.L_63:
        /*007c*/ 	.word	index@(_ZN3cub18CUB_300001_SM_10006detail6reduce28DeviceReduceSingleTileKernelINS2_10policy_hubIN4cuda3std3__45tupleIJblEEEyN6thrust24THRUST_300001_SM_1000_NS8cuda_cub9__find_if7functorIS9_EEE10Policy1000ENSB_12zip_iteratorINS8_IJNSD_26transform_input_iterator_tIbNSB_6detail15normal_iteratorINSB_10device_ptrIfEEEE20less_than_or_eq_zeroEENSB_17counting_iteratorIlNSB_11use_defaultESS_SS_EEEEEEEPS9_ySF_S9_S9_NS7_10__identityEEEvT0_T1_T2_T3_T4_T6_)
        /*0080*/ 	.word	0x0000001c


	//----- nvinfo : EIATTR_FRAME_SIZE
	.align		4
.L_64:
        /*0084*/ 	.byte	0x04, 0x11
        /*0086*/ 	.short	(.L_66 - .L_65)
	.align		4
.L_65:
        /*0088*/ 	.word	index@(_ZN3cub18CUB_300001_SM_10006detail6reduce28DeviceReduceSingleTileKernelINS2_10policy_hubIN4cuda3std3__45tupleIJblEEEyN6thrust24THRUST_300001_SM_1000_NS8cuda_cub9__find_if7functorIS9_EEE10Policy1000ENSB_12zip_iteratorINS8_IJNSD_26transform_input_iterator_tIbNSB_6detail15normal_iteratorINSB_10device_ptrIfEEEE20less_than_or_eq_zeroEENSB_17counting_iteratorIlNSB_11use_defaultESS_SS_EEEEEEEPS9_ySF_S9_S9_NS7_10__identityEEEvT0_T1_T2_T3_T4_T6_)
        /*008c*/ 	.word	0x00000000


	//----- nvinfo : EIATTR_REGCOUNT
	.align		4
.L_66:
        /*0090*/ 	.byte	0x04, 0x2f
        /*0092*/ 	.short	(.L_68 - .L_67)
	.align		4
.L_67:
        /*0094*/ 	.word	index@(_ZN3cub18CUB_300001_SM_10006detail6reduce18DeviceReduceKernelINS2_10policy_hubIN4cuda3std3__45tupleIJblEEEyN6thrust24THRUST_300001_SM_1000_NS8cuda_cub9__find_if7functorIS9_EEE10Policy1000ENSB_12zip_iteratorINS8_IJNSD_26transform_input_iterator_tIbNSB_6detail15normal_iteratorINSB_10device_ptrIfEEEE20less_than_or_eq_zeroEENSB_17counting_iteratorIlNSB_11use_defaultESS_SS_EEEEEEEySF_S9_NS7_10__identityEEEvT0_PT3_T1_NS0_13GridEvenShareIS10_EET2_T4_)
        /*0098*/ 	.word	0x0000001d


	//----- nvinfo : EIATTR_FRAME_SIZE
	.align		4
.L_68:
        /*009c*/ 	.byte	0x04, 0x11
        /*009e*/ 	.short	(.L_70 - .L_69)
	.align		4
.L_69:
        /*00a0*/ 	.word	index@(_ZN3cub18CUB_300001_SM_10006detail6reduce18DeviceReduceKernelINS2_10policy_hubIN4cuda3std3__45tupleIJblEEEyN6thrust24THRUST_300001_SM_1000_NS8cuda_cub9__find_if7functorIS9_EEE10Policy1000ENSB_12zip_iteratorINS8_IJNSD_26transform_input_iterator_tIbNSB_6detail15normal_iteratorINSB_10device_ptrIfEEEE20less_than_or_eq_zeroEENSB_17counting_iteratorIlNSB_11use_defaultESS_SS_EEEEEEEySF_S9_NS7_10__identityEEEvT0_PT3_T1_NS0_13GridEvenShareIS10_EET2_T4_)
        /*00a4*/ 	.word	0x00000000


	//----- nvinfo : EIATTR_REGCOUNT
	.align		4
.L_70:
        /*00a8*/ 	.byte	0x04, 0x2f
        /*00aa*/ 	.short	(.L_72 - .L_71)
	.align		4
.L_71:
        /*00ac*/ 	.word	index@(_ZN3cub18CUB_300001_SM_10006detail6reduce28DeviceReduceSingleTileKernelINS2_10policy_hubIN4cuda3std3__45tupleIJblEEEyN6thrust24THRUST_300001_SM_1000_NS8cuda_cub9__find_if7functorIS9_EEE10Policy1000EPS9_SI_iSF_S9_S9_NS7_10__identityEEEvT0_T1_T2_T3_T4_T6_)
        /*00b0*/ 	.word	0x0000001c


	//----- nvinfo : EIATTR_FRAME_SIZE
	.align		4
.L_72:
        /*00b4*/ 	.byte	0x04, 0x11
        /*00b6*/ 	.short	(.L_74 - .L_73)
	.align		4
.L_73:
        /*00b8*/ 	.word	index@(_ZN3cub18CUB_300001_SM_10006detail6reduce28DeviceReduceSingleTileKernelINS2_10policy_hubIN4cuda3std3__45tupleIJblEEEyN6thrust24THRUST_300001_SM_1000_NS8cuda_cub9__find_if7functorIS9_EEE10Policy1000EPS9_SI_iSF_S9_S9_NS7_10__identityEEEvT0_T1_T2_T3_T4_T6_)
        /*00bc*/ 	.word	0x00000000


	//----- nvinfo : EIATTR_MIN_STACK_SIZE
	.align		4
.L_74:
        /*00c0*/ 	.byte	0x04, 0x12
        /*00c2*/ 	.short	(.L_76 - .L_75)
	.align		4
.L_75:
        /*00c4*/ 	.word	index@(_ZN3cub18CUB_300001_SM_10006detail6reduce28DeviceReduceSingleTileKernelINS2_10policy_hubIN4cuda3std3__45tupleIJblEEEyN6thrust24THRUST_300001_SM_1000_NS8cuda_cub9__find_if7functorIS9_EEE10Policy1000EPS9_SI_iSF_S9_S9_NS7_10__identityEEEvT0_T1_T2_T3_T4_T6_)
        /*00c8*/ 	.word	0x00000000


	//----- nvinfo : EIATTR_MIN_STACK_SIZE
	.align		4
.L_76:
        /*00cc*/ 	.byte	0x04, 0x12
        /*00ce*/ 	.short	(.L_78 - .L_77)
	.align		4
.L_77:
        /*00d0*/ 	.word	index@(_ZN3cub18CUB_300001_SM_10006detail6reduce18DeviceReduceKernelINS2_10policy_hubIN4cuda3std3__45tupleIJblEEEyN6thrust24THRUST_300001_SM_1000_NS8cuda_cub9__find_if7functorIS9_EEE10Policy1000ENSB_12zip_iteratorINS8_IJNSD_26transform_input_iterator_tIbNSB_6detail15normal_iteratorINSB_10device_ptrIfEEEE20less_than_or_eq_zeroEENSB_17counting_iteratorIlNSB_11use_defaultESS_SS_EEEEEEEySF_S9_NS7_10__identityEEEvT0_PT3_T1_NS0_13GridEvenShareIS10_EET2_T4_)
        /*00d4*/ 	.word	0x00000000


	//----- nvinfo : EIATTR_MIN_STACK_SIZE
	.align		4
.L_78:
        /*00d8*/ 	.byte	0x04, 0x12
        /*00da*/ 	.short	(.L_80 - .L_79)
	.align		4
.L_79:
        /*00dc*/ 	.word	index@(_ZN3cub18CUB_300001_SM_10006detail6reduce28DeviceReduceSingleTileKernelINS2_10policy_hubIN4cuda3std3__45tupleIJblEEEyN6thrust24THRUST_300001_SM_1000_NS8cuda_cub9__find_if7functorIS9_EEE10Policy1000ENSB_12zip_iteratorINS8_IJNSD_26transform_input_iterator_tIbNSB_6detail15normal_iteratorINSB_10device_ptrIfEEEE20less_than_or_eq_zeroEENSB_17counting_iteratorIlNSB_11use_defaultESS_SS_EEEEEEEPS9_ySF_S9_S9_NS7_10__identityEEEvT0_T1_T2_T3_T4_T6_)
        /*00e0*/ 	.word	0x00000000


	//----- nvinfo : EIATTR_MIN_STACK_SIZE
	.align		4
.L_80:
        /*00e4*/ 	.byte	0x04, 0x12
        /*00e6*/ 	.short	(.L_82 - .L_81)
	.align		4
.L_81:
        /*00e8*/ 	.word	index@(_ZN3cub18CUB_300001_SM_10006detail6reduce28DeviceReduceSingleTileKernelINS2_10policy_hubIN4cuda3std3__45tupleIJblEEEjN6thrust24THRUST_300001_SM_1000_NS8cuda_cub9__find_if7functorIS9_EEE10Policy1000EPS9_SI_iSF_S9_S9_NS7_10__identityEEEvT0_T1_T2_T3_T4_T6_)
        /*00ec*/ 	.word	0x00000000


	//----- nvinfo : EIATTR_MIN_STACK_SIZE
	.align		4
.L_82:
        /*00f0*/ 	.byte	0x04, 0x12
        /*00f2*/ 	.short	(.L_84 - .L_83)
	.align		4
.L_83:
        /*00f4*/ 	.word	index@(_ZN3cub18CUB_300001_SM_10006detail6reduce18DeviceReduceKernelINS2_10policy_hubIN4cuda3std3__45tupleIJblEEEjN6thrust24THRUST_300001_SM_1000_NS8cuda_cub9__find_if7functorIS9_EEE10Policy1000ENSB_12zip_iteratorINS8_IJNSD_26transform_input_iterator_tIbNSB_6detail15normal_iteratorINSB_10device_ptrIfEEEE20less_than_or_eq_zeroEENSB_17counting_iteratorIlNSB_11use_defaultESS_SS_EEEEEEEjSF_S9_NS7_10__identityEEEvT0_PT3_T1_NS0_13GridEvenShareIS10_EET2_T4_)
        /*00f8*/ 	.word	0x00000000


	//----- nvinfo : EIATTR_MIN_STACK_SIZE
	.align		4
.L_84:
        /*00fc*/ 	.byte	0x04, 0x12
        /*00fe*/ 	.short	(.L_86 - .L_85)
	.align		4
.L_85:
        /*0100*/ 	.word	index@(_ZN3cub18CUB_300001_SM_10006detail6reduce28DeviceReduceSingleTileKernelINS2_10policy_hubIN4cuda3std3__45tupleIJblEEEjN6thrust24THRUST_300001_SM_1000_NS8cuda_cub9__find_if7functorIS9_EEE10Policy1000ENSB_12zip_iteratorINS8_IJNSD_26transform_input_iterator_tIbNSB_6detail15normal_iteratorINSB_10device_ptrIfEEEE20less_than_or_eq_zeroEENSB_17counting_iteratorIlNSB_11use_defaultESS_SS_EEEEEEEPS9_jSF_S9_S9_NS7_10__identityEEEvT0_T1_T2_T3_T4_T6_)
        /*0104*/ 	.word	0x00000000


	//----- nvinfo : EIATTR_MIN_STACK_SIZE
	.align		4
.L_86:
        /*0108*/ 	.byte	0x04, 0x12
        /*010a*/ 	.short	(.L_88 - .L_87)
	.align		4
.L_87:
        /*010c*/ 	.word	index@(_ZN3cub18CUB_300001_SM_10006detail8for_each13static_kernelINS2_12policy_hub_t12policy_500_tEmN6thrust24THRUST_300001_SM_1000_NS8cuda_cub20__uninitialized_fill7functorINS7_10device_ptrIfEEfEEEEvT0_T1_)
        /*0110*/ 	.word	0x00000000


	//----- nvinfo : EIATTR_MIN_STACK_SIZE
	.align		4
.L_88:
        /*0114*/ 	.byte	0x04, 0x12
        /*0116*/ 	.short	(.L_90 - .L_89)
	.align		4
.L_89:
        /*0118*/ 	.word	index@(_ZN3cub18CUB_300001_SM_10006detail11EmptyKernelIvEEvv)
        /*011c*/ 	.word	0x00000000
.L_90:


//--------------------- .nv.compat                --------------------------
	.section	.nv.compat,"",@"SHT_CUDA_COMPAT_INFO"
	.align	4
        /*0000*/ 	.byte	0x02, 0x09, 0x00, 0x00, 0x02, 0x02, 0x01, 0x00, 0x02, 0x05, 0x05, 0x00, 0x03, 0x07, 0x01, 0x01
        /*0010*/ 	.byte	0x02, 0x03, 0x00, 0x00, 0x02, 0x06, 0x01, 0x00, 0x04, 0x0b, 0x08, 0x00, 0x09, 0x00, 0x00, 0x00
        /*0020*/ 	.byte	0x00, 0x00, 0x00, 0x00


//--------------------- .nv.info._ZN3cub18CUB_300001_SM_10006detail6reduce28DeviceReduceSingleTileKernelINS2_10policy_hubIN4cuda3std3__45tupleIJblEEEyN6thrust24THRUST_300001_SM_1000_NS8cuda_cub9__find_if7functorIS9_EEE10Policy1000EPS9_SI_iSF_S9_S9_NS7_10__identityEEEvT0_T1_T2_T3_T4_T6_ --------------------------
	.section	.nv.info._ZN3cub18CUB_300001_SM_10006detail6reduce28DeviceReduceSingleTileKernelINS2_10policy_hubIN4cuda3std3__45tupleIJblEEEyN6thrust24THRUST_300001_SM_1000_NS8cuda_cub9__find_if7functorIS9_EEE10Policy1000EPS9_SI_iSF_S9_S9_NS7_10__identityEEEvT0_T1_T2_T3_T4_T6_,"",@"SHT_CUDA_INFO"
	.sectionflags	@""
	.align	4


	//----- nvinfo : EIATTR_CUDA_API_VERSION
	.align		4
        /*0000*/ 	.byte	0x04, 0x37
        /*0002*/ 	.short	(.L_92 - .L_91)
.L_91:
        /*0004*/ 	.word	0x00000082


	//----- nvinfo : EIATTR_KPARAM_INFO
	.align		4
.L_92:
        /*0008*/ 	.byte	0x04, 0x17
        /*000a*/ 	.short	(.L_94 - .L_93)
.L_93:
        /*000c*/ 	.word	0x00000000
        /*0010*/ 	.short	0x0005
        /*0012*/ 	.short	0x0028
        /*0014*/ 	.byte	0x00, 0xf0, 0x05, 0x00


	//----- nvinfo : EIATTR_KPARAM_INFO
	.align		4
.L_94:
        /*0018*/ 	.byte	0x04, 0x17
        /*001a*/ 	.short	(.L_96 - .L_95)
.L_95:
        /*001c*/ 	.word	0x00000000
        /*0020*/ 	.short	0x0004
        /*0022*/ 	.short	0x0018
        /*0024*/ 	.byte	0x00, 0xf0, 0x41, 0x00


	//----- nvinfo : EIATTR_KPARAM_INFO
	.align		4
.L_96:
        /*0028*/ 	.byte	0x04, 0x17
        /*002a*/ 	.short	(.L_98 - .L_97)
.L_97:
        /*002c*/ 	.word	0x00000000
        /*0030*/ 	.short	0x0003
        /*0032*/ 	.short	0x0014
        /*0034*/ 	.byte	0x00, 0xf0, 0x05, 0x00


	//----- nvinfo : EIATTR_KPARAM_INFO
	.align		4
.L_98:
        /*0038*/ 	.byte	0x04, 0x17
        /*003a*/ 	.short	(.L_100 - .L_99)
.L_99:
        /*003c*/ 	.word	0x00000000
        /*0040*/ 	.short	0x0002
        /*0042*/ 	.short	0x0010
        /*0044*/ 	.byte	0x00, 0xf0, 0x11, 0x00


	//----- nvinfo : EIATTR_KPARAM_INFO
	.align		4
.L_100:
        /*0048*/ 	.byte	0x04, 0x17
        /*004a*/ 	.short	(.L_102 - .L_101)
.L_101:
        /*004c*/ 	.word	0x00000000
        /*0050*/ 	.short	0x0001
        /*0052*/ 	.short	0x0008
        /*0054*/ 	.byte	0x00, 0xf5, 0x21, 0x00


	//----- nvinfo : EIATTR_KPARAM_INFO
	.align		4
.L_102:
        /*0058*/ 	.byte	0x04, 0x17
        /*005a*/ 	.short	(.L_104 - .L_103)
.L_103:
        /*005c*/ 	.word	0x00000000
        /*0060*/ 	.short	0x0000
        /*0062*/ 	.short	0x0000
        /*0064*/ 	.byte	0x00, 0xf5, 0x21, 0x00


	//----- nvinfo : EIATTR_SPARSE_MMA_MASK
	.align		4
.L_104:
        /*0068*/ 	.byte	0x03, 0x50
        /*006a*/ 	.short	0x0000


	//----- nvinfo : EIATTR_MAXREG_COUNT
	.align		4
        /*006c*/ 	.byte	0x03, 0x1b
        /*006e*/ 	.short	0x00ff


	//----- nvinfo : EIATTR_NUM_BARRIERS
	.align		4
        /*0070*/ 	.byte	0x02, 0x4c
        /*0072*/ 	.byte	0x01
	.zero		1


	//----- nvinfo : EIATTR_MERCURY_ISA_VERSION
	.align		4
        /*0074*/ 	.byte	0x03, 0x5f
        /*0076*/ 	.short	0x0101


	//----- nvinfo : EIATTR_COOP_GROUP_MASK_REGIDS
	.align		4
        /*0078*/ 	.byte	0x04, 0x29
        /*007a*/ 	.short	(.L_106 - .L_105)


	//   ....[0]....
.L_105:
        /*007c*/ 	.word	0xffffffff


	//   ....[1]....
        /*0080*/ 	.word	0xffffffff


	//   ....[2]....
        /*0084*/ 	.word	0xffffffff


	//   ....[3]....
        /*0088*/ 	.word	0xffffffff


	//   ....[4]....
        /*008c*/ 	.word	0xffffffff


	//   ....[5]....
        /*0090*/ 	.word	0xffffffff


	//   ....[6]....
        /*0094*/ 	.word	0xffffffff


	//   ....[7]....
        /*0098*/ 	.word	0xffffffff


	//   ....[8]....
        /*009c*/ 	.word	0xffffffff


	//   ....[9]....
        /*00a0*/ 	.word	0xffffffff


	//   ....[10]....
        /*00a4*/ 	.word	0xffffffff


	//   ....[11]....
        /*00a8*/ 	.word	0xffffffff


	//   ....[12]....
        /*00ac*/ 	.word	0xffffffff


	//   ....[13]....
        /*00b0*/ 	.word	0xffffffff


	//   ....[14]....
        /*00b4*/ 	.word	0xffffffff


	//   ....[15]....
        /*00b8*/ 	.word	0xffffffff


	//   ....[16]....
        /*00bc*/ 	.word	0xffffffff


	//   ....[17]....
        /*00c0*/ 	.word	0xffffffff


	//   ....[18]....
        /*00c4*/ 	.word	0xffffffff


	//   ....[19]....
        /*00c8*/ 	.word	0xffffffff


	//   ....[20]....
        /*00cc*/ 	.word	0xffffffff


	//   ....[21]....
        /*00d0*/ 	.word	0xffffffff


	//   ....[22]....
        /*00d4*/ 	.word	0xffffffff


	//   ....[23]....
        /*00d8*/ 	.word	0xffffffff


	//   ....[24]....
        /*00dc*/ 	.word	0xffffffff


	//   ....[25]....
        /*00e0*/ 	.word	0xffffffff


	//   ....[26]....
        /*00e4*/ 	.word	0xffffffff


	//   ....[27]....
        /*00e8*/ 	.word	0xffffffff


	//   ....[28]....
        /*00ec*/ 	.word	0xffffffff


	//   ....[29]....
        /*00f0*/ 	.word	0xffffffff


	//   ....[30]....
        /*00f4*/ 	.word	0xffffffff


	//   ....[31]....
        /*00f8*/ 	.word	0xffffffff


	//   ....[32]....
        /*00fc*/ 	.word	0xffffffff


	//   ....[33]....
        /*0100*/ 	.word	0xffffffff


	//   ....[34]....
        /*0104*/ 	.word	0xffffffff


	//   ....[35]....
        /*0108*/ 	.word	0xffffffff


	//   ....[36]....
        /*010c*/ 	.word	0xffffffff


	//   ....[37]....
        /*0110*/ 	.word	0xffffffff


	//   ....[38]....
        /*0114*/ 	.word	0xffffffff


	//   ....[39]....
        /*0118*/ 	.word	0xffffffff


	//   ....[40]....
        /*011c*/ 	.word	0xffffffff


	//   ....[41]....
        /*0120*/ 	.word	0xffffffff


	//   ....[42]....
        /*0124*/ 	.word	0xffffffff


	//   ....[43]....
        /*0128*/ 	.word	0xffffffff


	//   ....[44]....
        /*012c*/ 	.word	0xffffffff


	//----- nvinfo : EIATTR_COOP_GROUP_INSTR_OFFSETS
	.align		4
.L_106:
        /*0130*/ 	.byte	0x04, 0x28
        /*0132*/ 	.short	(.L_108 - .L_107)


	//   ....[0]....
.L_107:
        /*0134*/ 	.word	0x000007d0


	//   ....[1]....
        /*0138*/ 	.word	0x000007e0


	//   ....[2]....
        /*013c*/ 	.word	0x000007f0


	//   ....[3]....
        /*0140*/ 	.word	0x00000940


	//   ....[4]....
        /*0144*/ 	.word	0x00000970


	//   ....[5]....
        /*0148*/ 	.word	0x000009a0


	//   ....[6]....
        /*014c*/ 	.word	0x00000ac0


	//   ....[7]....
        /*0150*/ 	.word	0x00000ae0


	//   ....[8]....
        /*0154*/ 	.word	0x00000af0


	//   ....[9]....
        /*0158*/ 	.word	0x00000c10


	//   ....[10]....
        /*015c*/ 	.word	0x00000c30


	//   ....[11]....
        /*0160*/ 	.word	0x00000c40


	//   ....[12]....
        /*0164*/ 	.word	0x00000d60


	//   ....[13]....
        /*0168*/ 	.word	0x00000d80


	//   ....[14]....
        /*016c*/ 	.word	0x00000d90


	//   ....[15]....
        /*0170*/ 	.word	0x00001520


	//   ....[16]....
        /*0174*/ 	.word	0x000015b0


	//   ....[17]....
        /*0178*/ 	.word	0x000015e0


	//   ....[18]....
        /*017c*/ 	.word	0x00001700


	//   ....[19]....
        /*0180*/ 	.word	0x00001730


	//   ....[20]....
        /*0184*/ 	.word	0x00001740


	//   ....[21]....
        /*0188*/ 	.word	0x00001860


	//   ....[22]....
        /*018c*/ 	.word	0x00001880


	//   ....[23]....
        /*0190*/ 	.word	0x00001890


	//   ....[24]....
        /*0194*/ 	.word	0x000019b0


	//   ....[25]....
        /*0198*/ 	.word	0x000019d0


	//   ....[26]....
        /*019c*/ 	.word	0x000019e0


	//   ....[27]....
        /*01a0*/ 	.word	0x00001b00


	//   ....[28]....
        /*01a4*/ 	.word	0x00001b20


	//   ....[29]....
        /*01a8*/ 	.word	0x00001b30


	//   ....[30]....
        /*01ac*/ 	.word	0x000031b0


	//   ....[31]....
        /*01b0*/ 	.word	0x000031c0


	//   ....[32]....
        /*01b4*/ 	.word	0x000031d0


	//   ....[33]....
        /*01b8*/ 	.word	0x00003320


	//   ....[34]....
        /*01bc*/ 	.word	0x00003350


	//   ....[35]....
        /*01c0*/ 	.word	0x00003380


	//   ....[36]....
        /*01c4*/ 	.word	0x000034a0


	//   ....[37]....
        /*01c8*/ 	.word	0x000034c0


	//   ....[38]....
        /*01cc*/ 	.word	0x000034d0


	//   ....[39]....
        /*01d0*/ 	.word	0x000035f0


	//   ....[40]....
        /*01d4*/ 	.word	0x00003610


	//   ....[41]....
        /*01d8*/ 	.word	0x00003620


	//   ....[42]....
        /*01dc*/ 	.word	0x00003740


	//   ....[43]....
        /*01e0*/ 	.word	0x00003760


	//   ....[44]....
        /*01e4*/ 	.word	0x00003770


	//----- nvinfo : EIATTR_VRC_CTA_INIT_COUNT
	.align		4
.L_108:
        /*01e8*/ 	.byte	0x02, 0x4a
	.zero		1
	.zero		1


	//----- nvinfo : EIATTR_EXIT_INSTR_OFFSETS
	.align		4
        /*01ec*/ 	.byte	0x04, 0x1c
        /*01ee*/ 	.short	(.L_110 - .L_109)


	//   ....[0]....
.L_109:
        /*01f0*/ 	.word	0x00000080


	//   ....[1]....
        /*01f4*/ 	.word	0x000000d0


	//   ....[2]....
        /*01f8*/ 	.word	0x00003e80


	//   ....[3]....
        /*01fc*/ 	.word	0x00003f70


	//----- nvinfo : EIATTR_MAX_THREADS
	.align		4
.L_110:
        /*0200*/ 	.byte	0x04, 0x05
        /*0202*/ 	.short	(.L_112 - .L_111)
.L_111:
        /*0204*/ 	.word	0x00000100
        /*0208*/ 	.word	0x00000001
        /*020c*/ 	.word	0x00000001


	//----- nvinfo : EIATTR_CRS_STACK_SIZE
	.align		4
.L_112:
        /*0210*/ 	.byte	0x04, 0x1e
        /*0212*/ 	.short	(.L_114 - .L_113)
.L_113:
        /*0214*/ 	.word	0x00000000


	//----- nvinfo : EIATTR_CBANK_PARAM_SIZE
	.align		4
.L_114:
        /*0218*/ 	.byte	0x03, 0x19
        /*021a*/ 	.short	0x0029


	//----- nvinfo : EIATTR_PARAM_CBANK
	.align		4
        /*021c*/ 	.byte	0x04, 0x0a
        /*021e*/ 	.short	(.L_116 - .L_115)
	.align		4
.L_115:
        /*0220*/ 	.word	index@(.nv.constant0._ZN3cub18CUB_300001_SM_10006detail6reduce28DeviceReduceSingleTileKernelINS2_10policy_hubIN4cuda3std3__45tupleIJblEEEyN6thrust24THRUST_300001_SM_1000_NS8cuda_cub9__find_if7functorIS9_EEE10Policy1000EPS9_SI_iSF_S9_S9_NS7_10__identityEEEvT0_T1_T2_T3_T4_T6_)
        /*0224*/ 	.short	0x0380
        /*0226*/ 	.short	0x0029


	//----- nvinfo : EIATTR_SW_WAR
	.align		4
.L_116:
        /*0228*/ 	.byte	0x04, 0x36
        /*022a*/ 	.short	(.L_118 - .L_117)
.L_117:
        /*022c*/ 	.word	0x00000008
.L_118:


//--------------------- .nv.info._ZN3cub18CUB_300001_SM_10006detail6reduce18DeviceReduceKernelINS2_10policy_hubIN4cuda3std3__45tupleIJblEEEyN6thrust24THRUST_300001_SM_1000_NS8cuda_cub9__find_if7functorIS9_EEE10Policy1000ENSB_12zip_iteratorINS8_IJNSD_26transform_input_iterator_tIbNSB_6detail15normal_iteratorINSB_10device_ptrIfEEEE20less_than_or_eq_zeroEENSB_17counting_iteratorIlNSB_11use_defaultESS_SS_EEEEEEEySF_S9_NS7_10__identityEEEvT0_PT3_T1_NS0_13GridEvenShareIS10_EET2_T4_ --------------------------
	.section	.nv.info._ZN3cub18CUB_300001_SM_10006detail6reduce18DeviceReduceKernelINS2_10policy_hubIN4cuda3std3__45tupleIJblEEEyN6thrust24THRUST_300001_SM_1000_NS8cuda_cub9__find_if7functorIS9_EEE10Policy1000ENSB_12zip_iteratorINS8_IJNSD_26transform_input_iterator_tIbNSB_6detail15normal_iteratorINSB_10device_ptrIfEEEE20less_than_or_eq_zeroEENSB_17counting_iteratorIlNSB_11use_defaultESS_SS_EEEEEEEySF_S9_NS7_10__identityEEEvT0_PT3_T1_NS0_13GridEvenShareIS10_EET2_T4_,"",@"SHT_CUDA_INFO"
	.sectionflags	@""
	.align	4


	//----- nvinfo : EIATTR_CUDA_API_VERSION
	.align		4
        /*0000*/ 	.byte	0x04, 0x37
        /*0002*/ 	.short	(.L_120 - .L_119)
.L_119:
        /*0004*/ 	.word	0x00000082


	//----- nvinfo : EIATTR_KPARAM_INFO
	.align		4
.L_120:
        /*0008*/ 	.byte	0x04, 0x17
        /*000a*/ 	.short	(.L_122 - .L_121)
.L_121:
        /*000c*/ 	.word	0x00000000
        /*0010*/ 	.short	0x0005
        /*0012*/ 	.short	0x0071
        /*0014*/ 	.byte	0x00, 0xf0, 0x05, 0x00


	//----- nvinfo : EIATTR_KPARAM_INFO
	.align		4
.L_122:
        /*0018*/ 	.byte	0x04, 0x17
        /*001a*/ 	.short	(.L_124 - .L_123)
.L_123:
        /*001c*/ 	.word	0x00000000
        /*0020*/ 	.short	0x0004
        /*0022*/ 	.short	0x0070
        /*0024*/ 	.byte	0x00, 0xf0, 0x05, 0x00


	//----- nvinfo : EIATTR_KPARAM_INFO
	.align		4
.L_124:
        /*0028*/ 	.byte	0x04, 0x17
        /*002a*/ 	.short	(.L_126 - .L_125)
.L_125:
        /*002c*/ 	.word	0x00000000
        /*0030*/ 	.short	0x0003
        /*0032*/ 	.short	0x0028
        /*0034*/ 	.byte	0x00, 0xf0, 0x21, 0x01


	//----- nvinfo : EIATTR_KPARAM_INFO
	.align		4
.L_126:
        /*0038*/ 	.byte	0x04, 0x17
        /*003a*/ 	.short	(.L_128 - .L_127)
.L_127:
        /*003c*/ 	.word	0x00000000
        /*0040*/ 	.short	0x0002
        /*0042*/ 	.short	0x0020
        /*0044*/ 	.byte	0x00, 0xf0, 0x21, 0x00


	//----- nvinfo : EIATTR_KPARAM_INFO
	.align		4
.L_128:
        /*0048*/ 	.byte	0x04, 0x17
        /*004a*/ 	.short	(.L_130 - .L_129)
.L_129:
        /*004c*/ 	.word	0x00000000
        /*0050*/ 	.short	0x0001
        /*0052*/ 	.short	0x0018
        /*0054*/ 	.byte	0x00, 0xf5, 0x21, 0x00


	//----- nvinfo : EIATTR_KPARAM_INFO
	.align		4
.L_130:
        /*0058*/ 	.byte	0x04, 0x17
        /*005a*/ 	.short	(.L_132 - .L_131)
.L_131:
        /*005c*/ 	.word	0x00000000
        /*0060*/ 	.short	0x0000
        /*0062*/ 	.short	0x0000
        /*0064*/ 	.byte	0x00, 0xf0, 0x61, 0x00


	//----- nvinfo : EIATTR_SPARSE_MMA_MASK
	.align		4
.L_132:
        /*0068*/ 	.byte	0x03, 0x50
        /*006a*/ 	.short	0x0000


	//----- nvinfo : EIATTR_MAXREG_COUNT
	.align		4
        /*006c*/ 	.byte	0x03, 0x1b
        /*006e*/ 	.short	0x00ff


	//----- nvinfo : EIATTR_NUM_BARRIERS
	.align		4
        /*0070*/ 	.byte	0x02, 0x4c
        /*0072*/ 	.byte	0x01
	.zero		1


	//----- nvinfo : EIATTR_MERCURY_ISA_VERSION
	.align		4
        /*0074*/ 	.byte	0x03, 0x5f
        /*0076*/ 	.short	0x0101


	//----- nvinfo : EIATTR_COOP_GROUP_MASK_REGIDS
	.align		4
        /*0078*/ 	.byte	0x04, 0x29
        /*007a*/ 	.short	(.L_134 - .L_133)


	//   ....[0]....
.L_133:
        /*007c*/ 	.word	0xffffffff


	//   ....[1]....
        /*0080*/ 	.word	0xffffffff


	//   ....[2]....
        /*0084*/ 	.word	0xffffffff


	//   ....[3]....
        /*0088*/ 	.word	0xffffffff


	//   ....[4]....
        /*008c*/ 	.word	0xffffffff


	//   ....[5]....
        /*0090*/ 	.word	0xffffffff


	//   ....[6]....
        /*0094*/ 	.word	0xffffffff


	//   ....[7]....
        /*0098*/ 	.word	0xffffffff


	//   ....[8]....
        /*009c*/ 	.word	0xffffffff


	//   ....[9]....
        /*00a0*/ 	.word	0xffffffff


	//   ....[10]....
        /*00a4*/ 	.word	0xffffffff


	//   ....[11]....
        /*00a8*/ 	.word	0xffffffff


	//   ....[12]....
        /*00ac*/ 	.word	0xffffffff


	//   ....[13]....
        /*00b0*/ 	.word	0xffffffff


	//   ....[14]....
        /*00b4*/ 	.word	0xffffffff


	//   ....[15]....
        /*00b8*/ 	.word	0xffffffff


	//   ....[16]....
        /*00bc*/ 	.word	0xffffffff


	//   ....[17]....
        /*00c0*/ 	.word	0xffffffff


	//   ....[18]....
        /*00c4*/ 	.word	0xffffffff


	//   ....[19]....
        /*00c8*/ 	.word	0xffffffff


	//   ....[20]....
        /*00cc*/ 	.word	0xffffffff


	//   ....[21]....
        /*00d0*/ 	.word	0xffffffff


	//   ....[22]....
        /*00d4*/ 	.word	0xffffffff


	//   ....[23]....
        /*00d8*/ 	.word	0xffffffff


	//   ....[24]....
        /*00dc*/ 	.word	0xffffffff


	//   ....[25]....
        /*00e0*/ 	.word	0xffffffff


	//   ....[26]....
        /*00e4*/ 	.word	0xffffffff


	//   ....[27]....
        /*00e8*/ 	.word	0xffffffff


	//   ....[28]....
        /*00ec*/ 	.word	0xffffffff


	//   ....[29]....
        /*00f0*/ 	.word	0xffffffff


	//   ....[30]....
        /*00f4*/ 	.word	0xffffffff


	//   ....[31]....
        /*00f8*/ 	.word	0xffffffff


	//   ....[32]....
        /*00fc*/ 	.word	0xffffffff


	//   ....[33]....
        /*0100*/ 	.word	0xffffffff


	//   ....[34]....
        /*0104*/ 	.word	0xffffffff


	//   ....[35]....
        /*0108*/ 	.word	0xffffffff


	//   ....[36]....
        /*010c*/ 	.word	0xffffffff


	//   ....[37]....
        /*0110*/ 	.word	0xffffffff


	//   ....[38]....
        /*0114*/ 	.word	0xffffffff


	//   ....[39]....
        /*0118*/ 	.word	0xffffffff


	//   ....[40]....
        /*011c*/ 	.word	0xffffffff


	//   ....[41]....
        /*0120*/ 	.word	0xffffffff


	//   ....[42]....
        /*0124*/ 	.word	0xffffffff


	//   ....[43]....
        /*0128*/ 	.word	0xffffffff


	//   ....[44]....
        /*012c*/ 	.word	0xffffffff


	//----- nvinfo : EIATTR_COOP_GROUP_INSTR_OFFSETS
	.align		4
.L_134:
        /*0130*/ 	.byte	0x04, 0x28
        /*0132*/ 	.short	(.L_136 - .L_135)


	//   ....[0]....
.L_135:
        /*0134*/ 	.word	0x00001500


	//   ....[1]....
        /*0138*/ 	.word	0x00001510


	//   ....[2]....
        /*013c*/ 	.word	0x00001520


	//   ....[3]....
        /*0140*/ 	.word	0x00001670


	//   ....[4]....
        /*0144*/ 	.word	0x000016a0


	//   ....[5]....
        /*0148*/ 	.word	0x000016d0


	//   ....[6]....
        /*014c*/ 	.word	0x000017f0


	//   ....[7]....
        /*0150*/ 	.word	0x00001810


	//   ....[8]....
        /*0154*/ 	.word	0x00001820


	//   ....[9]....
        /*0158*/ 	.word	0x00001940


	//   ....[10]....
        /*015c*/ 	.word	0x00001960


	//   ....[11]....
        /*0160*/ 	.word	0x00001970


	//   ....[12]....
        /*0164*/ 	.word	0x00001a90


	//   ....[13]....
        /*0168*/ 	.word	0x00001ab0


	//   ....[14]....
        /*016c*/ 	.word	0x00001ac0


	//   ....[15]....
        /*0170*/ 	.word	0x00002240


	//   ....[16]....
        /*0174*/ 	.word	0x000022d0


	//   ....[17]....
        /*0178*/ 	.word	0x00002300


	//   ....[18]....
        /*017c*/ 	.word	0x00002420


	//   ....[19]....
        /*0180*/ 	.word	0x00002450


	//   ....[20]....
        /*0184*/ 	.word	0x00002460


	//   ....[21]....
        /*0188*/ 	.word	0x00002580


	//   ....[22]....
        /*018c*/ 	.word	0x000025a0


	//   ....[23]....
        /*0190*/ 	.word	0x000025b0


	//   ....[24]....
        /*0194*/ 	.word	0x000026d0


	//   ....[25]....
        /*0198*/ 	.word	0x000026f0


	//   ....[26]....
        /*019c*/ 	.word	0x00002700


	//   ....[27]....
        /*01a0*/ 	.word	0x00002820


	//   ....[28]....
        /*01a4*/ 	.word	0x00002840


	//   ....[29]....
        /*01a8*/ 	.word	0x00002850


	//   ....[30]....
        /*01ac*/ 	.word	0x00004bd0


	//   ....[31]....
        /*01b0*/ 	.word	0x00004be0


	//   ....[32]....
        /*01b4*/ 	.word	0x00004bf0


	//   ....[33]....
        /*01b8*/ 	.word	0x00004d40


	//   ....[34]....
        /*01bc*/ 	.word	0x00004d70


	//   ....[35]....
        /*01c0*/ 	.word	0x00004da0


	//   ....[36]....
        /*01c4*/ 	.word	0x00004ec0


	//   ....[37]....
        /*01c8*/ 	.word	0x00004ee0


	//   ....[38]....
        /*01cc*/ 	.word	0x00004ef0


	//   ....[39]....
        /*01d0*/ 	.word	0x00005010


	//   ....[40]....
        /*01d4*/ 	.word	0x00005030


	//   ....[41]....
        /*01d8*/ 	.word	0x00005040


	//   ....[42]....
        /*01dc*/ 	.word	0x00005160


	//   ....[43]....
        /*01e0*/ 	.word	0x00005180


	//   ....[44]....
        /*01e4*/ 	.word	0x00005190


	//----- nvinfo : EIATTR_VRC_CTA_INIT_COUNT
	.align		4
.L_136:
        /*01e8*/ 	.byte	0x02, 0x4a
	.zero		1
	.zero		1


	//----- nvinfo : EIATTR_EXIT_INSTR_OFFSETS
	.align		4
        /*01ec*/ 	.byte	0x04, 0x1c
        /*01ee*/ 	.short	(.L_138 - .L_137)


	//   ....[0]....
.L_137:
        /*01f0*/ 	.word	0x00005890


	//   ....[1]....
        /*01f4*/ 	.word	0x000058e0


	//----- nvinfo : EIATTR_MAX_THREADS
	.align		4
.L_138:
        /*01f8*/ 	.byte	0x04, 0x05
        /*01fa*/ 	.short	(.L_140 - .L_139)
.L_139:
        /*01fc*/ 	.word	0x00000100
        /*0200*/ 	.word	0x00000001
        /*0204*/ 	.word	0x00000001


	//----- nvinfo : EIATTR_CRS_STACK_SIZE
	.align		4
.L_140:
        /*0208*/ 	.byte	0x04, 0x1e
        /*020a*/ 	.short	(.L_142 - .L_141)
.L_141:
        /*020c*/ 	.word	0x00000000


	//----- nvinfo : EIATTR_CBANK_PARAM_SIZE
	.align		4
.L_142:
        /*0210*/ 	.byte	0x03, 0x19
        /*0212*/ 	.short	0x0072


	//----- nvinfo : EIATTR_PARAM_CBANK
	.align		4
        /*0214*/ 	.byte	0x04, 0x0a
        /*0216*/ 	.short	(.L_144 - .L_143)
	.align		4
.L_143:
        /*0218*/ 	.word	index@(.nv.constant0._ZN3cub18CUB_300001_SM_10006detail6reduce18DeviceReduceKernelINS2_10policy_hubIN4cuda3std3__45tupleIJblEEEyN6thrust24THRUST_300001_SM_1000_NS8cuda_cub9__find_if7functorIS9_EEE10Policy1000ENSB_12zip_iteratorINS8_IJNSD_26transform_input_iterator_tIbNSB_6detail15normal_iteratorINSB_10device_ptrIfEEEE20less_than_or_eq_zeroEENSB_17counting_iteratorIlNSB_11use_defaultESS_SS_EEEEEEEySF_S9_NS7_10__identityEEEvT0_PT3_T1_NS0_13GridEvenShareIS10_EET2_T4_)
        /*021c*/ 	.short	0x0380
        /*021e*/ 	.short	0x0072


	//----- nvinfo : EIATTR_SW_WAR
	.align		4
.L_144:
        /*0220*/ 	.byte	0x04, 0x36
        /*0222*/ 	.short	(.L_146 - .L_145)
.L_145:
        /*0224*/ 	.word	0x00000008
.L_146:


//--------------------- .nv.info._ZN3cub18CUB_300001_SM_10006detail6reduce28DeviceReduceSingleTileKernelINS2_10policy_hubIN4cuda3std3__45tupleIJblEEEyN6thrust24THRUST_300001_SM_1000_NS8cuda_cub9__find_if7functorIS9_EEE10Policy1000ENSB_12zip_iteratorINS8_IJNSD_26transform_input_iterator_tIbNSB_6detail15normal_iteratorINSB_10device_ptrIfEEEE20less_than_or_eq_zeroEENSB_17counting_iteratorIlNSB_11use_defaultESS_SS_EEEEEEEPS9_ySF_S9_S9_NS7_10__identityEEEvT0_T1_T2_T3_T4_T6_ --------------------------
	.section	.nv.info._ZN3cub18CUB_300001_SM_10006detail6reduce28DeviceReduceSingleTileKernelINS2_10policy_hubIN4cuda3std3__45tupleIJblEEEyN6thrust24THRUST_300001_SM_1000_NS8cuda_cub9__find_if7functorIS9_EEE10Policy1000ENSB_12zip_iteratorINS8_IJNSD_26transform_input_iterator_tIbNSB_6detail15normal_iteratorINSB_10device_ptrIfEEEE20less_than_or_eq_zeroEENSB_17counting_iteratorIlNSB_11use_defaultESS_SS_EEEEEEEPS9_ySF_S9_S9_NS7_10__identityEEEvT0_T1_T2_T3_T4_T6_,"",@"SHT_CUDA_INFO"
	.sectionflags	@""
	.align	4


	//----- nvinfo : EIATTR_CUDA_API_VERSION
	.align		4
        /*0000*/ 	.byte	0x04, 0x37
        /*0002*/ 	.short	(.L_148 - .L_147)
.L_147:
        /*0004*/ 	.word	0x00000082


	//----- nvinfo : EIATTR_KPARAM_INFO
	.align		4
.L_148:
        /*0008*/ 	.byte	0x04, 0x17
        /*000a*/ 	.short	(.L_150 - .L_149)
.L_149:
        /*000c*/ 	.word	0x00000000
        /*0010*/ 	.short	0x0005
        /*0012*/ 	.short	0x0040
        /*0014*/ 	.byte	0x00, 0xf0, 0x05, 0x00


	//----- nvinfo : EIATTR_KPARAM_INFO
	.align		4
.L_150:
        /*0018*/ 	.byte	0x04, 0x17
        /*001a*/ 	.short	(.L_152 - .L_151)
.L_151:
        /*001c*/ 	.word	0x00000000
        /*0020*/ 	.short	0x0004
        /*0022*/ 	.short	0x0030
        /*0024*/ 	.byte	0x00, 0xf0, 0x41, 0x00


	//----- nvinfo : EIATTR_KPARAM_INFO
	.align		4
.L_152:
        /*0028*/ 	.byte	0x04, 0x17
        /*002a*/ 	.short	(.L_154 - .L_153)
.L_153:
        /*002c*/ 	.word	0x00000000
        /*0030*/ 	.short	0x0003
        /*0032*/ 	.short	0x0028
        /*0034*/ 	.byte	0x00, 0xf0, 0x05, 0x00


	//----- nvinfo : EIATTR_KPARAM_INFO
	.align		4
.L_154:
        /*0038*/ 	.byte	0x04, 0x17
        /*003a*/ 	.short	(.L_156 - .L_155)
.L_155:
        /*003c*/ 	.word	0x00000000
        /*0040*/ 	.short	0x0002
        /*0042*/ 	.short	0x0020
        /*0044*/ 	.byte	0x00, 0xf0, 0x21, 0x00


	//----- nvinfo : EIATTR_KPARAM_INFO
	.align		4
.L_156:
        /*0048*/ 	.byte	0x04, 0x17
        /*004a*/ 	.short	(.L_158 - .L_157)
.L_157:
        /*004c*/ 	.word	0x00000000
        /*0050*/ 	.short	0x0001
        /*0052*/ 	.short	0x0018
        /*0054*/ 	.byte	0x00, 0xf5, 0x21, 0x00


	//----- nvinfo : EIATTR_KPARAM_INFO
	.align		4
.L_158:
        /*0058*/ 	.byte	0x04, 0x17
        /*005a*/ 	.short	(.L_160 - .L_159)
.L_159:
        /*005c*/ 	.word	0x00000000
        /*0060*/ 	.short	0x0000
        /*0062*/ 	.short	0x0000
        /*0064*/ 	.byte	0x00, 0xf0, 0x61, 0x00


	//----- nvinfo : EIATTR_SPARSE_MMA_MASK
	.align		4
.L_160:
        /*0068*/ 	.byte	0x03, 0x50
        /*006a*/ 	.short	0x0000


	//----- nvinfo : EIATTR_MAXREG_COUNT
	.align		4
        /*006c*/ 	.byte	0x03, 0x1b
        /*006e*/ 	.short	0x00ff


	//----- nvinfo : EIATTR_NUM_BARRIERS
	.align		4
        /*0070*/ 	.byte	0x02, 0x4c
        /*0072*/ 	.byte	0x01
	.zero		1


	//----- nvinfo : EIATTR_MERCURY_ISA_VERSION
	.align		4
        /*0074*/ 	.byte	0x03, 0x5f
        /*0076*/ 	.short	0x0101


	//----- nvinfo : EIATTR_COOP_GROUP_MASK_REGIDS
	.align		4
        /*0078*/ 	.byte	0x04, 0x29
        /*007a*/ 	.short	(.L_162 - .L_161)


	//   ....[0]....
.L_161:
        /*007c*/ 	.word	0xffffffff


	//   ....[1]....
        /*0080*/ 	.word	0xffffffff


	//   ....[2]....
        /*0084*/ 	.word	0xffffffff


	//   ....[3]....
        /*0088*/ 	.word	0xffffffff


	//   ....[4]....
        /*008c*/ 	.word	0xffffffff


	//   ....[5]....
        /*0090*/ 	.word	0xffffffff


	//   ....[6]....
        /*0094*/ 	.word	0xffffffff


	//   ....[7]....
        /*0098*/ 	.word	0xffffffff


	//   ....[8]....
        /*009c*/ 	.word	0xffffffff


	//   ....[9]....
        /*00a0*/ 	.word	0xffffffff


	//   ....[10]....
        /*00a4*/ 	.word	0xffffffff


	//   ....[11]....
        /*00a8*/ 	.word	0xffffffff


	//   ....[12]....
        /*00ac*/ 	.word	0xffffffff


	//   ....[13]....
        /*00b0*/ 	.word	0xffffffff


	//   ....[14]....
        /*00b4*/ 	.word	0xffffffff


	//   ....[15]....
        /*00b8*/ 	.word	0xffffffff


	//   ....[16]....
        /*00bc*/ 	.word	0xffffffff


	//   ....[17]....
        /*00c0*/ 	.word	0xffffffff


	//   ....[18]....
        /*00c4*/ 	.word	0xffffffff


	//   ....[19]....
        /*00c8*/ 	.word	0xffffffff


	//   ....[20]....
        /*00cc*/ 	.word	0xffffffff


	//   ....[21]....
        /*00d0*/ 	.word	0xffffffff


	//   ....[22]....
        /*00d4*/ 	.word	0xffffffff


	//   ....[23]....
        /*00d8*/ 	.word	0xffffffff


	//   ....[24]....
        /*00dc*/ 	.word	0xffffffff


	//   ....[25]....
        /*00e0*/ 	.word	0xffffffff


	//   ....[26]....
        /*00e4*/ 	.word	0xffffffff


	//   ....[27]....
        /*00e8*/ 	.word	0xffffffff


	//   ....[28]....
        /*00ec*/ 	.word	0xffffffff


	//   ....[29]....
        /*00f0*/ 	.word	0xffffffff


	//   ....[30]....
        /*00f4*/ 	.word	0xffffffff


	//   ....[31]....
        /*00f8*/ 	.word	0xffffffff


	//   ....[32]....
        /*00fc*/ 	.word	0xffffffff


	//   ....[33]....
        /*0100*/ 	.word	0xffffffff


	//   ....[34]....
        /*0104*/ 	.word	0xffffffff


	//   ....[35]....
        /*0108*/ 	.word	0xffffffff


	//   ....[36]....
        /*010c*/ 	.word	0xffffffff


	//   ....[37]....
        /*0110*/ 	.word	0xffffffff


	//   ....[38]....
        /*0114*/ 	.word	0xffffffff


	//   ....[39]....
        /*0118*/ 	.word	0xffffffff


	//   ....[40]....
        /*011c*/ 	.word	0xffffffff


	//   ....[41]....
        /*0120*/ 	.word	0xffffffff


	//   ....[42]....
        /*0124*/ 	.word	0xffffffff


	//   ....[43]....
        /*0128*/ 	.word	0xffffffff


	//   ....[44]....
        /*012c*/ 	.word	0xffffffff


	//----- nvinfo : EIATTR_COOP_GROUP_INSTR_OFFSETS
	.align		4
.L_162:
        /*0130*/ 	.byte	0x04, 0x28
        /*0132*/ 	.short	(.L_164 - .L_163)


	//   ....[0]....
.L_163:
        /*0134*/ 	.word	0x00001300


	//   ....[1]....
        /*0138*/ 	.word	0x00001310


	//   ....[2]....
        /*013c*/ 	.word	0x00001320


	//   ....[3]....
        /*0140*/ 	.word	0x00001470


	//   ....[4]....
        /*0144*/ 	.word	0x000014a0


	//   ....[5]....
        /*0148*/ 	.word	0x000014d0


	//   ....[6]....
        /*014c*/ 	.word	0x000015f0


	//   ....[7]....
        /*0150*/ 	.word	0x00001610


	//   ....[8]....
        /*0154*/ 	.word	0x00001620


	//   ....[9]....
        /*0158*/ 	.word	0x00001740


	//   ....[10]....
        /*015c*/ 	.word	0x00001760


	//   ....[11]....
        /*0160*/ 	.word	0x00001770


	//   ....[12]....
        /*0164*/ 	.word	0x00001890


	//   ....[13]....
        /*0168*/ 	.word	0x000018b0


	//   ....[14]....
        /*016c*/ 	.word	0x000018c0


	//   ....[15]....
        /*0170*/ 	.word	0x00002050


	//   ....[16]....
        /*0174*/ 	.word	0x000020e0


	//   ....[17]....
        /*0178*/ 	.word	0x00002110


	//   ....[18]....
        /*017c*/ 	.word	0x00002230


	//   ....[19]....
        /*0180*/ 	.word	0x00002260


	//   ....[20]....
        /*0184*/ 	.word	0x00002270


	//   ....[21]....
        /*0188*/ 	.word	0x00002390


	//   ....[22]....
        /*018c*/ 	.word	0x000023b0


	//   ....[23]....
        /*0190*/ 	.word	0x000023c0


	//   ....[24]....
        /*0194*/ 	.word	0x000024e0


	//   ....[25]....
        /*0198*/ 	.word	0x00002500


	//   ....[26]....
        /*019c*/ 	.word	0x00002510


	//   ....[27]....
        /*01a0*/ 	.word	0x00002630


	//   ....[28]....
        /*01a4*/ 	.word	0x00002650


	//   ....[29]....
        /*01a8*/ 	.word	0x00002660


	//   ....[30]....
        /*01ac*/ 	.word	0x00004920


	//   ....[31]....
        /*01b0*/ 	.word	0x00004930


	//   ....[32]....
        /*01b4*/ 	.word	0x00004940


	//   ....[33]....
        /*01b8*/ 	.word	0x00004a90


	//   ....[34]....
        /*01bc*/ 	.word	0x00004ac0


	//   ....[35]....
        /*01c0*/ 	.word	0x00004af0


	//   ....[36]....
        /*01c4*/ 	.word	0x00004c10


	//   ....[37]....
        /*01c8*/ 	.word	0x00004c30


	//   ....[38]....
        /*01cc*/ 	.word	0x00004c40


	//   ....[39]....
        /*01d0*/ 	.word	0x00004d60


	//   ....[40]....
        /*01d4*/ 	.word	0x00004d80


	//   ....[41]....
        /*01d8*/ 	.word	0x00004d90


	//   ....[42]....
        /*01dc*/ 	.word	0x00004eb0


	//   ....[43]....
        /*01e0*/ 	.word	0x00004ed0


	//   ....[44]....
        /*01e4*/ 	.word	0x00004ee0


	//----- nvinfo : EIATTR_VRC_CTA_INIT_COUNT
	.align		4
.L_164:
        /*01e8*/ 	.byte	0x02, 0x4a
	.zero		1
	.zero		1


	//----- nvinfo : EIATTR_EXIT_INSTR_OFFSETS
	.align		4
        /*01ec*/ 	.byte	0x04, 0x1c
        /*01ee*/ 	.short	(.L_166 - .L_165)


	//   ....[0]....
.L_165:
        /*01f0*/ 	.word	0x00000090


	//   ....[1]....
        /*01f4*/ 	.word	0x000000e0


	//   ....[2]....
        /*01f8*/ 	.word	0x000055f0


	//   ....[3]....
        /*01fc*/ 	.word	0x000056e0


	//----- nvinfo : EIATTR_MAX_THREADS
	.align		4
.L_166:
        /*0200*/ 	.byte	0x04, 0x05
        /*0202*/ 	.short	(.L_168 - .L_167)
.L_167:
        /*0204*/ 	.word	0x00000100
        /*0208*/ 	.word	0x00000001
        /*020c*/ 	.word	0x00000001


	//----- nvinfo : EIATTR_CRS_STACK_SIZE
	.align		4
.L_168:
        /*0210*/ 	.byte	0x04, 0x1e
        /*0212*/ 	.short	(.L_170 - .L_169)
.L_169:
        /*0214*/ 	.word	0x00000000


	//----- nvinfo : EIATTR_CBANK_PARAM_SIZE
	.align		4
.L_170:
        /*0218*/ 	.byte	0x03, 0x19
        /*021a*/ 	.short	0x0041


	//----- nvinfo : EIATTR_PARAM_CBANK
	.align		4
        /*021c*/ 	.byte	0x04, 0x0a
        /*021e*/ 	.short	(.L_172 - .L_171)
	.align		4
.L_171:
        /*0220*/ 	.word	index@(.nv.constant0._ZN3cub18CUB_300001_SM_10006detail6reduce28DeviceReduceSingleTileKernelINS2_10policy_hubIN4cuda3std3__45tupleIJblEEEyN6thrust24THRUST_300001_SM_1000_NS8cuda_cub9__find_if7functorIS9_EEE10Policy1000ENSB_12zip_iteratorINS8_IJNSD_26transform_input_iterator_tIbNSB_6detail15normal_iteratorINSB_10device_ptrIfEEEE20less_than_or_eq_zeroEENSB_17counting_iteratorIlNSB_11use_defaultESS_SS_EEEEEEEPS9_ySF_S9_S9_NS7_10__identityEEEvT0_T1_T2_T3_T4_T6_)
        /*0224*/ 	.short	0x0380
        /*0226*/ 	.short	0x0041


	//----- nvinfo : EIATTR_SW_WAR
	.align		4
.L_172:
        /*0228*/ 	.byte	0x04, 0x36
        /*022a*/ 	.short	(.L_174 - .L_173)
.L_173:
        /*022c*/ 	.word	0x00000008
.L_174:


//--------------------- .nv.info._ZN3cub18CUB_300001_SM_10006detail6reduce28DeviceReduceSingleTileKernelINS2_10policy_hubIN4cuda3std3__45tupleIJblEEEjN6thrust24THRUST_300001_SM_1000_NS8cuda_cub9__find_if7functorIS9_EEE10Policy1000EPS9_SI_iSF_S9_S9_NS7_10__identityEEEvT0_T1_T2_T3_T4_T6_ --------------------------
	.section	.nv.info._ZN3cub18CUB_300001_SM_10006detail6reduce28DeviceReduceSingleTileKernelINS2_10policy_hubIN4cuda3std3__45tupleIJblEEEjN6thrust24THRUST_300001_SM_1000_NS8cuda_cub9__find_if7functorIS9_EEE10Policy1000EPS9_SI_iSF_S9_S9_NS7_10__identityEEEvT0_T1_T2_T3_T4_T6_,"",@"SHT_CUDA_INFO"
	.sectionflags	@""
	.align	4


	//----- nvinfo : EIATTR_CUDA_API_VERSION
	.align		4
        /*0000*/ 	.byte	0x04, 0x37
        /*0002*/ 	.short	(.L_176 - .L_175)
.L_175:
        /*0004*/ 	.word	0x00000082


	//----- nvinfo : EIATTR_KPARAM_INFO
	.align		4
.L_176:
        /*0008*/ 	.byte	0x04, 0x17
        /*000a*/ 	.short	(.L_178 - .L_177)
.L_177:
        /*000c*/ 	.word	0x00000000
        /*0010*/ 	.short	0x0005
        /*0012*/ 	.short	0x0028
        /*0014*/ 	.byte	0x00, 0xf0, 0x05, 0x00


	//----- nvinfo : EIATTR_KPARAM_INFO
	.align		4
.L_178:
        /*0018*/ 	.byte	0x04, 0x17
        /*001a*/ 	.short	(.L_180 - .L_179)
.L_179:
        /*001c*/ 	.word	0x00000000
        /*0020*/ 	.short	0x0004
        /*0022*/ 	.short	0x0018
        /*0024*/ 	.byte	0x00, 0xf0, 0x41, 0x00


	//----- nvinfo : EIATTR_KPARAM_INFO
	.align		4
.L_180:
        /*0028*/ 	.byte	0x04, 0x17
        /*002a*/ 	.short	(.L_182 - .L_181)
.L_181:
        /*002c*/ 	.word	0x00000000
        /*0030*/ 	.short	0x0003
        /*0032*/ 	.short	0x0014
        /*0034*/ 	.byte	0x00, 0xf0, 0x05, 0x00


	//----- nvinfo : EIATTR_KPARAM_INFO
	.align		4
.L_182:
        /*0038*/ 	.byte	0x04, 0x17
        /*003a*/ 	.short	(.L_184 - .L_183)
.L_183:
        /*003c*/ 	.word	0x00000000
        /*0040*/ 	.short	0x0002
        /*0042*/ 	.short	0x0010
        /*0044*/ 	.byte	0x00, 0xf0, 0x11, 0x00


	//----- nvinfo : EIATTR_KPARAM_INFO
	.align		4
.L_184:
        /*0048*/ 	.byte	0x04, 0x17
        /*004a*/ 	.short	(.L_186 - .L_185)
.L_185:
        /*004c*/ 	.word	0x00000000
        /*0050*/ 	.short	0x0001
        /*0052*/ 	.short	0x0008
        /*0054*/ 	.byte	0x00, 0xf5, 0x21, 0x00


	//----- nvinfo : EIATTR_KPARAM_INFO
	.align		4
.L_186:
        /*0058*/ 	.byte	0x04, 0x17
        /*005a*/ 	.short	(.L_188 - .L_187)
.L_187:
        /*005c*/ 	.word	0x00000000
        /*0060*/ 	.short	0x0000
        /*0062*/ 	.short	0x0000
        /*0064*/ 	.byte	0x00, 0xf5, 0x21, 0x00


	//----- nvinfo : EIATTR_SPARSE_MMA_MASK
	.align		4
.L_188:
        /*0068*/ 	.byte	0x03, 0x50
        /*006a*/ 	.short	0x0000


	//----- nvinfo : EIATTR_MAXREG_COUNT
	.align		4
        /*006c*/ 	.byte	0x03, 0x1b
        /*006e*/ 	.short	0x00ff


	//----- nvinfo : EIATTR_NUM_BARRIERS
	.align		4
        /*0070*/ 	.byte	0x02, 0x4c
        /*0072*/ 	.byte	0x01
	.zero		1


	//----- nvinfo : EIATTR_MERCURY_ISA_VERSION
	.align		4
        /*0074*/ 	.byte	0x03, 0x5f
        /*0076*/ 	.short	0x0101


	//----- nvinfo : EIATTR_COOP_GROUP_MASK_REGIDS
	.align		4
        /*0078*/ 	.byte	0x04, 0x29
        /*007a*/ 	.short	(.L_190 - .L_189)


	//   ....[0]....
.L_189:
        /*007c*/ 	.word	0xffffffff


	//   ....[1]....
        /*0080*/ 	.word	0xffffffff


	//   ....[2]....
        /*0084*/ 	.word	0xffffffff


	//   ....[3]....
        /*0088*/ 	.word	0xffffffff


	//   ....[4]....
        /*008c*/ 	.word	0xffffffff


	//   ....[5]....
        /*0090*/ 	.word	0xffffffff


	//   ....[6]....
        /*0094*/ 	.word	0xffffffff


	//   ....[7]....
        /*0098*/ 	.word	0xffffffff


	//   ....[8]....
        /*009c*/ 	.word	0xffffffff


	//   ....[9]....
        /*00a0*/ 	.word	0xffffffff


	//   ....[10]....
        /*00a4*/ 	.word	0xffffffff


	//   ....[11]....
        /*00a8*/ 	.word	0xffffffff


	//   ....[12]....
        /*00ac*/ 	.word	0xffffffff


	//   ....[13]....
        /*00b0*/ 	.word	0xffffffff


	//   ....[14]....
        /*00b4*/ 	.word	0xffffffff


	//   ....[15]....
        /*00b8*/ 	.word	0xffffffff


	//   ....[16]....
        /*00bc*/ 	.word	0xffffffff


	//   ....[17]....
        /*00c0*/ 	.word	0xffffffff


	//   ....[18]....
        /*00c4*/ 	.word	0xffffffff


	//   ....[19]....
        /*00c8*/ 	.word	0xffffffff


	//   ....[20]....
        /*00cc*/ 	.word	0xffffffff


	//   ....[21]....
        /*00d0*/ 	.word	0xffffffff


	//   ....[22]....
        /*00d4*/ 	.word	0xffffffff


	//   ....[23]....
        /*00d8*/ 	.word	0xffffffff


	//   ....[24]....
        /*00dc*/ 	.word	0xffffffff


	//   ....[25]....
        /*00e0*/ 	.word	0xffffffff


	//   ....[26]....
        /*00e4*/ 	.word	0xffffffff


	//   ....[27]....
        /*00e8*/ 	.word	0xffffffff


	//   ....[28]....
        /*00ec*/ 	.word	0xffffffff


	//   ....[29]....
        /*00f0*/ 	.word	0xffffffff


	//   ....[30]....
        /*00f4*/ 	.word	0xffffffff


	//   ....[31]....
        /*00f8*/ 	.word	0xffffffff


	//   ....[32]....
        /*00fc*/ 	.word	0xffffffff


	//   ....[33]....
        /*0100*/ 	.word	0xffffffff


	//   ....[34]....
        /*0104*/ 	.word	0xffffffff


	//   ....[35]....
        /*0108*/ 	.word	0xffffffff


	//   ....[36]....
        /*010c*/ 	.word	0xffffffff


	//   ....[37]....
        /*0110*/ 	.word	0xffffffff


	//   ....[38]....
        /*0114*/ 	.word	0xffffffff


	//   ....[39]....
        /*0118*/ 	.word	0xffffffff


	//   ....[40]....
        /*011c*/ 	.word	0xffffffff


	//   ....[41]....
        /*0120*/ 	.word	0xffffffff


	//   ....[42]....
        /*0124*/ 	.word	0xffffffff


	//   ....[43]....
        /*0128*/ 	.word	0xffffffff


	//   ....[44]....
        /*012c*/ 	.word	0xffffffff


	//----- nvinfo : EIATTR_COOP_GROUP_INSTR_OFFSETS
	.align		4
.L_190:
        /*0130*/ 	.byte	0x04, 0x28
        /*0132*/ 	.short	(.L_192 - .L_191)


	//   ....[0]....
.L_191:
        /*0134*/ 	.word	0x000007d0


	//   ....[1]....
        /*0138*/ 	.word	0x000007e0


	//   ....[2]....
        /*013c*/ 	.word	0x000007f0


	//   ....[3]....
        /*0140*/ 	.word	0x00000940


	//   ....[4]....
        /*0144*/ 	.word	0x00000970


	//   ....[5]....
        /*0148*/ 	.word	0x000009a0


	//   ....[6]....
        /*014c*/ 	.word	0x00000ac0


	//   ....[7]....
        /*0150*/ 	.word	0x00000ae0


	//   ....[8]....
        /*0154*/ 	.word	0x00000af0


	//   ....[9]....
        /*0158*/ 	.word	0x00000c10


	//   ....[10]....
        /*015c*/ 	.word	0x00000c30


	//   ....[11]....
        /*0160*/ 	.word	0x00000c40


	//   ....[12]....
        /*0164*/ 	.word	0x00000d60


	//   ....[13]....
        /*0168*/ 	.word	0x00000d80


	//   ....[14]....
        /*016c*/ 	.word	0x00000d90


	//   ....[15]....
        /*0170*/ 	.word	0x00001520


	//   ....[16]....
        /*0174*/ 	.word	0x000015b0


	//   ....[17]....
        /*0178*/ 	.word	0x000015e0


	//   ....[18]....
        /*017c*/ 	.word	0x00001700


	//   ....[19]....
        /*0180*/ 	.word	0x00001730


	//   ....[20]....
        /*0184*/ 	.word	0x00001740


	//   ....[21]....
        /*0188*/ 	.word	0x00001860


	//   ....[22]....
        /*018c*/ 	.word	0x00001880


	//   ....[23]....
        /*0190*/ 	.word	0x00001890


	//   ....[24]....
        /*0194*/ 	.word	0x000019b0


	//   ....[25]....
        /*0198*/ 	.word	0x000019d0


	//   ....[26]....
        /*019c*/ 	.word	0x000019e0


	//   ....[27]....
        /*01a0*/ 	.word	0x00001b00


	//   ....[28]....
        /*01a4*/ 	.word	0x00001b20


	//   ....[29]....
        /*01a8*/ 	.word	0x00001b30


	//   ....[30]....
        /*01ac*/ 	.word	0x000031b0


	//   ....[31]....
        /*01b0*/ 	.word	0x000031c0


	//   ....[32]....
        /*01b4*/ 	.word	0x000031d0


	//   ....[33]....
        /*01b8*/ 	.word	0x00003320


	//   ....[34]....
        /*01bc*/ 	.word	0x00003350


	//   ....[35]....
        /*01c0*/ 	.word	0x00003380


	//   ....[36]....
        /*01c4*/ 	.word	0x000034a0


	//   ....[37]....
        /*01c8*/ 	.word	0x000034c0


	//   ....[38]....
        /*01cc*/ 	.word	0x000034d0


	//   ....[39]....
        /*01d0*/ 	.word	0x000035f0


	//   ....[40]....
        /*01d4*/ 	.word	0x00003610


	//   ....[41]....
        /*01d8*/ 	.word	0x00003620


	//   ....[42]....
        /*01dc*/ 	.word	0x00003740


	//   ....[43]....
        /*01e0*/ 	.word	0x00003760


	//   ....[44]....
        /*01e4*/ 	.word	0x00003770


	//----- nvinfo : EIATTR_VRC_CTA_INIT_COUNT
	.align		4
.L_192:
        /*01e8*/ 	.byte	0x02, 0x4a
	.zero		1
	.zero		1


	//----- nvinfo : EIATTR_EXIT_INSTR_OFFSETS
	.align		4
        /*01ec*/ 	.byte	0x04, 0x1c
        /*01ee*/ 	.short	(.L_194 - .L_193)


	//   ....[0]....
.L_193:
        /*01f0*/ 	.word	0x00000080


	//   ....[1]....
        /*01f4*/ 	.word	0x000000d0


	//   ....[2]....
        /*01f8*/ 	.word	0x00003e80


	//   ....[3]....
        /*01fc*/ 	.word	0x00003f70


	//----- nvinfo : EIATTR_MAX_THREADS
	.align		4
.L_194:
        /*0200*/ 	.byte	0x04, 0x05
        /*0202*/ 	.short	(.L_196 - .L_195)
.L_195:
        /*0204*/ 	.word	0x00000100
        /*0208*/ 	.word	0x00000001
        /*020c*/ 	.word	0x00000001


	//----- nvinfo : EIATTR_CRS_STACK_SIZE
	.align		4
.L_196:
        /*0210*/ 	.byte	0x04, 0x1e
        /*0212*/ 	.short	(.L_198 - .L_197)
.L_197:
        /*0214*/ 	.word	0x00000000


	//----- nvinfo : EIATTR_CBANK_PARAM_SIZE
	.align		4
.L_198:
        /*0218*/ 	.byte	0x03, 0x19
        /*021a*/ 	.short	0x0029


	//----- nvinfo : EIATTR_PARAM_CBANK
	.align		4
        /*021c*/ 	.byte	0x04, 0x0a
        /*021e*/ 	.short	(.L_200 - .L_199)
	.align		4
.L_199:
        /*0220*/ 	.word	index@(.nv.constant0._ZN3cub18CUB_300001_SM_10006detail6reduce28DeviceReduceSingleTileKernelINS2_10policy_hubIN4cuda3std3__45tupleIJblEEEjN6thrust24THRUST_300001_SM_1000_NS8cuda_cub9__find_if7functorIS9_EEE10Policy1000EPS9_SI_iSF_S9_S9_NS7_10__identityEEEvT0_T1_T2_T3_T4_T6_)
        /*0224*/ 	.short	0x0380
        /*0226*/ 	.short	0x0029


	//----- nvinfo : EIATTR_SW_WAR
	.align		4
.L_200:
        /*0228*/ 	.byte	0x04, 0x36
        /*022a*/ 	.short	(.L_202 - .L_201)
.L_201:
        /*022c*/ 	.word	0x00000008
.L_202:


//--------------------- .nv.info._ZN3cub18CUB_300001_SM_10006detail6reduce18DeviceReduceKernelINS2_10policy_hubIN4cuda3std3__45tupleIJblEEEjN6thrust24THRUST_300001_SM_1000_NS8cuda_cub9__find_if7functorIS9_EEE10Policy1000ENSB_12zip_iteratorINS8_IJNSD_26transform_input_iterator_tIbNSB_6detail15normal_iteratorINSB_10device_ptrIfEEEE20less_than_or_eq_zeroEENSB_17counting_iteratorIlNSB_11use_defaultESS_SS_EEEEEEEjSF_S9_NS7_10__identityEEEvT0_PT3_T1_NS0_13GridEvenShareIS10_EET2_T4_ --------------------------
	.section	.nv.info._ZN3cub18CUB_300001_SM_10006detail6reduce18DeviceReduceKernelINS2_10policy_hubIN4cuda3std3__45tupleIJblEEEjN6thrust24THRUST_300001_SM_1000_NS8cuda_cub9__find_if7functorIS9_EEE10Policy1000ENSB_12zip_iteratorINS8_IJNSD_26transform_input_iterator_tIbNSB_6detail15normal_iteratorINSB_10device_ptrIfEEEE20less_than_or_eq_zeroEENSB_17counting_iteratorIlNSB_11use_defaultESS_SS_EEEEEEEjSF_S9_NS7_10__identityEEEvT0_PT3_T1_NS0_13GridEvenShareIS10_EET2_T4_,"",@"SHT_CUDA_INFO"
	.sectionflags	@""
	.align	4


	//----- nvinfo : EIATTR_CUDA_API_VERSION
	.align		4
        /*0000*/ 	.byte	0x04, 0x37
        /*0002*/ 	.short	(.L_204 - .L_203)
.L_203:
        /*0004*/ 	.word	0x00000082


	//----- nvinfo : EIATTR_KPARAM_INFO
	.align		4
.L_204:
        /*0008*/ 	.byte	0x04, 0x17
        /*000a*/ 	.short	(.L_206 - .L_205)
.L_205:
        /*000c*/ 	.word	0x00000000
        /*0010*/ 	.short	0x0005
        /*0012*/ 	.short	0x004d
        /*0014*/ 	.byte	0x00, 0xf0, 0x05, 0x00


	//----- nvinfo : EIATTR_KPARAM_INFO
	.align		4
.L_206:
        /*0018*/ 	.byte	0x04, 0x17
        /*001a*/ 	.short	(.L_208 - .L_207)
.L_207:
        /*001c*/ 	.word	0x00000000
        /*0020*/ 	.short	0x0004
        /*0022*/ 	.short	0x004c
        /*0024*/ 	.byte	0x00, 0xf0, 0x05, 0x00


	//----- nvinfo : EIATTR_KPARAM_INFO
	.align		4
.L_208:
        /*0028*/ 	.byte	0x04, 0x17
        /*002a*/ 	.short	(.L_210 - .L_209)
.L_209:
        /*002c*/ 	.word	0x00000000
        /*0030*/ 	.short	0x0003
        /*0032*/ 	.short	0x0024
        /*0034*/ 	.byte	0x00, 0xf0, 0xa1, 0x00


	//----- nvinfo : EIATTR_KPARAM_INFO
	.align		4
.L_210:
        /*0038*/ 	.byte	0x04, 0x17
        /*003a*/ 	.short	(.L_212 - .L_211)
.L_211:
        /*003c*/ 	.word	0x00000000
        /*0040*/ 	.short	0x0002
        /*0042*/ 	.short	0x0020
        /*0044*/ 	.byte	0x00, 0xf0, 0x11, 0x00


	//----- nvinfo : EIATTR_KPARAM_INFO
	.align		4
.L_212:
        /*0048*/ 	.byte	0x04, 0x17
        /*004a*/ 	.short	(.L_214 - .L_213)
.L_213:
        /*004c*/ 	.word	0x00000000
        /*0050*/ 	.short	0x0001
        /*0052*/ 	.short	0x0018
        /*0054*/ 	.byte	0x00, 0xf5, 0x21, 0x00


	//----- nvinfo : EIATTR_KPARAM_INFO
	.align		4
.L_214:
        /*0058*/ 	.byte	0x04, 0x17
        /*005a*/ 	.short	(.L_216 - .L_215)
.L_215:
        /*005c*/ 	.word	0x00000000
        /*0060*/ 	.short	0x0000
        /*0062*/ 	.short	0x0000
        /*0064*/ 	.byte	0x00, 0xf0, 0x61, 0x00


	//----- nvinfo : EIATTR_SPARSE_MMA_MASK
	.align		4
.L_216:
        /*0068*/ 	.byte	0x03, 0x50
        /*006a*/ 	.short	0x0000


	//----- nvinfo : EIATTR_MAXREG_COUNT
	.align		4
        /*006c*/ 	.byte	0x03, 0x1b
        /*006e*/ 	.short	0x00ff


	//----- nvinfo : EIATTR_NUM_BARRIERS
	.align		4
        /*0070*/ 	.byte	0x02, 0x4c
        /*0072*/ 	.byte	0x01
	.zero		1


	//----- nvinfo : EIATTR_MERCURY_ISA_VERSION
	.align		4
        /*0074*/ 	.byte	0x03, 0x5f
        /*0076*/ 	.short	0x0101


	//----- nvinfo : EIATTR_COOP_GROUP_MASK_REGIDS
	.align		4
        /*0078*/ 	.byte	0x04, 0x29
        /*007a*/ 	.short	(.L_218 - .L_217)


	//   ....[0]....
.L_217:
        /*007c*/ 	.word	0xffffffff


	//   ....[1]....
        /*0080*/ 	.word	0xffffffff


	//   ....[2]....
        /*0084*/ 	.word	0xffffffff


	//   ....[3]....
        /*0088*/ 	.word	0xffffffff


	//   ....[4]....
        /*008c*/ 	.word	0xffffffff


	//   ....[5]....
        /*0090*/ 	.word	0xffffffff


	//   ....[6]....
        /*0094*/ 	.word	0xffffffff


	//   ....[7]....
        /*0098*/ 	.word	0xffffffff


	//   ....[8]....
        /*009c*/ 	.word	0xffffffff


	//   ....[9]....
        /*00a0*/ 	.word	0xffffffff


	//   ....[10]....
        /*00a4*/ 	.word	0xffffffff


	//   ....[11]....
        /*00a8*/ 	.word	0xffffffff


	//   ....[12]....
        /*00ac*/ 	.word	0xffffffff


	//   ....[13]....
        /*00b0*/ 	.word	0xffffffff


	//   ....[14]....
        /*00b4*/ 	.word	0xffffffff


	//   ....[15]....
        /*00b8*/ 	.word	0xffffffff


	//   ....[16]....
        /*00bc*/ 	.word	0xffffffff


	//   ....[17]....
        /*00c0*/ 	.word	0xffffffff


	//   ....[18]....
        /*00c4*/ 	.word	0xffffffff


	//   ....[19]....
        /*00c8*/ 	.word	0xffffffff


	//   ....[20]....
        /*00cc*/ 	.word	0xffffffff


	//   ....[21]....
        /*00d0*/ 	.word	0xffffffff


	//   ....[22]....
        /*00d4*/ 	.word	0xffffffff


	//   ....[23]....
        /*00d8*/ 	.word	0xffffffff


	//   ....[24]....
        /*00dc*/ 	.word	0xffffffff


	//   ....[25]....
        /*00e0*/ 	.word	0xffffffff


	//   ....[26]....
        /*00e4*/ 	.word	0xffffffff


	//   ....[27]....
        /*00e8*/ 	.word	0xffffffff


	//   ....[28]....
        /*00ec*/ 	.word	0xffffffff


	//   ....[29]....
        /*00f0*/ 	.word	0xffffffff


	//   ....[30]....
        /*00f4*/ 	.word	0xffffffff


	//   ....[31]....
        /*00f8*/ 	.word	0xffffffff


	//   ....[32]....
        /*00fc*/ 	.word	0xffffffff


	//   ....[33]....
        /*0100*/ 	.word	0xffffffff


	//   ....[34]....
        /*0104*/ 	.word	0xffffffff


	//   ....[35]....
        /*0108*/ 	.word	0xffffffff


	//   ....[36]....
        /*010c*/ 	.word	0xffffffff


	//   ....[37]....
        /*0110*/ 	.word	0xffffffff


	//   ....[38]....
        /*0114*/ 	.word	0xffffffff


	//   ....[39]....
        /*0118*/ 	.word	0xffffffff


	//   ....[40]....
        /*011c*/ 	.word	0xffffffff


	//   ....[41]....
        /*0120*/ 	.word	0xffffffff


	//   ....[42]....
        /*0124*/ 	.word	0xffffffff


	//   ....[43]....
        /*0128*/ 	.word	0xffffffff


	//   ....[44]....
        /*012c*/ 	.word	0xffffffff


	//----- nvinfo : EIATTR_COOP_GROUP_INSTR_OFFSETS
	.align		4
.L_218:
        /*0130*/ 	.byte	0x04, 0x28
        /*0132*/ 	.short	(.L_220 - .L_219)


	//   ....[0]....
.L_219:
        /*0134*/ 	.word	0x00001430


	//   ....[1]....
        /*0138*/ 	.word	0x00001440


	//   ....[2]....
        /*013c*/ 	.word	0x00001450


	//   ....[3]....
        /*0140*/ 	.word	0x000015a0


	//   ....[4]....
        /*0144*/ 	.word	0x000015d0


	//   ....[5]....
        /*0148*/ 	.word	0x00001600


	//   ....[6]....
        /*014c*/ 	.word	0x00001720


	//   ....[7]....
        /*0150*/ 	.word	0x00001740


	//   ....[8]....
        /*0154*/ 	.word	0x00001750


	//   ....[9]....
        /*0158*/ 	.word	0x00001870


	//   ....[10]....
        /*015c*/ 	.word	0x00001890


	//   ....[11]....
        /*0160*/ 	.word	0x000018a0


	//   ....[12]....
        /*0164*/ 	.word	0x000019c0


	//   ....[13]....
        /*0168*/ 	.word	0x000019e0


	//   ....[14]....
        /*016c*/ 	.word	0x000019f0


	//   ....[15]....
        /*0170*/ 	.word	0x00002170


	//   ....[16]....
        /*0174*/ 	.word	0x00002200


	//   ....[17]....
        /*0178*/ 	.word	0x00002230


	//   ....[18]....
        /*017c*/ 	.word	0x00002350


	//   ....[19]....
        /*0180*/ 	.word	0x00002380


	//   ....[20]....
        /*0184*/ 	.word	0x00002390


	//   ....[21]....
        /*0188*/ 	.word	0x000024b0


	//   ....[22]....
        /*018c*/ 	.word	0x000024d0


	//   ....[23]....
        /*0190*/ 	.word	0x000024e0


	//   ....[24]....
        /*0194*/ 	.word	0x00002600


	//   ....[25]....
        /*0198*/ 	.word	0x00002620


	//   ....[26]....
        /*019c*/ 	.word	0x00002630


	//   ....[27]....
        /*01a0*/ 	.word	0x00002750


	//   ....[28]....
        /*01a4*/ 	.word	0x00002770


	//   ....[29]....
        /*01a8*/ 	.word	0x00002780


	//   ....[30]....
        /*01ac*/ 	.word	0x00004b80


	//   ....[31]....
        /*01b0*/ 	.word	0x00004b90


	//   ....[32]....
        /*01b4*/ 	.word	0x00004ba0


	//   ....[33]....
        /*01b8*/ 	.word	0x00004cf0


	//   ....[34]....
        /*01bc*/ 	.word	0x00004d20


	//   ....[35]....
        /*01c0*/ 	.word	0x00004d50


	//   ....[36]....
        /*01c4*/ 	.word	0x00004e70


	//   ....[37]....
        /*01c8*/ 	.word	0x00004e90


	//   ....[38]....
        /*01cc*/ 	.word	0x00004ea0


	//   ....[39]....
        /*01d0*/ 	.word	0x00004fc0


	//   ....[40]....
        /*01d4*/ 	.word	0x00004fe0


	//   ....[41]....
        /*01d8*/ 	.word	0x00004ff0


	//   ....[42]....
        /*01dc*/ 	.word	0x00005110


	//   ....[43]....
        /*01e0*/ 	.word	0x00005130


	//   ....[44]....
        /*01e4*/ 	.word	0x00005140


	//----- nvinfo : EIATTR_VRC_CTA_INIT_COUNT
	.align		4
.L_220:
        /*01e8*/ 	.byte	0x02, 0x4a
	.zero		1
	.zero		1


	//----- nvinfo : EIATTR_EXIT_INSTR_OFFSETS
	.align		4
        /*01ec*/ 	.byte	0x04, 0x1c
        /*01ee*/ 	.short	(.L_222 - .L_221)


	//   ....[0]....
.L_221:
        /*01f0*/ 	.word	0x00005840


	//   ....[1]....
        /*01f4*/ 	.word	0x00005890


	//----- nvinfo : EIATTR_MAX_THREADS
	.align		4
.L_222:
        /*01f8*/ 	.byte	0x04, 0x05
        /*01fa*/ 	.short	(.L_224 - .L_223)
.L_223:
        /*01fc*/ 	.word	0x00000100
        /*0200*/ 	.word	0x00000001
        /*0204*/ 	.word	0x00000001


	//----- nvinfo : EIATTR_CRS_STACK_SIZE
	.align		4
.L_224:
        /*0208*/ 	.byte	0x04, 0x1e
        /*020a*/ 	.short	(.L_226 - .L_225)
.L_225:
        /*020c*/ 	.word	0x00000000


	//----- nvinfo : EIATTR_CBANK_PARAM_SIZE
	.align		4
.L_226:
        /*0210*/ 	.byte	0x03, 0x19
        /*0212*/ 	.short	0x004e


	//----- nvinfo : EIATTR_PARAM_CBANK
	.align		4
        /*0214*/ 	.byte	0x04, 0x0a
        /*0216*/ 	.short	(.L_228 - .L_227)
	.align		4
.L_227:
        /*0218*/ 	.word	index@(.nv.constant0._ZN3cub18CUB_300001_SM_10006detail6reduce18DeviceReduceKernelINS2_10policy_hubIN4cuda3std3__45tupleIJblEEEjN6thrust24THRUST_300001_SM_1000_NS8cuda_cub9__find_if7functorIS9_EEE10Policy1000ENSB_12zip_iteratorINS8_IJNSD_26transform_input_iterator_tIbNSB_6detail15normal_iteratorINSB_10device_ptrIfEEEE20less_than_or_eq_zeroEENSB_17counting_iteratorIlNSB_11use_defaultESS_SS_EEEEEEEjSF_S9_NS7_10__identityEEEvT0_PT3_T1_NS0_13GridEvenShareIS10_EET2_T4_)
        /*021c*/ 	.short	0x0380
        /*021e*/ 	.short	0x004e


	//----- nvinfo : EIATTR_SW_WAR
	.align		4
.L_228:
        /*0220*/ 	.byte	0x04, 0x36
        /*0222*/ 	.short	(.L_230 - .L_229)
.L_229:
        /*0224*/ 	.word	0x00000008
.L_230:


//--------------------- .nv.info._ZN3cub18CUB_300001_SM_10006detail6reduce28DeviceReduceSingleTileKernelINS2_10policy_hubIN4cuda3std3__45tupleIJblEEEjN6thrust24THRUST_300001_SM_1000_NS8cuda_cub9__find_if7functorIS9_EEE10Policy1000ENSB_12zip_iteratorINS8_IJNSD_26transform_input_iterator_tIbNSB_6detail15normal_iteratorINSB_10device_ptrIfEEEE20less_than_or_eq_zeroEENSB_17counting_iteratorIlNSB_11use_defaultESS_SS_EEEEEEEPS9_jSF_S9_S9_NS7_10__identityEEEvT0_T1_T2_T3_T4_T6_ --------------------------
	.section	.nv.info._ZN3cub18CUB_300001_SM_10006detail6reduce28DeviceReduceSingleTileKernelINS2_10policy_hubIN4cuda3std3__45tupleIJblEEEjN6thrust24THRUST_300001_SM_1000_NS8cuda_cub9__find_if7functorIS9_EEE10Policy1000ENSB_12zip_iteratorINS8_IJNSD_26transform_input_iterator_tIbNSB_6detail15normal_iteratorINSB_10device_ptrIfEEEE20less_than_or_eq_zeroEENSB_17counting_iteratorIlNSB_11use_defaultESS_SS_EEEEEEEPS9_jSF_S9_S9_NS7_10__identityEEEvT0_T1_T2_T3_T4_T6_,"",@"SHT_CUDA_INFO"
	.sectionflags	@""
	.align	4


	//----- nvinfo : EIATTR_CUDA_API_VERSION
	.align		4
        /*0000*/ 	.byte	0x04, 0x37
        /*0002*/ 	.short	(.L_232 - .L_231)
.L_231:
        /*0004*/ 	.word	0x00000082


	//----- nvinfo : EIATTR_KPARAM_INFO
	.align		4
.L_232:
        /*0008*/ 	.byte	0x04, 0x17
        /*000a*/ 	.short	(.L_234 - .L_233)
.L_233:
        /*000c*/ 	.word	0x00000000
        /*0010*/ 	.short	0x0005
        /*0012*/ 	.short	0x0038
        /*0014*/ 	.byte	0x00, 0xf0, 0x05, 0x00


	//----- nvinfo : EIATTR_KPARAM_INFO
	.align		4
.L_234:
        /*0018*/ 	.byte	0x04, 0x17
        /*001a*/ 	.short	(.L_236 - .L_235)
.L_235:
        /*001c*/ 	.word	0x00000000
        /*0020*/ 	.short	0x0004
        /*0022*/ 	.short	0x0028
        /*0024*/ 	.byte	0x00, 0xf0, 0x41, 0x00


	//----- nvinfo : EIATTR_KPARAM_INFO
	.align		4
.L_236:
        /*0028*/ 	.byte	0x04, 0x17
        /*002a*/ 	.short	(.L_238 - .L_237)
.L_237:
        /*002c*/ 	.word	0x00000000
        /*0030*/ 	.short	0x0003
        /*0032*/ 	.short	0x0024
        /*0034*/ 	.byte	0x00, 0xf0, 0x05, 0x00


	//----- nvinfo : EIATTR_KPARAM_INFO
	.align		4
.L_238:
        /*0038*/ 	.byte	0x04, 0x17
        /*003a*/ 	.short	(.L_240 - .L_239)
.L_239:
        /*003c*/ 	.word	0x00000000
        /*0040*/ 	.short	0x0002
        /*0042*/ 	.short	0x0020
        /*0044*/ 	.byte	0x00, 0xf0, 0x11, 0x00


	//----- nvinfo : EIATTR_KPARAM_INFO
	.align		4
.L_240:
        /*0048*/ 	.byte	0x04, 0x17
        /*004a*/ 	.short	(.L_242 - .L_241)
.L_241:
        /*004c*/ 	.word	0x00000000
        /*0050*/ 	.short	0x0001
        /*0052*/ 	.short	0x0018
        /*0054*/ 	.byte	0x00, 0xf5, 0x21, 0x00


	//----- nvinfo : EIATTR_KPARAM_INFO
	.align		4
.L_242:
        /*0058*/ 	.byte	0x04, 0x17
        /*005a*/ 	.short	(.L_244 - .L_243)
.L_243:
        /*005c*/ 	.word	0x00000000
        /*0060*/ 	.short	0x0000
        /*0062*/ 	.short	0x0000
        /*0064*/ 	.byte	0x00, 0xf0, 0x61, 0x00


	//----- nvinfo : EIATTR_SPARSE_MMA_MASK
	.align		4
.L_244:
        /*0068*/ 	.byte	0x03, 0x50
        /*006a*/ 	.short	0x0000


	//----- nvinfo : EIATTR_MAXREG_COUNT
	.align		4
        /*006c*/ 	.byte	0x03, 0x1b
        /*006e*/ 	.short	0x00ff


	//----- nvinfo : EIATTR_NUM_BARRIERS
	.align		4
        /*0070*/ 	.byte	0x02, 0x4c
        /*0072*/ 	.byte	0x01
	.zero		1


	//----- nvinfo : EIATTR_MERCURY_ISA_VERSION
	.align		4
        /*0074*/ 	.byte	0x03, 0x5f
        /*0076*/ 	.short	0x0101


	//----- nvinfo : EIATTR_COOP_GROUP_MASK_REGIDS
	.align		4
        /*0078*/ 	.byte	0x04, 0x29
        /*007a*/ 	.short	(.L_246 - .L_245)


	//   ....[0]....
.L_245:
        /*007c*/ 	.word	0xffffffff


	//   ....[1]....
        /*0080*/ 	.word	0xffffffff


	//   ....[2]....
        /*0084*/ 	.word	0xffffffff


	//   ....[3]....
        /*0088*/ 	.word	0xffffffff


	//   ....[4]....
        /*008c*/ 	.word	0xffffffff


	//   ....[5]....
        /*0090*/ 	.word	0xffffffff


	//   ....[6]....
        /*0094*/ 	.word	0xffffffff


	//   ....[7]....
        /*0098*/ 	.word	0xffffffff


	//   ....[8]....
        /*009c*/ 	.word	0xffffffff


	//   ....[9]....
        /*00a0*/ 	.word	0xffffffff


	//   ....[10]....
        /*00a4*/ 	.word	0xffffffff


	//   ....[11]....
        /*00a8*/ 	.word	0xffffffff


	//   ....[12]....
        /*00ac*/ 	.word	0xffffffff


	//   ....[13]....
        /*00b0*/ 	.word	0xffffffff


	//   ....[14]....
        /*00b4*/ 	.word	0xffffffff


	//   ....[15]....
        /*00b8*/ 	.word	0xffffffff


	//   ....[16]....
        /*00bc*/ 	.word	0xffffffff


	//   ....[17]....
        /*00c0*/ 	.word	0xffffffff


	//   ....[18]....
        /*00c4*/ 	.word	0xffffffff


	//   ....[19]....
        /*00c8*/ 	.word	0xffffffff


	//   ....[20]....
        /*00cc*/ 	.word	0xffffffff


	//   ....[21]....
        /*00d0*/ 	.word	0xffffffff


	//   ....[22]....
        /*00d4*/ 	.word	0xffffffff


	//   ....[23]....
        /*00d8*/ 	.word	0xffffffff


	//   ....[24]....
        /*00dc*/ 	.word	0xffffffff


	//   ....[25]....
        /*00e0*/ 	.word	0xffffffff


	//   ....[26]....
        /*00e4*/ 	.word	0xffffffff


	//   ....[27]....
        /*00e8*/ 	.word	0xffffffff


	//   ....[28]....
        /*00ec*/ 	.word	0xffffffff


	//   ....[29]....
        /*00f0*/ 	.word	0xffffffff


	//   ....[30]....
        /*00f4*/ 	.word	0xffffffff


	//   ....[31]....
        /*00f8*/ 	.word	0xffffffff


	//   ....[32]....
        /*00fc*/ 	.word	0xffffffff


	//   ....[33]....
        /*0100*/ 	.word	0xffffffff


	//   ....[34]....
        /*0104*/ 	.word	0xffffffff


	//   ....[35]....
        /*0108*/ 	.word	0xffffffff


	//   ....[36]....
        /*010c*/ 	.word	0xffffffff


	//   ....[37]....
        /*0110*/ 	.word	0xffffffff


	//   ....[38]....
        /*0114*/ 	.word	0xffffffff


	//   ....[39]....
        /*0118*/ 	.word	0xffffffff


	//   ....[40]....
        /*011c*/ 	.word	0xffffffff


	//   ....[41]....
        /*0120*/ 	.word	0xffffffff


	//   ....[42]....
        /*0124*/ 	.word	0xffffffff


	//   ....[43]....
        /*0128*/ 	.word	0xffffffff


	//   ....[44]....
        /*012c*/ 	.word	0xffffffff


	//----- nvinfo : EIATTR_COOP_GROUP_INSTR_OFFSETS
	.align		4
.L_246:
        /*0130*/ 	.byte	0x04, 0x28
        /*0132*/ 	.short	(.L_248 - .L_247)


	//   ....[0]....
.L_247:
        /*0134*/ 	.word	0x000012b0


	//   ....[1]....
        /*0138*/ 	.word	0x000012c0


	//   ....[2]....
        /*013c*/ 	.word	0x000012d0


	//   ....[3]....
        /*0140*/ 	.word	0x00001420


	//   ....[4]....
        /*0144*/ 	.word	0x00001450


	//   ....[5]....
        /*0148*/ 	.word	0x00001480


	//   ....[6]....
        /*014c*/ 	.word	0x000015a0


	//   ....[7]....
        /*0150*/ 	.word	0x000015c0


	//   ....[8]....
        /*0154*/ 	.word	0x000015d0


	//   ....[9]....
        /*0158*/ 	.word	0x000016f0


	//   ....[10]....
        /*015c*/ 	.word	0x00001710


	//   ....[11]....
        /*0160*/ 	.word	0x00001720


	//   ....[12]....
        /*0164*/ 	.word	0x00001840


	//   ....[13]....
        /*0168*/ 	.word	0x00001860


	//   ....[14]....
        /*016c*/ 	.word	0x00001870


	//   ....[15]....
        /*0170*/ 	.word	0x00001ff0


	//   ....[16]....
        /*0174*/ 	.word	0x00002080


	//   ....[17]....
        /*0178*/ 	.word	0x000020b0


	//   ....[18]....
        /*017c*/ 	.word	0x000021d0


	//   ....[19]....
        /*0180*/ 	.word	0x00002200


	//   ....[20]....
        /*0184*/ 	.word	0x00002210


	//   ....[21]....
        /*0188*/ 	.word	0x00002330


	//   ....[22]....
        /*018c*/ 	.word	0x00002350


	//   ....[23]....
        /*0190*/ 	.word	0x00002360


	//   ....[24]....
        /*0194*/ 	.word	0x00002480


	//   ....[25]....
        /*0198*/ 	.word	0x000024a0


	//   ....[26]....
        /*019c*/ 	.word	0x000024b0


	//   ....[27]....
        /*01a0*/ 	.word	0x000025d0


	//   ....[28]....
        /*01a4*/ 	.word	0x000025f0


	//   ....[29]....
        /*01a8*/ 	.word	0x00002600


	//   ....[30]....
        /*01ac*/ 	.word	0x00004890


	//   ....[31]....
        /*01b0*/ 	.word	0x000048a0


	//   ....[32]....
        /*01b4*/ 	.word	0x000048b0


	//   ....[33]....
        /*01b8*/ 	.word	0x00004a00


	//   ....[34]....
        /*01bc*/ 	.word	0x00004a30


	//   ....[35]....
        /*01c0*/ 	.word	0x00004a60


	//   ....[36]....
        /*01c4*/ 	.word	0x00004b80


	//   ....[37]....
        /*01c8*/ 	.word	0x00004ba0


	//   ....[38]....
        /*01cc*/ 	.word	0x00004bb0


	//   ....[39]....
        /*01d0*/ 	.word	0x00004cd0


	//   ....[40]....
        /*01d4*/ 	.word	0x00004cf0


	//   ....[41]....
        /*01d8*/ 	.word	0x00004d00


	//   ....[42]....
        /*01dc*/ 	.word	0x00004e20


	//   ....[43]....
        /*01e0*/ 	.word	0x00004e40


	//   ....[44]....
        /*01e4*/ 	.word	0x00004e50


	//----- nvinfo : EIATTR_VRC_CTA_INIT_COUNT
	.align		4
.L_248:
        /*01e8*/ 	.byte	0x02, 0x4a
	.zero		1
	.zero		1


	//----- nvinfo : EIATTR_EXIT_INSTR_OFFSETS
	.align		4
        /*01ec*/ 	.byte	0x04, 0x1c
        /*01ee*/ 	.short	(.L_250 - .L_249)


	//   ....[0]....
.L_249:
        /*01f0*/ 	.word	0x00000080


	//   ....[1]....
        /*01f4*/ 	.word	0x000000d0


	//   ....[2]....
        /*01f8*/ 	.word	0x00005550


	//   ....[3]....
        /*01fc*/ 	.word	0x00005640


	//----- nvinfo : EIATTR_MAX_THREADS
	.align		4
.L_250:
        /*0200*/ 	.byte	0x04, 0x05
        /*0202*/ 	.short	(.L_252 - .L_251)
.L_251:
        /*0204*/ 	.word	0x00000100
        /*0208*/ 	.word	0x00000001
        /*020c*/ 	.word	0x00000001


	//----- nvinfo : EIATTR_CRS_STACK_SIZE
	.align		4
.L_252:
        /*0210*/ 	.byte	0x04, 0x1e
        /*0212*/ 	.short	(.L_254 - .L_253)
.L_253:
        /*0214*/ 	.word	0x00000000


	//----- nvinfo : EIATTR_CBANK_PARAM_SIZE
	.align		4
.L_254:
        /*0218*/ 	.byte	0x03, 0x19
        /*021a*/ 	.short	0x0039


	//----- nvinfo : EIATTR_PARAM_CBANK
	.align		4
        /*021c*/ 	.byte	0x04, 0x0a
        /*021e*/ 	.short	(.L_256 - .L_255)
	.align		4
.L_255:
        /*0220*/ 	.word	index@(.nv.constant0._ZN3cub18CUB_300001_SM_10006detail6reduce28DeviceReduceSingleTileKernelINS2_10policy_hubIN4cuda3std3__45tupleIJblEEEjN6thrust24THRUST_300001_SM_1000_NS8cuda_cub9__find_if7functorIS9_EEE10Policy1000ENSB_12zip_iteratorINS8_IJNSD_26transform_input_iterator_tIbNSB_6detail15normal_iteratorINSB_10device_ptrIfEEEE20less_than_or_eq_zeroEENSB_17counting_iteratorIlNSB_11use_defaultESS_SS_EEEEEEEPS9_jSF_S9_S9_NS7_10__identityEEEvT0_T1_T2_T3_T4_T6_)
        /*0224*/ 	.short	0x0380
        /*0226*/ 	.short	0x0039


	//----- nvinfo : EIATTR_SW_WAR
	.align		4
.L_256:
        /*0228*/ 	.byte	0x04, 0x36
        /*022a*/ 	.short	(.L_258 - .L_257)
.L_257:
        /*022c*/ 	.word	0x00000008
.L_258:


//--------------------- .nv.info._ZN3cub18CUB_300001_SM_10006detail8for_each13static_kernelINS2_12policy_hub_t12policy_500_tEmN6thrust24THRUST_300001_SM_1000_NS8cuda_cub20__uninitialized_fill7functorINS7_10device_ptrIfEEfEEEEvT0_T1_ --------------------------
	.section	.nv.info._ZN3cub18CUB_300001_SM_10006detail8for_each13static_kernelINS2_12policy_hub_t12policy_500_tEmN6thrust24THRUST_300001_SM_1000_NS8cuda_cub20__uninitialized_fill7functorINS7_10device_ptrIfEEfEEEEvT0_T1_,"",@"SHT_CUDA_INFO"
	.sectionflags	@""
	.align	4


	//----- nvinfo : EIATTR_CUDA_API_VERSION
	.align		4
        /*0000*/ 	.byte	0x04, 0x37
        /*0002*/ 	.short	(.L_260 - .L_259)
.L_259:
        /*0004*/ 	.word	0x00000082


	//----- nvinfo : EIATTR_KPARAM_INFO
	.align		4
.L_260:
        /*0008*/ 	.byte	0x04, 0x17
        /*000a*/ 	.short	(.L_262 - .L_261)
.L_261:
        /*000c*/ 	.word	0x00000000
        /*0010*/ 	.short	0x0001
        /*0012*/ 	.short	0x0008
        /*0014*/ 	.byte	0x00, 0xf0, 0x41, 0x00


	//----- nvinfo : EIATTR_KPARAM_INFO
	.align		4
.L_262:
        /*0018*/ 	.byte	0x04, 0x17
        /*001a*/ 	.short	(.L_264 - .L_263)
.L_263:
        /*001c*/ 	.word	0x00000000
        /*0020*/ 	.short	0x0000
        /*0022*/ 	.short	0x0000
        /*0024*/ 	.byte	0x00, 0xf0, 0x21, 0x00


	//----- nvinfo : EIATTR_SPARSE_MMA_MASK
	.align		4
.L_264:
        /*0028*/ 	.byte	0x03, 0x50
        /*002a*/ 	.short	0x0000


	//----- nvinfo : EIATTR_MAXREG_COUNT
	.align		4
        /*002c*/ 	.byte	0x03, 0x1b
        /*002e*/ 	.short	0x00ff


	//----- nvinfo : EIATTR_MERCURY_ISA_VERSION
	.align		4
        /*0030*/ 	.byte	0x03, 0x5f
        /*0032*/ 	.short	0x0101


	//----- nvinfo : EIATTR_VRC_CTA_INIT_COUNT
	.align		4
        /*0034*/ 	.byte	0x02, 0x4a
	.zero		1
	.zero		1


	//----- nvinfo : EIATTR_EXIT_INSTR_OFFSETS
	.align		4
        /*0038*/ 	.byte	0x04, 0x1c
        /*003a*/ 	.short	(.L_266 - .L_265)


	//   ....[0]....
.L_265:
        /*003c*/ 	.word	0x00000130


	//   ....[1]....
        /*0040*/ 	.word	0x00000230


	//   ....[2]....
        /*0044*/ 	.word	0x00000260


	//----- nvinfo : EIATTR_MAX_THREADS
	.align		4
.L_266:
        /*0048*/ 	.byte	0x04, 0x05
        /*004a*/ 	.short	(.L_268 - .L_267)
.L_267:
        /*004c*/ 	.word	0x00000100
        /*0050*/ 	.word	0x00000001
        /*0054*/ 	.word	0x00000001


	//----- nvinfo : EIATTR_CBANK_PARAM_SIZE
	.align		4
.L_268:
        /*0058*/ 	.byte	0x03, 0x19
        /*005a*/ 	.short	0x0018


	//----- nvinfo : EIATTR_PARAM_CBANK
	.align		4
        /*005c*/ 	.byte	0x04, 0x0a
        /*005e*/ 	.short	(.L_270 - .L_269)
	.align		4
.L_269:
        /*0060*/ 	.word	index@(.nv.constant0._ZN3cub18CUB_300001_SM_10006detail8for_each13static_kernelINS2_12policy_hub_t12policy_500_tEmN6thrust24THRUST_300001_SM_1000_NS8cuda_cub20__uninitialized_fill7functorINS7_10device_ptrIfEEfEEEEvT0_T1_)
        /*0064*/ 	.short	0x0380
        /*0066*/ 	.short	0x0018


	//----- nvinfo : EIATTR_SW_WAR
	.align		4
.L_270:
        /*0068*/ 	.byte	0x04, 0x36
        /*006a*/ 	.short	(.L_272 - .L_271)
.L_271:
        /*006c*/ 	.word	0x00000008
.L_272:


//--------------------- .nv.info._ZN3cub18CUB_300001_SM_10006detail11EmptyKernelIvEEvv --------------------------
	.section	.nv.info._ZN3cub18CUB_300001_SM_10006detail11EmptyKernelIvEEvv,"",@"SHT_CUDA_INFO"
	.sectionflags	@""
	.align	4


	//----- nvinfo : EIATTR_CUDA_API_VERSION
	.align		4
        /*0000*/ 	.byte	0x04, 0x37
        /*0002*/ 	.short	(.L_274 - .L_273)
.L_273:
        /*0004*/ 	.word	0x00000082


	//----- nvinfo : EIATTR_SPARSE_MMA_MASK
	.align		4
.L_274:
        /*0008*/ 	.byte	0x03, 0x50
        /*000a*/ 	.short	0x0000


	//----- nvinfo : EIATTR_MAXREG_COUNT
	.align		4
        /*000c*/ 	.byte	0x03, 0x1b
        /*000e*/ 	.short	0x00ff


	//----- nvinfo : EIATTR_MERCURY_ISA_VERSION
	.align		4
        /*0010*/ 	.byte	0x03, 0x5f
        /*0012*/ 	.short	0x0101


	//----- nvinfo : EIATTR_VRC_CTA_INIT_COUNT
	.align		4
        /*0014*/ 	.byte	0x02, 0x4a
	.zero		1
	.zero		1


	//----- nvinfo : EIATTR_EXIT_INSTR_OFFSETS
	.align		4
        /*0018*/ 	.byte	0x04, 0x1c
        /*001a*/ 	.short	(.L_276 - .L_275)


	//   ....[0]....
.L_275:
        /*001c*/ 	.word	0x00000010


	//----- nvinfo : EIATTR_SW_WAR
	.align		4
.L_276:
        /*0020*/ 	.byte	0x04, 0x36
        /*0022*/ 	.short	(.L_278 - .L_277)
.L_277:
        /*0024*/ 	.word	0x00000008
.L_278:


//--------------------- .nv.callgraph             --------------------------
	.section	.nv.callgraph,"",@"SHT_CUDA_CALLGRAPH"
	.align	4
	.sectionentsize	8
	.align		4
        /*0000*/ 	.word	0x00000000
	.align		4
        /*0004*/ 	.word	0xffffffff
	.align		4
        /*0008*/ 	.word	0x00000000
	.align		4
        /*000c*/ 	.word	0xfffffffe
	.align		4
        /*0010*/ 	.word	0x00000000
	.align		4
        /*0014*/ 	.word	0xfffffffd
	.align		4
        /*0018*/ 	.word	0x00000000
	.align		4
        /*001c*/ 	.word	0xfffffffc


//--------------------- .nv.constant4             --------------------------
	.section	.nv.constant4,"a",@progbits
	.align	8
	.align		8
.nv.constant4:
        /*0000*/ 	.dword	_ZN30_INTERNAL_d949d169_4_k_cu_main4cuda3std3__45__cpo5beginE
	.align		8
        /*0008*/ 	.dword	_ZN30_INTERNAL_d949d169_4_k_cu_main4cuda3std3__45__cpo3endE
	.align		8
        /*0010*/ 	.dword	_ZN30_INTERNAL_d949d169_4_k_cu_main4cuda3std3__45__cpo6cbeginE
	.align		8
        /*0018*/ 	.dword	_ZN30_INTERNAL_d949d169_4_k_cu_main4cuda3std3__45__cpo4cendE
	.align		8
        /*0020*/ 	.dword	_ZN30_INTERNAL_d949d169_4_k_cu_main4cuda3std3__45__cpo6rbeginE
	.align		8
        /*0028*/ 	.dword	_ZN30_INTERNAL_d949d169_4_k_cu_main4cuda3std3__45__cpo4rendE
	.align		8
        /*0030*/ 	.dword	_ZN30_INTERNAL_d949d169_4_k_cu_main4cuda3std3__45__cpo7crbeginE
	.align		8
        /*0038*/ 	.dword	_ZN30_INTERNAL_d949d169_4_k_cu_main4cuda3std3__45__cpo5crendE
	.align		8
        /*0040*/ 	.dword	_ZN30_INTERNAL_d949d169_4_k_cu_main4cuda3std3__432_GLOBAL__N__d949d169_4_k_cu_main6ignoreE
	.align		8
        /*0048*/ 	.dword	_ZN30_INTERNAL_d949d169_4_k_cu_main4cuda3std3__419piecewise_constructE
	.align		8
        /*0050*/ 	.dword	_ZN30_INTERNAL_d949d169_4_k_cu_main4cuda3std3__48in_placeE
	.align		8
        /*0058*/ 	.dword	_ZN30_INTERNAL_d949d169_4_k_cu_main4cuda3std3__420unreachable_sentinelE
	.align		8
        /*0060*/ 	.dword	_ZN30_INTERNAL_d949d169_4_k_cu_main4cuda3std3__47nulloptE
	.align		8
        /*0068*/ 	.dword	_ZN30_INTERNAL_d949d169_4_k_cu_main4cuda3std3__48unexpectE
	.align		8
        /*0070*/ 	.dword	_ZN30_INTERNAL_d949d169_4_k_cu_main4cuda3std6ranges3__45__cpo4swapE
	.align		8
        /*0078*/ 	.dword	_ZN30_INTERNAL_d949d169_4_k_cu_main4cuda3std6ranges3__45__cpo9iter_moveE
	.align		8
        /*0080*/ 	.dword	_ZN30_INTERNAL_d949d169_4_k_cu_main4cuda3std6ranges3__45__cpo5beginE
	.align		8
        /*0088*/ 	.dword	_ZN30_INTERNAL_d949d169_4_k_cu_main4cuda3std6ranges3__45__cpo3endE
	.align		8
        /*0090*/ 	.dword	_ZN30_INTERNAL_d949d169_4_k_cu_main4cuda3std6ranges3__45__cpo6cbeginE
	.align		8
        /*0098*/ 	.dword	_ZN30_INTERNAL_d949d169_4_k_cu_main4cuda3std6ranges3__45__cpo4cendE
	.align		8
        /*00a0*/ 	.dword	_ZN30_INTERNAL_d949d169_4_k_cu_main4cuda3std6ranges3__45__cpo7advanceE
	.align		8
        /*00a8*/ 	.dword	_ZN30_INTERNAL_d949d169_4_k_cu_main4cuda3std6ranges3__45__cpo9iter_swapE
	.align		8
        /*00b0*/ 	.dword	_ZN30_INTERNAL_d949d169_4_k_cu_main4cuda3std6ranges3__45__cpo4nextE
	.align		8
        /*00b8*/ 	.dword	_ZN30_INTERNAL_d949d169_4_k_cu_main4cuda3std6ranges3__45__cpo4prevE
	.align		8
        /*00c0*/ 	.dword	_ZN30_INTERNAL_d949d169_4_k_cu_main4cuda3std6ranges3__45__cpo4dataE
	.align		8
        /*00c8*/ 	.dword	_ZN30_INTERNAL_d949d169_4_k_cu_main4cuda3std6ranges3__45__cpo5cdataE
	.align		8
        /*00d0*/ 	.dword	_ZN30_INTERNAL_d949d169_4_k_cu_main4cuda3std6ranges3__45__cpo4sizeE
	.align		8
        /*00d8*/ 	.dword	_ZN30_INTERNAL_d949d169_4_k_cu_main4cuda3std6ranges3__45__cpo5ssizeE
	.align		8
        /*00e0*/ 	.dword	_ZN30_INTERNAL_d949d169_4_k_cu_main4cuda3std6ranges3__45__cpo8distanceE
	.align		8
        /*00e8*/ 	.dword	_ZN30_INTERNAL_d949d169_4_k_cu_main6thrust24THRUST_300001_SM_1000_NS8cuda_cub3parE
	.align		8
        /*00f0*/ 	.dword	_ZN30_INTERNAL_d949d169_4_k_cu_main6thrust24THRUST_300001_SM_1000_NS8cuda_cub10par_nosyncE
	.align		8
        /*00f8*/ 	.dword	_ZN30_INTERNAL_d949d169_4_k_cu_main6thrust24THRUST_300001_SM_1000_NS6system6detail10sequential3seqE
	.align		8
        /*0100*/ 	.dword	_ZN30_INTERNAL_d949d169_4_k_cu_main6thrust24THRUST_300001_SM_1000_NS12placeholders2_1E
	.align		8
        /*0108*/ 	.dword	_ZN30_INTERNAL_d949d169_4_k_cu_main6thrust24THRUST_300001_SM_1000_NS12placeholders2_2E
	.align		8
        /*0110*/ 	.dword	_ZN30_INTERNAL_d949d169_4_k_cu_main6thrust24THRUST_300001_SM_1000_NS12placeholders2_3E
	.align		8
        /*0118*/ 	.dword	_ZN30_INTERNAL_d949d169_4_k_cu_main6thrust24THRUST_300001_SM_1000_NS12placeholders2_4E
	.align		8
        /*0120*/ 	.dword	_ZN30_INTERNAL_d949d169_4_k_cu_main6thrust24THRUST_300001_SM_1000_NS12placeholders2_5E
	.align		8
        /*0128*/ 	.dword	_ZN30_INTERNAL_d949d169_4_k_cu_main6thrust24THRUST_300001_SM_1000_NS12placeholders2_6E
	.align		8
        /*0130*/ 	.dword	_ZN30_INTERNAL_d949d169_4_k_cu_main6thrust24THRUST_300001_SM_1000_NS12placeholders2_7E
	.align		8
        /*0138*/ 	.dword	_ZN30_INTERNAL_d949d169_4_k_cu_main6thrust24THRUST_300001_SM_1000_NS12placeholders2_8E
	.align		8
        /*0140*/ 	.dword	_ZN30_INTERNAL_d949d169_4_k_cu_main6thrust24THRUST_300001_SM_1000_NS12placeholders2_9E
	.align		8
        /*0148*/ 	.dword	_ZN30_INTERNAL_d949d169_4_k_cu_main6thrust24THRUST_300001_SM_1000_NS12placeholders3_10E
	.align		8
        /*0150*/ 	.dword	_ZN30_INTERNAL_d949d169_4_k_cu_main6thrust24THRUST_300001_SM_1000_NS3seqE


//--------------------- .text._ZN3cub18CUB_300001_SM_10006detail6reduce28DeviceReduceSingleTileKernelINS2_10policy_hubIN4cuda3std3__45tupleIJblEEEyN6thrust24THRUST_300001_SM_1000_NS8cuda_cub9__find_if7functorIS9_EEE10Policy1000EPS9_SI_iSF_S9_S9_NS7_10__identityEEEvT0_T1_T2_T3_T4_T6_ --------------------------
	.section	.text._ZN3cub18CUB_300001_SM_10006detail6reduce28DeviceReduceSingleTileKernelINS2_10policy_hubIN4cuda3std3__45tupleIJblEEEyN6thrust24THRUST_300001_SM_1000_NS8cuda_cub9__find_if7functorIS9_EEE10Policy1000EPS9_SI_iSF_S9_S9_NS7_10__identityEEEvT0_T1_T2_T3_T4_T6_,"ax",@progbits
	.align	128
        .global         _ZN3cub18CUB_300001_SM_10006detail6reduce28DeviceReduceSingleTileKernelINS2_10policy_hubIN4cuda3std3__45tupleIJblEEEyN6thrust24THRUST_300001_SM_1000_NS8cuda_cub9__find_if7functorIS9_EEE10Policy1000EPS9_SI_iSF_S9_S9_NS7_10__identityEEEvT0_T1_T2_T3_T4_T6_
        .type           _ZN3cub18CUB_300001_SM_10006detail6reduce28DeviceReduceSingleTileKernelINS2_10policy_hubIN4cuda3std3__45tupleIJblEEEyN6thrust24THRUST_300001_SM_1000_NS8cuda_cub9__find_if7functorIS9_EEE10Policy1000EPS9_SI_iSF_S9_S9_NS7_10__identityEEEvT0_T1_T2_T3_T4_T6_,@function
        .size           _ZN3cub18CUB_300001_SM_10006detail6reduce28DeviceReduceSingleTileKernelINS2_10policy_hubIN4cuda3std3__45tupleIJblEEEyN6thrust24THRUST_300001_SM_1000_NS8cuda_cub9__find_if7functorIS9_EEE10Policy1000EPS9_SI_iSF_S9_S9_NS7_10__identityEEEvT0_T1_T2_T3_T4_T6_,(.L_x_417 - _ZN3cub18CUB_300001_SM_10006detail6reduce28DeviceReduceSingleTileKernelINS2_10policy_hubIN4cuda3std3__45tupleIJblEEEyN6thrust24THRUST_300001_SM_1000_NS8cuda_cub9__find_if7functorIS9_EEE10Policy1000EPS9_SI_iSF_S9_S9_NS7_10__identityEEEvT0_T1_T2_T3_T4_T6_)
        .other          _ZN3cub18CUB_300001_SM_10006detail6reduce28DeviceReduceSingleTileKernelINS2_10policy_hubIN4cuda3std3__45tupleIJblEEEyN6thrust24THRUST_300001_SM_1000_NS8cuda_cub9__find_if7functorIS9_EEE10Policy1000EPS9_SI_iSF_S9_S9_NS7_10__identityEEEvT0_T1_T2_T3_T4_T6_,@"STO_CUDA_ENTRY STV_DEFAULT"
_ZN3cub18CUB_300001_SM_10006detail6reduce28DeviceReduceSingleTileKernelINS2_10policy_hubIN4cuda3std3__45tupleIJblEEEyN6thrust24THRUST_300001_SM_1000_NS8cuda_cub9__find_if7functorIS9_EEE10Policy1000EPS9_SI_iSF_S9_S9_NS7_10__identityEEEvT0_T1_T2_T3_T4_T6_:
.text._ZN3cub18CUB_300001_SM_10006detail6reduce28DeviceReduceSingleTileKernelINS2_10policy_hubIN4cuda3std3__45tupleIJblEEEyN6thrust24THRUST_300001_SM_1000_NS8cuda_cub9__find_if7functorIS9_EEE10Policy1000EPS9_SI_iSF_S9_S9_NS7_10__identityEEEvT0_T1_T2_T3_T4_T6_:
[----:B------:R-:W-:Y:S01]  /*0000*/  LDC R1, c[0x0][0x37c] ;  /* 0x0000df00ff017b82 */ /* 0x000fe20000000800 */
[----:B------:R-:W0:Y:S07]  /*0010*/  LDCU UR4, c[0x0][0x390] ;  /* 0x00007200ff0477ac */ /* 0x000e2e0008000800 */
[----:B------:R-:W1:Y:S01]  /*0020*/  LDC.U8 R0, c[0x0][0x398] ;  /* 0x0000e600ff007b82 */ /* 0x000e620000000000 */
[----:B------:R-:W2:Y:S01]  /*0030*/  LDCU.64 UR8, c[0x0][0x358] ;  /* 0x00006b00ff0877ac */ /* 0x000ea20008000a00 */
[----:B0-----:R-:W-:-:S09]  /*0040*/  UISETP.NE.AND UP0, UPT, UR4, URZ, UPT ;  /* 0x000000ff0400728c */ /* 0x001fd2000bf05270 */
[----:B--2---:R-:W-:Y:S05]  /*0050*/  BRA.U UP0, `(.L_x_0) ;  /* 0x0000000100207547 */ /* 0x004fea000b800000 */
[----:B------:R-:W0:Y:S02]  /*0060*/  S2R R2, SR_TID.X ;  /* 0x0000000000027919 */ /* 0x000e240000002100 */
[----:B0-----:R-:W-:-:S13]  /*0070*/  ISETP.NE.AND P0, PT, R2, RZ, PT ;  /* 0x000000ff0200720c */ /* 0x001fda0003f05270 */
[----:B------:R-:W-:Y:S05]  /*0080*/  @P0 EXIT ;  /* 0x000000000000094d */ /* 0x000fea0003800000 */
[----:B------:R-:W1:Y:S08]  /*0090*/  LDC.64 R2, c[0x0][0x388] ;  /* 0x0000e200ff027b82 */ /* 0x000e700000000a00 */
[----:B------:R-:W0:Y:S01]  /*00a0*/  LDC.64 R4, c[0x0][0x3a0] ;  /* 0x0000e800ff047b82 */ /* 0x000e220000000a00 */
[----:B-1----:R-:W-:Y:S04]  /*00b0*/  STG.E.U8 desc[UR8][R2.64], R0 ;  /* 0x0000000002007986 */ /* 0x002fe8000c101108 */
[----:B0-----:R-:W-:Y:S01]  /*00c0*/  STG.E.64 desc[UR8][R2.64+0x8], R4 ;  /* 0x0000080402007986 */ /* 0x001fe2000c101b08 */
[----:B------:R-:W-:Y:S05]  /*00d0*/  EXIT ;  /* 0x000000000000794d */ /* 0x000fea0003800000 */
.L_x_0:
[----:B------:R-:W-:Y:S01]  /*00e0*/  UISETP.GT.AND UP0, UPT, UR4, 0x3ff, UPT ;  /* 0x000003ff0400788c */ /* 0x000fe2000bf04270 */
[----:B------:R-:W-:Y:S08]  /*00f0*/  BSSY.RECONVERGENT B0, `(.L_x_1) ;  /* 0x00003d8000007945 */ /* 0x000ff00003800200 */
[----:B------:R-:W-:Y:S05]  /*0100*/  BRA.U UP0, `(.L_x_2) ;  /* 0x0000002100e47547 */ /* 0x000fea000b800000 */
[----:B------:R-:W0:Y:S01]  /*0110*/  S2R R5, SR_TID.X ;  /* 0x0000000000057919 */ /* 0x000e220000002100 */
[----:B------:R-:W-:Y:S01]  /*0120*/  BSSY.RECONVERGENT B1, `(.L_x_3) ;  /* 0x000000b000017945 */ /* 0x000fe20003800200 */
[----:B------:R-:W-:Y:S02]  /*0130*/  PRMT R4, RZ, 0x7610, R4 ;  /* 0x00007610ff047816 */ /* 0x000fe40000000004 */
[----:B------:R-:W-:Y:S02]  /*0140*/  CS2R R2, SRZ ;  /* 0x0000000000027805 */ /* 0x000fe4000001ff00 */
[----:B0-----:R-:W-:Y:S01]  /*0150*/  ISETP.GE.AND P0, PT, R5, UR4, PT ;  /* 0x0000000405007c0c */ /* 0x001fe2000bf06270 */
[----:B------:R-:W-:-:S12]  /*0160*/  IMAD.MOV.U32 R9, RZ, RZ, R5 ;  /* 0x000000ffff097224 */ /* 0x000fd800078e0005 */
[----:B------:R-:W-:Y:S05]  /*0170*/  @P0 BRA `(.L_x_4) ;  /* 0x0000000000140947 */ /* 0x000fea0003800000 */
[----:B------:R-:W0:Y:S02]  /*0180*/  LDC.64 R6, c[0x0][0x380] ;  /* 0x0000e000ff067b82 */ /* 0x000e240000000a00 */
[----:B0-----:R-:W-:-:S05]  /*0190*/  IMAD.WIDE.U32 R6, R5, 0x10, R6 ;  /* 0x0000001005067825 */ /* 0x001fca00078e0006 */
[----:B------:R0:W5:Y:S04]  /*01a0*/  LDG.E.U16.CONSTANT R4, desc[UR8][R6.64] ;  /* 0x0000000806047981 */ /* 0x000168000c1e9500 */
[----:B------:R0:W5:Y:S01]  /*01b0*/  LDG.E.64.CONSTANT R2, desc[UR8][R6.64+0x8] ;  /* 0x0000080806027981 */ /* 0x000162000c1e9b00 */
[----:B------:R-:W-:-:S07]  /*01c0*/  VIADD R9, R5, 0x100 ;  /* 0x0000010005097836 */ /* 0x000fce0000000000 */
.L_x_4:
[----:B------:R-:W-:Y:S05]  /*01d0*/  BSYNC.RECONVERGENT B1 ;  /* 0x0000000000017941 */ /* 0x000fea0003800200 */
.L_x_3:
[----:B------:R-:W-:Y:S01]  /*01e0*/  ISETP.GE.AND P0, PT, R9, UR4, PT ;  /* 0x0000000409007c0c */ /* 0x000fe2000bf06270 */
[----:B------:R-:W-:-:S12]  /*01f0*/  BSSY.RECONVERGENT B1, `(.L_x_5) ;  /* 0x0000058000017945 */ /* 0x000fd80003800200 */
[----:B------:R-:W-:Y:S05]  /*0200*/  @P0 BRA `(.L_x_6) ;  /* 0x0000000400580947 */ /* 0x000fea0003800000 */
[----:B------:R-:W-:Y:S01]  /*0210*/  LOP3.LUT R8, RZ, R9, RZ, 0x33, !PT ;  /* 0x00000009ff087212 */ /* 0x000fe200078e33ff */
[----:B0-----:R-:W0:Y:S01]  /*0220*/  LDC.64 R6, c[0x0][0x380] ;  /* 0x0000e000ff067b82 */ /* 0x001e220000000a00 */
[----:B------:R-:W-:Y:S03]  /*0230*/  BSSY.RECONVERGENT B2, `(.L_x_7) ;  /* 0x0000020000027945 */ /* 0x000fe60003800200 */
[----:B------:R-:W-:-:S05]  /*0240*/  VIADD R8, R8, UR4 ;  /* 0x0000000408087c36 */ /* 0x000fca0008000000 */
[C---:B------:R-:W-:Y:S02]  /*0250*/  LOP3.LUT R10, R8.reuse, 0x300, RZ, 0xc0, !PT ;  /* 0x00000300080a7812 */ /* 0x040fe400078ec0ff */
[----:B------:R-:W-:Y:S02]  /*0260*/  ISETP.GE.U32.AND P1, PT, R8, 0x300, PT ;  /* 0x000003000800780c */ /* 0x000fe40003f26070 */
[----:B------:R-:W-:-:S13]  /*0270*/  ISETP.NE.AND P0, PT, R10, 0x300, PT ;  /* 0x000003000a00780c */ /* 0x000fda0003f05270 */
[----:B------:R-:W-:Y:S05]  /*0280*/  @!P0 BRA `(.L_x_8) ;  /* 0x0000000000688947 */ /* 0x000fea0003800000 */
[----:B------:R-:W2:Y:S01]  /*0290*/  LDC.64 R10, c[0x0][0x380] ;  /* 0x0000e000ff0a7b82 */ /* 0x000ea20000000a00 */
[----:B------:R-:W-:-:S04]  /*02a0*/  LEA.HI R8, R8, 0x1, RZ, 0x18 ;  /* 0x0000000108087811 */ /* 0x000fc800078fc0ff */
[----:B------:R-:W-:-:S05]  /*02b0*/  LOP3.LUT R8, R8, 0x3, RZ, 0xc0, !PT ;  /* 0x0000000308087812 */ /* 0x000fca00078ec0ff */
[----:B------:R-:W-:Y:S02]  /*02c0*/  IMAD.MOV R8, RZ, RZ, -R8 ;  /* 0x000000ffff087224 */ /* 0x000fe400078e0a08 */
[----:B--2---:R-:W-:-:S04]  /*02d0*/  IMAD.WIDE.U32 R10, R9, 0x10, R10 ;  /* 0x00000010090a7825 */ /* 0x004fc800078e000a */
[----:B------:R-:W-:Y:S02]  /*02e0*/  IMAD.MOV.U32 R15, RZ, RZ, R10 ;  /* 0x000000ffff0f7224 */ /* 0x000fe400078e000a */
[----:B------:R-:W-:-:S07]  /*02f0*/  IMAD.MOV.U32 R13, RZ, RZ, R11 ;  /* 0x000000ffff0d7224 */ /* 0x000fce00078e000b */
.L_x_9:
[----:B------:R-:W-:-:S05]  /*0300*/  IMAD.MOV.U32 R12, RZ, RZ, R15 ;  /* 0x000000ffff0c7224 */ /* 0x000fca00078e000f */
[----:B------:R-:W2:Y:S04]  /*0310*/  LDG.E.U16.CONSTANT R14, desc[UR8][R12.64] ;  /* 0x000000080c0e7981 */ /* 0x000ea8000c1e9500 */
[----:B------:R3:W4:Y:S01]  /*0320*/  LDG.E.64.CONSTANT R10, desc[UR8][R12.64+0x8] ;  /* 0x000008080c0a7981 */ /* 0x000722000c1e9b00 */
[----:B------:R-:W-:Y:S01]  /*0330*/  VIADD R8, R8, 0x1 ;  /* 0x0000000108087836 */ /* 0x000fe20000000000 */
[----:B-----5:R-:W-:Y:S01]  /*0340*/  LOP3.LUT P2, RZ, R4, 0xff, RZ, 0xc0, !PT ;  /* 0x000000ff04ff7812 */ /* 0x020fe2000784c0ff */
[----:B------:R-:W-:Y:S01]  /*0350*/  VIADD R9, R9, 0x100 ;  /* 0x0000010009097836 */ /* 0x000fe20000000000 */
[----:B------:R-:W-:Y:S02]  /*0360*/  IADD3 R15, P5, PT, R12, 0x1000, RZ ;  /* 0x000010000c0f7810 */ /* 0x000fe40007fbe0ff */
[----:B------:R-:W-:-:S03]  /*0370*/  ISETP.NE.AND P4, PT, R8, RZ, PT ;  /* 0x000000ff0800720c */ /* 0x000fc60003f85270 */
[----:B---3--:R-:W-:Y:S01]  /*0380*/  IMAD.X R13, RZ, RZ, R13, P5 ;  /* 0x000000ffff0d7224 */ /* 0x008fe200028e060d */
[----:B--2---:R-:W-:Y:S02]  /*0390*/  LOP3.LUT P3, RZ, R14, 0xff, RZ, 0xc0, !PT ;  /* 0x000000ff0eff7812 */ /* 0x004fe4000786c0ff */
[----:B----4-:R-:W-:-:S03]  /*03a0*/  ISETP.LT.U32.AND P0, PT, R10, R2, PT ;  /* 0x000000020a00720c */ /* 0x010fc60003f01070 */
[----:B------:R-:W-:Y:S02]  /*03b0*/  @P2 SEL R14, R4, 0x1, !P3 ;  /* 0x00000001040e2807 */ /* 0x000fe40005800000 */
[----:B------:R-:W-:Y:S02]  /*03c0*/  ISETP.LT.AND.EX P0, PT, R11, R3, PT, P0 ;  /* 0x000000030b00720c */ /* 0x000fe40003f01300 */
[----:B------:R-:W-:-:S04]  /*03d0*/  PRMT R4, R14, 0x7610, R4 ;  /* 0x000076100e047816 */ /* 0x000fc80000000004 */
[C---:B------:R-:W-:Y:S02]  /*03e0*/  @P3 SEL R2, R10.reuse, R2, P0 ;  /* 0x000000020a023207 */ /* 0x040fe40000000000 */
[C---:B------:R-:W-:Y:S02]  /*03f0*/  @P3 SEL R3, R11.reuse, R3, P0 ;  /* 0x000000030b033207 */ /* 0x040fe40000000000 */
[----:B------:R-:W-:Y:S02]  /*0400*/  SEL R2, R10, R2, !P2 ;  /* 0x000000020a027207 */ /* 0x000fe40005000000 */
[----:B------:R-:W-:Y:S01]  /*0410*/  SEL R3, R11, R3, !P2 ;  /* 0x000000030b037207 */ /* 0x000fe20005000000 */
[----:B------:R-:W-:Y:S06]  /*0420*/  @P4 BRA `(.L_x_9) ;  /* 0xfffffffc00b44947 */ /* 0x000fec000383ffff */
.L_x_8:
[----:B------:R-:W-:Y:S05]  /*0430*/  BSYNC.RECONVERGENT B2 ;  /* 0x0000000000027941 */ /* 0x000fea0003800200 */
.L_x_7:
[----:B------:R-:W-:Y:S05]  /*0440*/  @!P1 BRA `(.L_x_6) ;  /* 0x0000000000c89947 */ /* 0x000fea0003800000 */
.L_x_10:
[----:B0-----:R-:W-:-:S05]  /*0450*/  IMAD.WIDE R20, R9, 0x10, R6 ;  /* 0x0000001009147825 */ /* 0x001fca00078e0206 */
[----:B------:R-:W2:Y:S04]  /*0460*/  LDG.E.U16.CONSTANT R19, desc[UR8][R20.64] ;  /* 0x0000000814137981 */ /* 0x000ea8000c1e9500 */
[----:B------:R-:W3:Y:S04]  /*0470*/  LDG.E.64.CONSTANT R10, desc[UR8][R20.64+0x8] ;  /* 0x00000808140a7981 */ /* 0x000ee8000c1e9b00 */
[----:B------:R-:W4:Y:S04]  /*0480*/  LDG.E.U16.CONSTANT R22, desc[UR8][R20.64+0x1000] ;  /* 0x0010000814167981 */ /* 0x000f28000c1e9500 */
[----:B------:R-:W4:Y:S04]  /*0490*/  LDG.E.64.CONSTANT R12, desc[UR8][R20.64+0x1008] ;  /* 0x00100808140c7981 */ /* 0x000f28000c1e9b00 */
[----:B------:R-:W4:Y:S04]  /*04a0*/  LDG.E.U16.CONSTANT R18, desc[UR8][R20.64+0x2000] ;  /* 0x0020000814127981 */ /* 0x000f28000c1e9500 */
[----:B------:R-:W4:Y:S04]  /*04b0*/  LDG.E.64.CONSTANT R14, desc[UR8][R20.64+0x2008] ;  /* 0x00200808140e7981 */ /* 0x000f28000c1e9b00 */
[----:B------:R-:W4:Y:S04]  /*04c0*/  LDG.E.U16.CONSTANT R8, desc[UR8][R20.64+0x3000] ;  /* 0x0030000814087981 */ /* 0x000f28000c1e9500 */
[----:B------:R-:W4:Y:S01]  /*04d0*/  LDG.E.64.CONSTANT R16, desc[UR8][R20.64+0x3008] ;  /* 0x0030080814107981 */ /* 0x000f22000c1e9b00 */
[----:B-----5:R-:W-:Y:S01]  /*04e0*/  LOP3.LUT P2, RZ, R4, 0xff, RZ, 0xc0, !PT ;  /* 0x000000ff04ff7812 */ /* 0x020fe2000784c0ff */
[----:B------:R-:W-:-:S02]  /*04f0*/  IMAD.MOV.U32 R23, RZ, RZ, R3 ;  /* 0x000000ffff177224 */ /* 0x000fc400078e0003 */
[----:B------:R-:W-:Y:S01]  /*0500*/  VIADD R9, R9, 0x400 ;  /* 0x0000040009097836 */ /* 0x000fe20000000000 */
[----:B--2---:R-:W-:Y:S02]  /*0510*/  LOP3.LUT P1, RZ, R19, 0xff, RZ, 0xc0, !PT ;  /* 0x000000ff13ff7812 */ /* 0x004fe4000782c0ff */
[----:B---3--:R-:W-:-:S07]  /*0520*/  ISETP.LT.U32.AND P0, PT, R10, R2, PT ;  /* 0x000000020a00720c */ /* 0x008fce0003f01070 */
[----:B------:R-:W-:Y:S02]  /*0530*/  @P2 SEL R19, R4, 0x1, !P1 ;  /* 0x0000000104132807 */ /* 0x000fe40004800000 */
[-C--:B------:R-:W-:Y:S02]  /*0540*/  ISETP.LT.AND.EX P0, PT, R11, R23.reuse, PT, P0 ;  /* 0x000000170b00720c */ /* 0x080fe40003f01300 */
[----:B------:R-:W-:Y:S02]  /*0550*/  LOP3.LUT P3, RZ, R19, 0xff, RZ, 0xc0, !PT ;  /* 0x000000ff13ff7812 */ /* 0x000fe4000786c0ff */
[----:B----4-:R-:W-:Y:S02]  /*0560*/  LOP3.LUT P4, RZ, R22, 0xff, RZ, 0xc0, !PT ;  /* 0x000000ff16ff7812 */ /* 0x010fe4000788c0ff */
[----:B------:R-:W-:Y:S02]  /*0570*/  @P1 SEL R2, R10, R2, P0 ;  /* 0x000000020a021207 */ /* 0x000fe40000000000 */
[----:B------:R-:W-:-:S02]  /*0580*/  @P1 SEL R23, R11, R23, P0 ;  /* 0x000000170b171207 */ /* 0x000fc40000000000 */
[----:B------:R-:W-:Y:S02]  /*0590*/  SEL R3, R10, R2, !P2 ;  /* 0x000000020a037207 */ /* 0x000fe40005000000 */
[----:B------:R-:W-:Y:S02]  /*05a0*/  SEL R11, R11, R23, !P2 ;  /* 0x000000170b0b7207 */ /* 0x000fe40005000000 */
[----:B------:R-:W-:Y:S02]  /*05b0*/  ISETP.LT.U32.AND P0, PT, R12, R3, PT ;  /* 0x000000030c00720c */ /* 0x000fe40003f01070 */
[----:B------:R-:W-:Y:S02]  /*05c0*/  @P3 SEL R22, R19, 0x1, !P4 ;  /* 0x0000000113163807 */ /* 0x000fe40006000000 */
[----:B------:R-:W-:Y:S02]  /*05d0*/  ISETP.LT.AND.EX P0, PT, R13, R11, PT, P0 ;  /* 0x0000000b0d00720c */ /* 0x000fe40003f01300 */
[----:B------:R-:W-:-:S02]  /*05e0*/  LOP3.LUT P2, RZ, R18, 0xff, RZ, 0xc0, !PT ;  /* 0x000000ff12ff7812 */ /* 0x000fc4000784c0ff */
[----:B------:R-:W-:Y:S02]  /*05f0*/  @P4 SEL R3, R12, R3, P0 ;  /* 0x000000030c034207 */ /* 0x000fe40000000000 */
[----:B------:R-:W-:Y:S02]  /*0600*/  LOP3.LUT P1, RZ, R22, 0xff, RZ, 0xc0, !PT ;  /* 0x000000ff16ff7812 */ /* 0x000fe4000782c0ff */
[C---:B------:R-:W-:Y:S02]  /*0610*/  @P4 SEL R11, R13.reuse, R11, P0 ;  /* 0x0000000b0d0b4207 */ /* 0x040fe40000000000 */
[----:B------:R-:W-:Y:S02]  /*0620*/  SEL R3, R12, R3, !P3 ;  /* 0x000000030c037207 */ /* 0x000fe40005800000 */
[----:B------:R-:W-:Y:S02]  /*0630*/  SEL R13, R13, R11, !P3 ;  /* 0x0000000b0d0d7207 */ /* 0x000fe40005800000 */
[----:B------:R-:W-:-:S02]  /*0640*/  ISETP.LT.U32.AND P0, PT, R14, R3, PT ;  /* 0x000000030e00720c */ /* 0x000fc40003f01070 */
[----:B------:R-:W-:Y:S02]  /*0650*/  LOP3.LUT P3, RZ, R8, 0xff, RZ, 0xc0, !PT ;  /* 0x000000ff08ff7812 */ /* 0x000fe4000786c0ff */
[C---:B------:R-:W-:Y:S02]  /*0660*/  ISETP.LT.AND.EX P0, PT, R15.reuse, R13, PT, P0 ;  /* 0x0000000d0f00720c */ /* 0x040fe40003f01300 */
[----:B------:R-:W-:Y:S02]  /*0670*/  @P1 SEL R18, R22, 0x1, !P2 ;  /* 0x0000000116121807 */ /* 0x000fe40005000000 */
[C---:B------:R-:W-:Y:S02]  /*0680*/  @P2 SEL R3, R14.reuse, R3, P0 ;  /* 0x000000030e032207 */ /* 0x040fe40000000000 */
[----:B------:R-:W-:Y:S02]  /*0690*/  @P2 SEL R13, R15, R13, P0 ;  /* 0x0000000d0f0d2207 */ /* 0x000fe40000000000 */
[----:B------:R-:W-:-:S02]  /*06a0*/  SEL R3, R14, R3, !P1 ;  /* 0x000000030e037207 */ /* 0x000fc40004800000 */
[----:B------:R-:W-:Y:S02]  /*06b0*/  LOP3.LUT P2, RZ, R18, 0xff, RZ, 0xc0, !PT ;  /* 0x000000ff12ff7812 */ /* 0x000fe4000784c0ff */
[----:B------:R-:W-:Y:S02]  /*06c0*/  SEL R15, R15, R13, !P1 ;  /* 0x0000000d0f0f7207 */ /* 0x000fe40004800000 */
[----:B------:R-:W-:Y:S02]  /*06d0*/  ISETP.GE.AND P1, PT, R9, UR4, PT ;  /* 0x0000000409007c0c */ /* 0x000fe4000bf26270 */
[----:B------:R-:W-:-:S04]  /*06e0*/  ISETP.LT.U32.AND P0, PT, R16, R3, PT ;  /* 0x000000031000720c */ /* 0x000fc80003f01070 */
[----:B------:R-:W-:-:S03]  /*06f0*/  ISETP.LT.AND.EX P0, PT, R17, R15, PT, P0 ;  /* 0x0000000f1100720c */ /* 0x000fc60003f01300 */
[----:B------:R-:W-:Y:S02]  /*0700*/  @P2 SEL R8, R18, 0x1, !P3 ;  /* 0x0000000112082807 */ /* 0x000fe40005800000 */
[C---:B------:R-:W-:Y:S02]  /*0710*/  @P3 SEL R3, R16.reuse, R3, P0 ;  /* 0x0000000310033207 */ /* 0x040fe40000000000 */
[C---:B------:R-:W-:Y:S02]  /*0720*/  @P3 SEL R15, R17.reuse, R15, P0 ;  /* 0x0000000f110f3207 */ /* 0x040fe40000000000 */
[----:B------:R-:W-:Y:S02]  /*0730*/  SEL R2, R16, R3, !P2 ;  /* 0x0000000310027207 */ /* 0x000fe40005000000 */
[----:B------:R-:W-:Y:S02]  /*0740*/  SEL R3, R17, R15, !P2 ;  /* 0x0000000f11037207 */ /* 0x000fe40005000000 */
[----:B------:R-:W-:Y:S01]  /*0750*/  PRMT R4, R8, 0x7610, R4 ;  /* 0x0000761008047816 */ /* 0x000fe20000000004 */
[----:B------:R-:W-:Y:S06]  /*0760*/  @!P1 BRA `(.L_x_10) ;  /* 0xfffffffc00389947 */ /* 0x000fec000383ffff */
.L_x_6:
[----:B------:R-:W-:Y:S05]  /*0770*/  BSYNC.RECONVERGENT B1 ;  /* 0x0000000000017941 */ /* 0x000fea0003800200 */
.L_x_5:
[----:B------:R-:W-:-:S09]  /*0780*/  UISETP.GE.AND UP0, UPT, UR4, 0x100, UPT ;  /* 0x000001000400788c */ /* 0x000fd2000bf06270 */
[----:B------:R-:W-:Y:S05]  /*0790*/  BRA.U !UP0, `(.L_x_11) ;  /* 0x0000000d08407547 */ /* 0x000fea000b800000 */
[----:B------:R-:W2:Y:S01]  /*07a0*/  S2R R10, SR_LANEID ;  /* 0x00000000000a7919 */ /* 0x000ea20000000000 */
[----:B0----5:R-:W-:Y:S01]  /*07b0*/  LOP3.LUT R6, R4, 0xff, RZ, 0xc0, !PT ;  /* 0x000000ff04067812 */ /* 0x021fe200078ec0ff */
[----:B------:R-:W-:Y:S01]  /*07c0*/  BSSY.RECONVERGENT B1, `(.L_x_12) ;  /* 0x0000016000017945 */ /* 0x000fe20003800200 */
[----:B------:R0:W3:Y:S04]  /*07d0*/  SHFL.DOWN PT, R9, R2, 0x1, 0x1f ;  /* 0x08201f0002097f89 */ /* 0x0000e800000e0000 */
[----:B------:R0:W4:Y:S04]  /*07e0*/  SHFL.DOWN PT, R8, R3, 0x1, 0x1f ;  /* 0x08201f0003087f89 */ /* 0x00012800000e0000 */
[----:B------:R0:W0:Y:S01]  /*07f0*/  SHFL.DOWN PT, R7, R6, 0x1, 0x1f ;  /* 0x08201f0006077f89 */ /* 0x00002200000e0000 */
[----:B--2---:R-:W-:-:S02]  /*0800*/  ISETP.GT.AND P0, PT, R10, 0x1e, PT ;  /* 0x0000001e0a00780c */ /* 0x004fc40003f04270 */
[C---:B------:R-:W-:Y:S02]  /*0810*/  ISETP.GT.AND P3, PT, R10.reuse, 0x1d, PT ;  /* 0x0000001d0a00780c */ /* 0x040fe40003f64270 */
[----:B------:R-:W-:-:S09]  /*0820*/  ISETP.GT.AND P2, PT, R10, 0x1b, PT ;  /* 0x0000001b0a00780c */ /* 0x000fd20003f44270 */
[----:B0--34-:R-:W-:Y:S05]  /*0830*/  @P0 BRA `(.L_x_13) ;  /* 0x0000000000380947 */ /* 0x019fea0003800000 */
[----:B------:R-:W-:Y:S01]  /*0840*/  LOP3.LUT P1, RZ, R7, 0xff, RZ, 0xc0, !PT ;  /* 0x000000ff07ff7812 */ /* 0x000fe2000782c0ff */
[----:B------:R-:W-:Y:S01]  /*0850*/  IMAD.MOV.U32 R11, RZ, RZ, 0x1 ;  /* 0x00000001ff0b7424 */ /* 0x000fe200078e00ff */
[----:B------:R-:W-:-:S04]  /*0860*/  LOP3.LUT P0, R6, R4, 0xff, RZ, 0xc0, !PT ;  /* 0x000000ff04067812 */ /* 0x000fc8000780c0ff */
[----:B------:R-:W-:-:S13]  /*0870*/  PLOP3.LUT P0, PT, P0, P1, PT, 0x2f, 0xf2 ;  /* 0x0000000000f2781c */ /* 0x000fda0000702577 */
[----:B------:R-:W-:Y:S02]  /*0880*/  @!P0 ISETP.LT.U32.AND P1, PT, R9, R2, PT ;  /* 0x000000020900820c */ /* 0x000fe40003f21070 */
[----:B------:R-:W-:Y:S02]  /*0890*/  @P0 ISETP.NE.AND P4, PT, R6, RZ, PT ;  /* 0x000000ff0600020c */ /* 0x000fe40003f85270 */
[----:B------:R-:W-:Y:S02]  /*08a0*/  @!P0 PRMT R4, R11, 0x7610, R4 ;  /* 0x000076100b048816 */ /* 0x000fe40000000004 */
[----:B------:R-:W-:Y:S02]  /*08b0*/  @!P0 ISETP.LT.AND.EX P1, PT, R8, R3, PT, P1 ;  /* 0x000000030800820c */ /* 0x000fe40003f21310 */
[----:B------:R-:W-:Y:S02]  /*08c0*/  @P0 SEL R6, R7, R4, !P4 ;  /* 0x0000000407060207 */ /* 0x000fe40006000000 */
[----:B------:R-:W-:-:S02]  /*08d0*/  @!P0 SEL R2, R9, R2, P1 ;  /* 0x0000000209028207 */ /* 0x000fc40000800000 */
[----:B------:R-:W-:Y:S02]  /*08e0*/  @!P0 SEL R3, R8, R3, P1 ;  /* 0x0000000308038207 */ /* 0x000fe40000800000 */
[----:B------:R-:W-:Y:S02]  /*08f0*/  @P0 PRMT R4, R6, 0x7610, R4 ;  /* 0x0000761006040816 */ /* 0x000fe40000000004 */
[----:B------:R-:W-:Y:S02]  /*0900*/  @P0 SEL R2, R9, R2, !P4 ;  /* 0x0000000209020207 */ /* 0x000fe40006000000 */
[----:B------:R-:W-:-:S07]  /*0910*/  @P0 SEL R3, R8, R3, !P4 ;  /* 0x0000000308030207 */ /* 0x000fce0006000000 */
.L_x_13:
[----:B------:R-:W-:Y:S05]  /*0920*/  BSYNC.RECONVERGENT B1 ;  /* 0x0000000000017941 */ /* 0x000fea0003800200 */
.L_x_12:
[----:B------:R-:W-:Y:S01]  /*0930*/  LOP3.LUT R7, R4, 0xff, RZ, 0xc0, !PT ;  /* 0x000000ff04077812 */ /* 0x000fe200078ec0ff */
[----:B------:R0:W2:Y:S01]  /*0940*/  SHFL.DOWN PT, R9, R2, 0x2, 0x1f ;  /* 0x08401f0002097f89 */ /* 0x0000a200000e0000 */
[----:B------:R-:W-:Y:S01]  /*0950*/  BSSY.RECONVERGENT B1, `(.L_x_14) ;  /* 0x0000015000017945 */ /* 0x000fe20003800200 */
[C---:B------:R-:W-:Y:S02]  /*0960*/  ISETP.GT.AND P5, PT, R10.reuse, 0x17, PT ;  /* 0x000000170a00780c */ /* 0x040fe40003fa4270 */
[----:B------:R0:W3:Y:S01]  /*0970*/  SHFL.DOWN PT, R8, R3, 0x2, 0x1f ;  /* 0x08401f0003087f89 */ /* 0x0000e200000e0000 */
[C---:B------:R-:W-:Y:S02]  /*0980*/  ISETP.GT.AND P4, PT, R10.reuse, 0xf, PT ;  /* 0x0000000f0a00780c */ /* 0x040fe40003f84270 */
[----:B------:R-:W-:Y:S01]  /*0990*/  ISETP.NE.AND P1, PT, R10, RZ, PT ;  /* 0x000000ff0a00720c */ /* 0x000fe20003f25270 */
[----:B------:R-:W4:Y:S01]  /*09a0*/  SHFL.DOWN PT, R7, R7, 0x2, 0x1f ;  /* 0x08401f0007077f89 */ /* 0x000f2200000e0000 */
[----:B------:R-:W-:Y:S11]  /*09b0*/  @P3 BRA `(.L_x_15) ;  /* 0x0000000000383947 */ /* 0x000ff60003800000 */
[----:B----4-:R-:W-:Y:S01]  /*09c0*/  LOP3.LUT P0, RZ, R7, 0xff, RZ, 0xc0, !PT ;  /* 0x000000ff07ff7812 */ /* 0x010fe2000780c0ff */
[----:B------:R-:W-:Y:S01]  /*09d0*/  IMAD.MOV.U32 R10, RZ, RZ, 0x1 ;  /* 0x00000001ff0a7424 */ /* 0x000fe200078e00ff */
[----:B------:R-:W-:-:S04]  /*09e0*/  LOP3.LUT P3, R6, R4, 0xff, RZ, 0xc0, !PT ;  /* 0x000000ff04067812 */ /* 0x000fc8000786c0ff */
[----:B------:R-:W-:-:S13]  /*09f0*/  PLOP3.LUT P0, PT, P3, P0, PT, 0x2f, 0xf2 ;  /* 0x0000000000f2781c */ /* 0x000fda0001f00577 */
[----:B--2---:R-:W-:Y:S02]  /*0a00*/  @!P0 ISETP.LT.U32.AND P3, PT, R9, R2, PT ;  /* 0x000000020900820c */ /* 0x004fe40003f61070 */
[----:B------:R-:W-:Y:S02]  /*0a10*/  @P0 ISETP.NE.AND P6, PT, R6, RZ, PT ;  /* 0x000000ff0600020c */ /* 0x000fe40003fc5270 */
[----:B------:R-:W-:Y:S02]  /*0a20*/  @!P0 PRMT R4, R10, 0x7610, R4 ;  /* 0x000076100a048816 */ /* 0x000fe40000000004 */
[----:B---3--:R-:W-:Y:S02]  /*0a30*/  @!P0 ISETP.LT.AND.EX P3, PT, R8, R3, PT, P3 ;  /* 0x000000030800820c */ /* 0x008fe40003f61330 */
[----:B------:R-:W-:Y:S02]  /*0a40*/  @P0 SEL R6, R7, R4, !P6 ;  /* 0x0000000407060207 */ /* 0x000fe40007000000 */
[----:B0-----:R-:W-:-:S02]  /*0a50*/  @!P0 SEL R2, R9, R2, P3 ;  /* 0x0000000209028207 */ /* 0x001fc40001800000 */
[----:B------:R-:W-:Y:S02]  /*0a60*/  @!P0 SEL R3, R8, R3, P3 ;  /* 0x0000000308038207 */ /* 0x000fe40001800000 */
[----:B------:R-:W-:Y:S02]  /*0a70*/  @P0 PRMT R4, R6, 0x7610, R4 ;  /* 0x0000761006040816 */ /* 0x000fe40000000004 */
[----:B------:R-:W-:Y:S02]  /*0a80*/  @P0 SEL R2, R9, R2, !P6 ;  /* 0x0000000209020207 */ /* 0x000fe40007000000 */
[----:B------:R-:W-:-:S07]  /*0a90*/  @P0 SEL R3, R8, R3, !P6 ;  /* 0x0000000308030207 */ /* 0x000fce0007000000 */
.L_x_15:
[----:B------:R-:W-:Y:S05]  /*0aa0*/  BSYNC.RECONVERGENT B1 ;  /* 0x0000000000017941 */ /* 0x000fea0003800200 */
.L_x_14:
[----:B----4-:R-:W-:Y:S01]  /*0ab0*/  LOP3.LUT R7, R4, 0xff, RZ, 0xc0, !PT ;  /* 0x000000ff04077812 */ /* 0x010fe200078ec0ff */
[----:B--2---:R2:W4:Y:S01]  /*0ac0*/  SHFL.DOWN PT, R9, R2, 0x4, 0x1f ;  /* 0x08801f0002097f89 */ /* 0x00452200000e0000 */
[----:B------:R-:W-:Y:S03]  /*0ad0*/  BSSY.RECONVERGENT B1, `(.L_x_16) ;  /* 0x0000012000017945 */ /* 0x000fe60003800200 */
[----:B---3--:R2:W3:Y:S04]  /*0ae0*/  SHFL.DOWN PT, R8, R3, 0x4, 0x1f ;  /* 0x08801f0003087f89 */ /* 0x0084e800000e0000 */
[----:B------:R-:W0:Y:S01]  /*0af0*/  SHFL.DOWN PT, R7, R7, 0x4, 0x1f ;  /* 0x08801f0007077f89 */ /* 0x000e2200000e0000 */
[----:B------:R-:W-:Y:S05]  /*0b00*/  @P2 BRA `(.L_x_17) ;  /* 0x0000000000382947 */ /* 0x000fea0003800000 */
[----:B0-----:R-:W-:Y:S01]  /*0b10*/  LOP3.LUT P0, RZ, R7, 0xff, RZ, 0xc0, !PT ;  /* 0x000000ff07ff7812 */ /* 0x001fe2000780c0ff */
[----:B------:R-:W-:Y:S01]  /*0b20*/  IMAD.MOV.U32 R10, RZ, RZ, 0x1 ;  /* 0x00000001ff0a7424 */ /* 0x000fe200078e00ff */
[----:B------:R-:W-:-:S04]  /*0b30*/  LOP3.LUT P2, R6, R4, 0xff, RZ, 0xc0, !PT ;  /* 0x000000ff04067812 */ /* 0x000fc8000784c0ff */
[----:B------:R-:W-:-:S13]  /*0b40*/  PLOP3.LUT P0, PT, P2, P0, PT, 0x2f, 0xf2 ;  /* 0x0000000000f2781c */ /* 0x000fda0001700577 */
[----:B----4-:R-:W-:Y:S02]  /*0b50*/  @!P0 ISETP.LT.U32.AND P2, PT, R9, R2, PT ;  /* 0x000000020900820c */ /* 0x010fe40003f41070 */
[----:B------:R-:W-:Y:S02]  /*0b60*/  @P0 ISETP.NE.AND P3, PT, R6, RZ, PT ;  /* 0x000000ff0600020c */ /* 0x000fe40003f65270 */
[----:B------:R-:W-:Y:S02]  /*0b70*/  @!P0 PRMT R4, R10, 0x7610, R4 ;  /* 0x000076100a048816 */ /* 0x000fe40000000004 */
[----:B---3--:R-:W-:Y:S02]  /*0b80*/  @!P0 ISETP.LT.AND.EX P2, PT, R8, R3, PT, P2 ;  /* 0x000000030800820c */ /* 0x008fe40003f41320 */
[----:B------:R-:W-:Y:S02]  /*0b90*/  @P0 SEL R6, R7, R4, !P3 ;  /* 0x0000000407060207 */ /* 0x000fe40005800000 */
[----:B--2---:R-:W-:-:S02]  /*0ba0*/  @!P0 SEL R2, R9, R2, P2 ;  /* 0x0000000209028207 */ /* 0x004fc40001000000 */
[----:B------:R-:W-:Y:S02]  /*0bb0*/  @!P0 SEL R3, R8, R3, P2 ;  /* 0x0000000308038207 */ /* 0x000fe40001000000 */
[----:B------:R-:W-:Y:S02]  /*0bc0*/  @P0 PRMT R4, R6, 0x7610, R4 ;  /* 0x0000761006040816 */ /* 0x000fe40000000004 */
[----:B------:R-:W-:Y:S02]  /*0bd0*/  @P0 SEL R2, R9, R2, !P3 ;  /* 0x0000000209020207 */ /* 0x000fe40005800000 */
[----:B------:R-:W-:-:S07]  /*0be0*/  @P0 SEL R3, R8, R3, !P3 ;  /* 0x0000000308030207 */ /* 0x000fce0005800000 */
.L_x_17:
[----:B------:R-:W-:Y:S05]  /*0bf0*/  BSYNC.RECONVERGENT B1 ;  /* 0x0000000000017941 */ /* 0x000fea0003800200 */
.L_x_16:
[----:B0-----:R-:W-:Y:S01]  /*0c00*/  LOP3.LUT R7, R4, 0xff, RZ, 0xc0, !PT ;  /* 0x000000ff04077812 */ /* 0x001fe200078ec0ff */
[----:B----4-:R0:W4:Y:S01]  /*0c10*/  SHFL.DOWN PT, R9, R2, 0x8, 0x1f ;  /* 0x09001f0002097f89 */ /* 0x01012200000e0000 */
        /* <DEDUP_REMOVED lines=18> */
.L_x_19:
[----:B------:R-:W-:Y:S05]  /*0d40*/  BSYNC.RECONVERGENT B1 ;  /* 0x0000000000017941 */ /* 0x000fea0003800200 */
.L_x_18:
        /* <DEDUP_REMOVED lines=20> */
.L_x_21:
[----:B------:R-:W-:Y:S05]  /*0e90*/  BSYNC.RECONVERGENT B1 ;  /* 0x0000000000017941 */ /* 0x000fea0003800200 */
.L_x_20:
[----:B------:R-:W-:Y:S04]  /*0ea0*/  BSSY.RECONVERGENT B1, `(.L_x_22) ;  /* 0x000000a000017945 */ /* 0x000fe80003800200 */
[----:B------:R-:W-:Y:S05]  /*0eb0*/  @P1 BRA `(.L_x_23) ;  /* 0x0000000000201947 */ /* 0x000fea0003800000 */
[----:B---3--:R-:W3:Y:S01]  /*0ec0*/  S2R R8, SR_CgaCtaId ;  /* 0x0000000000087919 */ /* 0x008ee20000008800 */
[----:B0-----:R-:W-:Y:S02]  /*0ed0*/  MOV R7, 0x400 ;  /* 0x0000040000077802 */ /* 0x001fe40000000f00 */
[----:B------:R-:W-:-:S04]  /*0ee0*/  SHF.R.U32.HI R6, RZ, 0x1, R5 ;  /* 0x00000001ff067819 */ /* 0x000fc80000011605 */
[----:B------:R-:W-:Y:S02]  /*0ef0*/  LOP3.LUT R6, R6, 0x1f0, RZ, 0xc0, !PT ;  /* 0x000001f006067812 */ /* 0x000fe400078ec0ff */
[----:B---3--:R-:W-:-:S05]  /*0f00*/  LEA R7, R8, R7, 0x18 ;  /* 0x0000000708077211 */ /* 0x008fca00078ec0ff */
[----:B------:R-:W-:-:S05]  /*0f10*/  IMAD.IADD R7, R6, 0x1, R7 ;  /* 0x0000000106077824 */ /* 0x000fca00078e0207 */
[----:B------:R0:W-:Y:S04]  /*0f20*/  STS.64 [R7+0x10], R2 ;  /* 0x0000100207007388 */ /* 0x0001e80000000a00 */
[----:B------:R0:W-:Y:S02]  /*0f30*/  STS.U8 [R7+0x8], R4 ;  /* 0x0000080407007388 */ /* 0x0001e40000000000 */
.L_x_23:
[----:B------:R-:W-:Y:S05]  /*0f40*/  BSYNC.RECONVERGENT B1 ;  /* 0x0000000000017941 */ /* 0x000fea0003800200 */
.L_x_22:
[----:B------:R-:W-:Y:S01]  /*0f50*/  BAR.SYNC.DEFER_BLOCKING 0x0 ;  /* 0x0000000000007b1d */ /* 0x000fe20000010000 */
[----:B------:R-:W-:-:S13]  /*0f60*/  ISETP.NE.AND P1, PT, R5, RZ, PT ;  /* 0x000000ff0500720c */ /* 0x000fda0003f25270 */
[----:B------:R-:W-:Y:S05]  /*0f70*/  @P1 BRA `(.L_x_24) ;  /* 0x0000002c00bc1947 */ /* 0x000fea0003800000 */
[----:B------:R-:W5:Y:S01]  /*0f80*/  S2UR UR6, SR_CgaCtaId ;  /* 0x00000000000679c3 */ /* 0x000f620000008800 */
[----:B------:R-:W-:Y:S01]  /*0f90*/  UMOV UR5, 0x400 ;  /* 0x0000040000057882 */ /* 0x000fe20000000000 */
[----:B------:R-:W-:Y:S01]  /*0fa0*/  LOP3.LUT P2, RZ, R4, 0xff, RZ, 0xc0, !PT ;  /* 0x000000ff04ff7812 */ /* 0x000fe2000784c0ff */
[----:B-----5:R-:W-:-:S09]  /*0fb0*/  ULEA UR5, UR6, UR5, 0x18 ;  /* 0x0000000506057291 */ /* 0x020fd2000f8ec0ff */
[----:B------:R-:W5:Y:S04]  /*0fc0*/  LDS.U8 R16, [UR5+0x18] ;  /* 0x00001805ff107984 */ /* 0x000f680008000000 */
[----:B0-----:R-:W0:Y:S04]  /*0fd0*/  LDS.64 R6, [UR5+0x20] ;  /* 0x00002005ff067984 */ /* 0x001e280008000a00 */
[----:B------:R-:W1:Y:S04]  /*0fe0*/  LDS.U8 R17, [UR5+0x28] ;  /* 0x00002805ff117984 */ /* 0x000e680008000000 */
[----:B------:R-:W2:Y:S04]  /*0ff0*/  LDS.64 R12, [UR5+0x30] ;  /* 0x00003005ff0c7984 */ /* 0x000ea80008000a00 */
[----:B------:R-:W2:Y:S04]  /*1000*/  LDS.U8 R18, [UR5+0x38] ;  /* 0x00003805ff127984 */ /* 0x000ea80008000000 */
[----:B------:R-:W2:Y:S04]  /*1010*/  LDS.64 R10, [UR5+0x40] ;  /* 0x00004005ff0a7984 */ /* 0x000ea80008000a00 */
[----:B------:R-:W2:Y:S04]  /*1020*/  LDS.U8 R14, [UR5+0x48] ;  /* 0x00004805ff0e7984 */ /* 0x000ea80008000000 */
[----:B---34-:R-:W3:Y:S01]  /*1030*/  LDS.64 R8, [UR5+0x50] ;  /* 0x00005005ff087984 */ /* 0x018ee20008000a00 */
[----:B-----5:R-:W-:-:S02]  /*1040*/  ISETP.NE.AND P4, PT, R16, RZ, PT ;  /* 0x000000ff1000720c */ /* 0x020fc40003f85270 */
[----:B0-----:R-:W-:Y:S02]  /*1050*/  ISETP.LT.U32.AND P0, PT, R6, R2, PT ;  /* 0x000000020600720c */ /* 0x001fe40003f01070 */
[----:B------:R-:W-:Y:S02]  /*1060*/  @P2 SEL R16, R4, 0x1, !P4 ;  /* 0x0000000104102807 */ /* 0x000fe40006000000 */
[----:B------:R-:W-:Y:S02]  /*1070*/  ISETP.LT.AND.EX P0, PT, R7, R3, PT, P0 ;  /* 0x000000030700720c */ /* 0x000fe40003f01300 */
[----:B------:R-:W-:Y:S02]  /*1080*/  LOP3.LUT P3, RZ, R16, 0xff, RZ, 0xc0, !PT ;  /* 0x000000ff10ff7812 */ /* 0x000fe4000786c0ff */
[----:B-1----:R-:W-:-:S03]  /*1090*/  ISETP.NE.AND P5, PT, R17, RZ, PT ;  /* 0x000000ff1100720c */ /* 0x002fc60003fa5270 */
[C---:B--2---:R-:W-:Y:S02]  /*10a0*/  @P4 SEL R2, R6.reuse, R2, P0 ;  /* 0x0000000206024207 */ /* 0x044fe40000000000 */
[C---:B------:R-:W-:Y:S02]  /*10b0*/  @P4 SEL R3, R7.reuse, R3, P0 ;  /* 0x0000000307034207 */ /* 0x040fe40000000000 */
[----:B------:R-:W-:Y:S02]  /*10c0*/  SEL R5, R6, R2, !P2 ;  /* 0x0000000206057207 */ /* 0x000fe40005000000 */
[----:B------:R-:W-:Y:S02]  /*10d0*/  SEL R15, R7, R3, !P2 ;  /* 0x00000003070f7207 */ /* 0x000fe40005000000 */
[----:B------:R-:W-:Y:S01]  /*10e0*/  ISETP.LT.U32.AND P0, PT, R12, R5, PT ;  /* 0x000000050c00720c */ /* 0x000fe20003f01070 */
[----:B------:R-:W-:Y:S01]  /*10f0*/  LDS.64 R6, [UR5+0x60] ;  /* 0x00006005ff067984 */ /* 0x000fe20008000a00 */
[----:B------:R-:W-:-:S02]  /*1100*/  @P3 SEL R17, R16, 0x1, !P5 ;  /* 0x0000000110113807 */ /* 0x000fc40006800000 */
[----:B------:R-:W-:Y:S01]  /*1110*/  ISETP.LT.AND.EX P0, PT, R13, R15, PT, P0 ;  /* 0x0000000f0d00720c */ /* 0x000fe20003f01300 */
[----:B------:R-:W0:Y:S01]  /*1120*/  LDS.U8 R16, [UR5+0x58] ;  /* 0x00005805ff107984 */ /* 0x000e220008000000 */
[----:B------:R-:W-:Y:S02]  /*1130*/  LOP3.LUT P2, RZ, R17, 0xff, RZ, 0xc0, !PT ;  /* 0x000000ff11ff7812 */ /* 0x000fe4000784c0ff */
[----:B------:R-:W-:Y:S02]  /*1140*/  @P5 SEL R5, R12, R5, P0 ;  /* 0x000000050c055207 */ /* 0x000fe40000000000 */
[----:B------:R-:W-:Y:S02]  /*1150*/  ISETP.NE.AND P4, PT, R18, RZ, PT ;  /* 0x000000ff1200720c */ /* 0x000fe40003f85270 */
[----:B------:R-:W-:Y:S02]  /*1160*/  @P5 SEL R15, R13, R15, P0 ;  /* 0x0000000f0d0f5207 */ /* 0x000fe40000000000 */
[----:B------:R-:W-:-:S02]  /*1170*/  SEL R3, R12, R5, !P3 ;  /* 0x000000050c037207 */ /* 0x000fc40005800000 */
[----:B------:R-:W-:Y:S01]  /*1180*/  SEL R15, R13, R15, !P3 ;  /* 0x0000000f0d0f7207 */ /* 0x000fe20005800000 */
[----:B------:R-:W1:Y:S01]  /*1190*/  LDS.U8 R12, [UR5+0x68] ;  /* 0x00006805ff0c7984 */ /* 0x000e620008000000 */
[----:B------:R-:W-:Y:S02]  /*11a0*/  ISETP.LT.U32.AND P0, PT, R10, R3, PT ;  /* 0x000000030a00720c */ /* 0x000fe40003f01070 */
[----:B------:R-:W-:Y:S01]  /*11b0*/  @P2 SEL R18, R17, 0x1, !P4 ;  /* 0x0000000111122807 */ /* 0x000fe20006000000 */
[----:B------:R-:W2:Y:S01]  /*11c0*/  LDS.64 R4, [UR5+0x70] ;  /* 0x00007005ff047984 */ /* 0x000ea20008000a00 */
[----:B------:R-:W-:Y:S02]  /*11d0*/  ISETP.LT.AND.EX P0, PT, R11, R15, PT, P0 ;  /* 0x0000000f0b00720c */ /* 0x000fe40003f01300 */
[----:B------:R-:W-:Y:S02]  /*11e0*/  LOP3.LUT P5, RZ, R18, 0xff, RZ, 0xc0, !PT ;  /* 0x000000ff12ff7812 */ /* 0x000fe400078ac0ff */
[----:B------:R-:W-:-:S02]  /*11f0*/  @P4 SEL R3, R10, R3, P0 ;  /* 0x000000030a034207 */ /* 0x000fc40000000000 */
[----:B------:R-:W-:Y:S02]  /*1200*/  ISETP.NE.AND P3, PT, R14, RZ, PT ;  /* 0x000000ff0e00720c */ /* 0x000fe40003f65270 */
[C---:B------:R-:W-:Y:S02]  /*1210*/  @P4 SEL R15, R11.reuse, R15, P0 ;  /* 0x0000000f0b0f4207 */ /* 0x040fe40000000000 */
[----:B------:R-:W-:Y:S02]  /*1220*/  SEL R13, R10, R3, !P2 ;  /* 0x000000030a0d7207 */ /* 0x000fe40005000000 */
[----:B------:R-:W-:Y:S01]  /*1230*/  SEL R15, R11, R15, !P2 ;  /* 0x0000000f0b0f7207 */ /* 0x000fe20005000000 */
[----:B------:R-:W4:Y:S01]  /*1240*/  LDS.U8 R10, [UR5+0x78] ;  /* 0x00007805ff0a7984 */ /* 0x000f220008000000 */
[----:B---3--:R-:W-:Y:S02]  /*1250*/  ISETP.LT.U32.AND P0, PT, R8, R13, PT ;  /* 0x0000000d0800720c */ /* 0x008fe40003f01070 */
[----:B------:R-:W-:Y:S01]  /*1260*/  @P5 SEL R14, R18, 0x1, !P3 ;  /* 0x00000001120e5807 */ /* 0x000fe20005800000 */
[----:B------:R-:W3:Y:S01]  /*1270*/  LDS.64 R2, [UR5+0x80] ;  /* 0x00008005ff027984 */ /* 0x000ee20008000a00 */
[----:B------:R-:W-:-:S02]  /*1280*/  ISETP.LT.AND.EX P0, PT, R9, R15, PT, P0 ;  /* 0x0000000f0900720c */ /* 0x000fc40003f01300 */
[----:B------:R-:W-:Y:S02]  /*1290*/  LOP3.LUT P4, RZ, R14, 0xff, RZ, 0xc0, !PT ;  /* 0x000000ff0eff7812 */ /* 0x000fe4000788c0ff */
[----:B------:R-:W-:Y:S02]  /*12a0*/  @P3 SEL R13, R8, R13, P0 ;  /* 0x0000000d080d3207 */ /* 0x000fe40000000000 */
[----:B0-----:R-:W-:Y:S02]  /*12b0*/  ISETP.NE.AND P2, PT, R16, RZ, PT ;  /* 0x000000ff1000720c */ /* 0x001fe40003f45270 */
[C---:B------:R-:W-:Y:S02]  /*12c0*/  @P3 SEL R15, R9.reuse, R15, P0 ;  /* 0x0000000f090f3207 */ /* 0x040fe40000000000 */
[----:B------:R-:W-:Y:S02]  /*12d0*/  SEL R11, R8, R13, !P5 ;  /* 0x0000000d080b7207 */ /* 0x000fe40006800000 */
[----:B------:R-:W-:-:S02]  /*12e0*/  SEL R13, R9, R15, !P5 ;  /* 0x0000000f090d7207 */ /* 0x000fc40006800000 */
[----:B------:R-:W-:Y:S02]  /*12f0*/  ISETP.LT.U32.AND P0, PT, R6, R11, PT ;  /* 0x0000000b0600720c */ /* 0x000fe40003f01070 */
[----:B------:R-:W-:Y:S02]  /*1300*/  @P4 SEL R16, R14, 0x1, !P2 ;  /* 0x000000010e104807 */ /* 0x000fe40005000000 */
[----:B------:R-:W-:Y:S02]  /*1310*/  ISETP.LT.AND.EX P0, PT, R7, R13, PT, P0 ;  /* 0x0000000d0700720c */ /* 0x000fe40003f01300 */
[----:B------:R-:W-:Y:S02]  /*1320*/  LOP3.LUT P5, RZ, R16, 0xff, RZ, 0xc0, !PT ;  /* 0x000000ff10ff7812 */ /* 0x000fe400078ac0ff */
[----:B------:R-:W-:Y:S02]  /*1330*/  @P2 SEL R11, R6, R11, P0 ;  /* 0x0000000b060b2207 */ /* 0x000fe40000000000 */
[----:B-1----:R-:W-:-:S02]  /*1340*/  ISETP.NE.AND P3, PT, R12, RZ, PT ;  /* 0x000000ff0c00720c */ /* 0x002fc40003f65270 */
[C---:B------:R-:W-:Y:S02]  /*1350*/  @P2 SEL R13, R7.reuse, R13, P0 ;  /* 0x0000000d070d2207 */ /* 0x040fe40000000000 */
[----:B------:R-:W-:Y:S02]  /*1360*/  SEL R9, R6, R11, !P4 ;  /* 0x0000000b06097207 */ /* 0x000fe40006000000 */
[----:B------:R-:W-:Y:S02]  /*1370*/  SEL R11, R7, R13, !P4 ;  /* 0x0000000d070b7207 */ /* 0x000fe40006000000 */
[----:B--2---:R-:W-:Y:S02]  /*1380*/  ISETP.LT.U32.AND P0, PT, R4, R9, PT ;  /* 0x000000090400720c */ /* 0x004fe40003f01070 */
[----:B------:R-:W-:Y:S02]  /*1390*/  @P5 SEL R12, R16, 0x1, !P3 ;  /* 0x00000001100c5807 */ /* 0x000fe40005800000 */
[----:B------:R-:W-:-:S02]  /*13a0*/  ISETP.LT.AND.EX P0, PT, R5, R11, PT, P0 ;  /* 0x0000000b0500720c */ /* 0x000fc40003f01300 */
[----:B----4-:R-:W-:Y:S02]  /*13b0*/  ISETP.NE.AND P4, PT, R10, RZ, PT ;  /* 0x000000ff0a00720c */ /* 0x010fe40003f85270 */
[----:B------:R-:W-:Y:S02]  /*13c0*/  @P3 SEL R9, R4, R9, P0 ;  /* 0x0000000904093207 */ /* 0x000fe40000000000 */
[----:B------:R-:W-:Y:S02]  /*13d0*/  LOP3.LUT P2, RZ, R12, 0xff, RZ, 0xc0, !PT ;  /* 0x000000ff0cff7812 */ /* 0x000fe4000784c0ff */
[C---:B------:R-:W-:Y:S02]  /*13e0*/  @P3 SEL R11, R5.reuse, R11, P0 ;  /* 0x0000000b050b3207 */ /* 0x040fe40000000000 */
[----:B------:R-:W-:Y:S02]  /*13f0*/  SEL R7, R4, R9, !P5 ;  /* 0x0000000904077207 */ /* 0x000fe40006800000 */
[----:B------:R-:W-:-:S02]  /*1400*/  SEL R5, R5, R11, !P5 ;  /* 0x0000000b05057207 */ /* 0x000fc40006800000 */
[----:B---3--:R-:W-:-:S04]  /*1410*/  ISETP.LT.U32.AND P0, PT, R2, R7, PT ;  /* 0x000000070200720c */ /* 0x008fc80003f01070 */
[C---:B------:R-:W-:Y:S02]  /*1420*/  ISETP.LT.AND.EX P0, PT, R3.reuse, R5, PT, P0 ;  /* 0x000000050300720c */ /* 0x040fe40003f01300 */
[----:B------:R-:W-:Y:S02]  /*1430*/  @P2 SEL R10, R12, 0x1, !P4 ;  /* 0x000000010c0a2807 */ /* 0x000fe40006000000 */
[----:B------:R-:W-:Y:S02]  /*1440*/  @P4 SEL R7, R2, R7, P0 ;  /* 0x0000000702074207 */ /* 0x000fe40000000000 */
[----:B------:R-:W-:Y:S02]  /*1450*/  @P4 SEL R5, R3, R5, P0 ;  /* 0x0000000503054207 */ /* 0x000fe40000000000 */
[----:B------:R-:W-:Y:S02]  /*1460*/  PRMT R4, R10, 0x7610, R4 ;  /* 0x000076100a047816 */ /* 0x000fe40000000004 */
[----:B------:R-:W-:-:S02]  /*1470*/  SEL R2, R2, R7, !P2 ;  /* 0x0000000702027207 */ /* 0x000fc40005000000 */
[----:B------:R-:W-:Y:S01]  /*1480*/  SEL R3, R3, R5, !P2 ;  /* 0x0000000503037207 */ /* 0x000fe20005000000 */
[----:B------:R-:W-:Y:S06]  /*1490*/  BRA `(.L_x_24) ;  /* 0x0000002800747947 */ /* 0x000fec0003800000 */
.L_x_11:
[----:B------:R-:W2:Y:S01]  /*14a0*/  S2R R13, SR_LANEID ;  /* 0x00000000000d7919 */ /* 0x000ea20000000000 */
[----:B0-----:R-:W-:Y:S01]  /*14b0*/  LOP3.LUT R6, R5, 0x3e0, RZ, 0xc0, !PT ;  /* 0x000003e005067812 */ /* 0x001fe200078ec0ff */
[----:B------:R-:W-:Y:S04]  /*14c0*/  BSSY.RECONVERGENT B1, `(.L_x_25) ;  /* 0x0000022000017945 */ /* 0x000fe80003800200 */
[----:B------:R-:W-:Y:S01]  /*14d0*/  VIADD R7, R6, 0x20 ;  /* 0x0000002006077836 */ /* 0x000fe20000000000 */
[----:B------:R-:W-:-:S04]  /*14e0*/  LOP3.LUT R6, RZ, R6, RZ, 0x33, !PT ;  /* 0x00000006ff067212 */ /* 0x000fc800078e33ff */
[----:B------:R-:W-:Y:S01]  /*14f0*/  ISETP.GT.AND P0, PT, R7, UR4, PT ;  /* 0x0000000407007c0c */ /* 0x000fe2000bf04270 */
[----:B------:R-:W-:-:S05]  /*1500*/  VIADD R6, R6, UR4 ;  /* 0x0000000406067c36 */ /* 0x000fca0008000000 */
[----:B------:R-:W-:-:S05]  /*1510*/  SEL R6, R6, 0x1f, P0 ;  /* 0x0000001f06067807 */ /* 0x000fca0000000000 */
[----:B-----5:R0:W3:Y:S01]  /*1520*/  SHFL.DOWN PT, R8, R3, 0x1, R6 ;  /* 0x0820000003087989 */ /* 0x0200e200000e0006 */
[C---:B--2---:R-:W-:Y:S01]  /*1530*/  VIADD R7, R13.reuse, 0x2 ;  /* 0x000000020d077836 */ /* 0x044fe20000000000 */
[CC--:B------:R-:W-:Y:S01]  /*1540*/  ISETP.GE.AND P0, PT, R13.reuse, R6.reuse, PT ;  /* 0x000000060d00720c */ /* 0x0c0fe20003f06270 */
[C---:B------:R-:W-:Y:S01]  /*1550*/  VIADD R11, R13.reuse, 0x8 ;  /* 0x000000080d0b7836 */ /* 0x040fe20000000000 */
[C---:B------:R-:W-:Y:S01]  /*1560*/  ISETP.NE.AND P1, PT, R13.reuse, RZ, PT ;  /* 0x000000ff0d00720c */ /* 0x040fe20003f25270 */
[----:B------:R-:W-:Y:S01]  /*1570*/  VIADD R9, R13, 0x4 ;  /* 0x000000040d097836 */ /* 0x000fe20000000000 */
[-C--:B------:R-:W-:Y:S02]  /*1580*/  ISETP.GT.AND P5, PT, R7, R6.reuse, PT ;  /* 0x000000060700720c */ /* 0x080fe40003fa4270 */
[----:B------:R-:W-:Y:S02]  /*1590*/  LOP3.LUT R7, R4, 0xff, RZ, 0xc0, !PT ;  /* 0x000000ff04077812 */ /* 0x000fe400078ec0ff */
[----:B------:R-:W-:-:S02]  /*15a0*/  ISETP.GT.AND P2, PT, R11, R6, PT ;  /* 0x000000060b00720c */ /* 0x000fc40003f44270 */
[----:B------:R0:W2:Y:S01]  /*15b0*/  SHFL.DOWN PT, R11, R2, 0x1, R6 ;  /* 0x08200000020b7989 */ /* 0x0000a200000e0006 */
[----:B------:R-:W-:Y:S01]  /*15c0*/  ISETP.GT.AND P3, PT, R9, R6, PT ;  /* 0x000000060900720c */ /* 0x000fe20003f64270 */
[----:B------:R-:W-:Y:S02]  /*15d0*/  VIADD R9, R13, 0x10 ;  /* 0x000000100d097836 */ /* 0x000fe40000000000 */
[----:B------:R0:W4:Y:S01]  /*15e0*/  SHFL.DOWN PT, R7, R7, 0x1, R6 ;  /* 0x0820000007077989 */ /* 0x00012200000e0006 */
[----:B---3--:R-:W-:Y:S09]  /*15f0*/  @P0 BRA `(.L_x_26) ;  /* 0x0000000000380947 */ /* 0x008ff20003800000 */
[----:B----4-:R-:W-:Y:S01]  /*1600*/  LOP3.LUT P0, RZ, R7, 0xff, RZ, 0xc0, !PT ;  /* 0x000000ff07ff7812 */ /* 0x010fe2000780c0ff */
[----:B------:R-:W-:Y:S01]  /*1610*/  IMAD.MOV.U32 R12, RZ, RZ, 0x1 ;  /* 0x00000001ff0c7424 */ /* 0x000fe200078e00ff */
[----:B------:R-:W-:-:S04]  /*1620*/  LOP3.LUT P4, R10, R4, 0xff, RZ, 0xc0, !PT ;  /* 0x000000ff040a7812 */ /* 0x000fc8000788c0ff */
[----:B------:R-:W-:-:S13]  /*1630*/  PLOP3.LUT P0, PT, P4, P0, PT, 0x2f, 0xf2 ;  /* 0x0000000000f2781c */ /* 0x000fda0002700577 */
[----:B--2---:R-:W-:Y:S02]  /*1640*/  @!P0 ISETP.LT.U32.AND P4, PT, R11, R2, PT ;  /* 0x000000020b00820c */ /* 0x004fe40003f81070 */
[----:B------:R-:W-:Y:S02]  /*1650*/  @P0 ISETP.NE.AND P6, PT, R10, RZ, PT ;  /* 0x000000ff0a00020c */ /* 0x000fe40003fc5270 */
[----:B------:R-:W-:Y:S02]  /*1660*/  @!P0 PRMT R4, R12, 0x7610, R4 ;  /* 0x000076100c048816 */ /* 0x000fe40000000004 */
[----:B------:R-:W-:Y:S02]  /*1670*/  @!P0 ISETP.LT.AND.EX P4, PT, R8, R3, PT, P4 ;  /* 0x000000030800820c */ /* 0x000fe40003f81340 */
[----:B------:R-:W-:Y:S02]  /*1680*/  @P0 SEL R7, R7, R4, !P6 ;  /* 0x0000000407070207 */ /* 0x000fe40007000000 */
[----:B0-----:R-:W-:-:S02]  /*1690*/  @!P0 SEL R2, R11, R2, P4 ;  /* 0x000000020b028207 */ /* 0x001fc40002000000 */
[C---:B------:R-:W-:Y:S02]  /*16a0*/  @!P0 SEL R3, R8.reuse, R3, P4 ;  /* 0x0000000308038207 */ /* 0x040fe40002000000 */
[----:B------:R-:W-:Y:S02]  /*16b0*/  @P0 PRMT R4, R7, 0x7610, R4 ;  /* 0x0000761007040816 */ /* 0x000fe40000000004 */
[----:B------:R-:W-:Y:S02]  /*16c0*/  @P0 SEL R2, R11, R2, !P6 ;  /* 0x000000020b020207 */ /* 0x000fe40007000000 */
[----:B------:R-:W-:-:S07]  /*16d0*/  @P0 SEL R3, R8, R3, !P6 ;  /* 0x0000000308030207 */ /* 0x000fce0007000000 */
.L_x_26:
[----:B------:R-:W-:Y:S05]  /*16e0*/  BSYNC.RECONVERGENT B1 ;  /* 0x0000000000017941 */ /* 0x000fea0003800200 */
.L_x_25:
[----:B----4-:R-:W-:Y:S01]  /*16f0*/  LOP3.LUT R7, R4, 0xff, RZ, 0xc0, !PT ;  /* 0x000000ff04077812 */ /* 0x010fe200078ec0ff */
[----:B------:R3:W4:Y:S01]  /*1700*/  SHFL.DOWN PT, R8, R3, 0x2, R6 ;  /* 0x0840000003087989 */ /* 0x00072200000e0006 */
[----:B------:R-:W-:Y:S01]  /*1710*/  ISETP.GT.AND P4, PT, R9, R6, PT ;  /* 0x000000060900720c */ /* 0x000fe20003f84270 */
[----:B------:R-:W-:Y:S02]  /*1720*/  BSSY.RECONVERGENT B1, `(.L_x_27) ;  /* 0x0000012000017945 */ /* 0x000fe40003800200 */
[----:B------:R3:W0:Y:S04]  /*1730*/  SHFL.DOWN PT, R9, R2, 0x2, R6 ;  /* 0x0840000002097989 */ /* 0x00062800000e0006 */
[----:B------:R3:W0:Y:S01]  /*1740*/  SHFL.DOWN PT, R7, R7, 0x2, R6 ;  /* 0x0840000007077989 */ /* 0x00062200000e0006 */
[----:B------:R-:W-:Y:S05]  /*1750*/  @P5 BRA `(.L_x_28) ;  /* 0x0000000000385947 */ /* 0x000fea0003800000 */
[----:B0-----:R-:W-:Y:S01]  /*1760*/  LOP3.LUT P0, RZ, R7, 0xff, RZ, 0xc0, !PT ;  /* 0x000000ff07ff7812 */ /* 0x001fe2000780c0ff */
[----:B--2---:R-:W-:Y:S01]  /*1770*/  IMAD.MOV.U32 R11, RZ, RZ, 0x1 ;  /* 0x00000001ff0b7424 */ /* 0x004fe200078e00ff */
[----:B------:R-:W-:-:S04]  /*1780*/  LOP3.LUT P5, R10, R4, 0xff, RZ, 0xc0, !PT ;  /* 0x000000ff040a7812 */ /* 0x000fc800078ac0ff */
[----:B------:R-:W-:-:S13]  /*1790*/  PLOP3.LUT P0, PT, P5, P0, PT, 0x2f, 0xf2 ;  /* 0x0000000000f2781c */ /* 0x000fda0002f00577 */
[----:B------:R-:W-:Y:S02]  /*17a0*/  @!P0 ISETP.LT.U32.AND P5, PT, R9, R2, PT ;  /* 0x000000020900820c */ /* 0x000fe40003fa1070 */
[----:B------:R-:W-:Y:S02]  /*17b0*/  @P0 ISETP.NE.AND P6, PT, R10, RZ, PT ;  /* 0x000000ff0a00020c */ /* 0x000fe40003fc5270 */
[----:B------:R-:W-:Y:S02]  /*17c0*/  @!P0 PRMT R4, R11, 0x7610, R4 ;  /* 0x000076100b048816 */ /* 0x000fe40000000004 */
[----:B----4-:R-:W-:Y:S02]  /*17d0*/  @!P0 ISETP.LT.AND.EX P5, PT, R8, R3, PT, P5 ;  /* 0x000000030800820c */ /* 0x010fe40003fa1350 */
[----:B------:R-:W-:Y:S02]  /*17e0*/  @P0 SEL R7, R7, R4, !P6 ;  /* 0x0000000407070207 */ /* 0x000fe40007000000 */
[----:B---3--:R-:W-:-:S02]  /*17f0*/  @!P0 SEL R2, R9, R2, P5 ;  /* 0x0000000209028207 */ /* 0x008fc40002800000 */
[C---:B------:R-:W-:Y:S02]  /*1800*/  @!P0 SEL R3, R8.reuse, R3, P5 ;  /* 0x0000000308038207 */ /* 0x040fe40002800000 */
[----:B------:R-:W-:Y:S02]  /*1810*/  @P0 PRMT R4, R7, 0x7610, R4 ;  /* 0x0000761007040816 */ /* 0x000fe40000000004 */
[----:B------:R-:W-:Y:S02]  /*1820*/  @P0 SEL R2, R9, R2, !P6 ;  /* 0x0000000209020207 */ /* 0x000fe40007000000 */
[----:B------:R-:W-:-:S07]  /*1830*/  @P0 SEL R3, R8, R3, !P6 ;  /* 0x0000000308030207 */ /* 0x000fce0007000000 */
.L_x_28:
[----:B------:R-:W-:Y:S05]  /*1840*/  BSYNC.RECONVERGENT B1 ;  /* 0x0000000000017941 */ /* 0x000fea0003800200 */
.L_x_27:
[----:B0-----:R-:W-:Y:S01]  /*1850*/  LOP3.LUT R7, R4, 0xff, RZ, 0xc0, !PT ;  /* 0x000000ff04077812 */ /* 0x001fe200078ec0ff */
[----:B------:R0:W0:Y:S01]  /*1860*/  SHFL.DOWN PT, R9, R2, 0x4, R6 ;  /* 0x0880000002097989 */ /* 0x00002200000e0006 */
[----:B------:R-:W-:Y:S03]  /*1870*/  BSSY.RECONVERGENT B1, `(.L_x_29) ;  /* 0x0000012000017945 */ /* 0x000fe60003800200 */
[----:B----4-:R4:W0:Y:S04]  /*1880*/  SHFL.DOWN PT, R8, R3, 0x4, R6 ;  /* 0x0880000003087989 */ /* 0x01082800000e0006 */
        /* <DEDUP_REMOVED lines=9> */
[----:B------:R-:W-:Y:S02]  /*1920*/  @!P0 ISETP.LT.AND.EX P3, PT, R8, R3, PT, P3 ;  /* 0x000000030800820c */ /* 0x000fe40003f61330 */
[----:B------:R-:W-:Y:S02]  /*1930*/  @P0 SEL R7, R7, R4, !P5 ;  /* 0x0000000407070207 */ /* 0x000fe40006800000 */
[----:B---3--:R-:W-:-:S02]  /*1940*/  @!P0 SEL R2, R9, R2, P3 ;  /* 0x0000000209028207 */ /* 0x008fc40001800000 */
[C---:B----4-:R-:W-:Y:S02]  /*1950*/  @!P0 SEL R3, R8.reuse, R3, P3 ;  /* 0x0000000308038207 */ /* 0x050fe40001800000 */
[----:B------:R-:W-:Y:S02]  /*1960*/  @P0 PRMT R4, R7, 0x7610, R4 ;  /* 0x0000761007040816 */ /* 0x000fe40000000004 */
[----:B------:R-:W-:Y:S02]  /*1970*/  @P0 SEL R2, R9, R2, !P5 ;  /* 0x0000000209020207 */ /* 0x000fe40006800000 */
[----:B------:R-:W-:-:S07]  /*1980*/  @P0 SEL R3, R8, R3, !P5 ;  /* 0x0000000308030207 */ /* 0x000fce0006800000 */
.L_x_30:
[----:B------:R-:W-:Y:S05]  /*1990*/  BSYNC.RECONVERGENT B1 ;  /* 0x0000000000017941 */ /* 0x000fea0003800200 */
.L_x_29:
[----:B0-----:R-:W-:Y:S01]  /*19a0*/  LOP3.LUT R7, R4, 0xff, RZ, 0xc0, !PT ;  /* 0x000000ff04077812 */ /* 0x001fe200078ec0ff */
[----:B------:R0:W0:Y:S01]  /*19b0*/  SHFL.DOWN PT, R9, R2, 0x8, R6 ;  /* 0x0900000002097989 */ /* 0x00002200000e0006 */
[----:B------:R-:W-:Y:S03]  /*19c0*/  BSSY.RECONVERGENT B1, `(.L_x_31) ;  /* 0x0000012000017945 */ /* 0x000fe60003800200 */
        /* <DEDUP_REMOVED lines=17> */
.L_x_32:
[----:B------:R-:W-:Y:S05]  /*1ae0*/  BSYNC.RECONVERGENT B1 ;  /* 0x0000000000017941 */ /* 0x000fea0003800200 */
.L_x_31:
[----:B0-----:R-:W-:Y:S01]  /*1af0*/  LOP3.LUT R7, R4, 0xff, RZ, 0xc0, !PT ;  /* 0x000000ff04077812 */ /* 0x001fe200078ec0ff */
[----:B------:R0:W0:Y:S01]  /*1b00*/  SHFL.DOWN PT, R9, R2, 0x10, R6 ;  /* 0x0a00000002097989 */ /* 0x00002200000e0006 */
[----:B------:R-:W-:Y:S03]  /*1b10*/  BSSY.RECONVERGENT B1, `(.L_x_33) ;  /* 0x0000012000017945 */ /* 0x000fe60003800200 */
[----:B------:R0:W0:Y:S04]  /*1b20*/  SHFL.DOWN PT, R8, R3, 0x10, R6 ;  /* 0x0a00000003087989 */ /* 0x00002800000e0006 */
[----:B------:R0:W0:Y:S01]  /*1b30*/  SHFL.DOWN PT, R7, R7, 0x10, R6 ;  /* 0x0a00000007077989 */ /* 0x00002200000e0006 */
[----:B------:R-:W-:Y:S05]  /*1b40*/  @P4 BRA `(.L_x_34) ;  /* 0x0000000000384947 */ /* 0x000fea0003800000 */
[----:B0-----:R-:W-:Y:S01]  /*1b50*/  LOP3.LUT P0, RZ, R7, 0xff, RZ, 0xc0, !PT ;  /* 0x000000ff07ff7812 */ /* 0x001fe2000780c0ff */
[----:B------:R-:W-:Y:S01]  /*1b60*/  IMAD.MOV.U32 R10, RZ, RZ, 0x1 ;  /* 0x00000001ff0a7424 */ /* 0x000fe200078e00ff */
[----:B---34-:R-:W-:-:S04]  /*1b70*/  LOP3.LUT P2, R6, R4, 0xff, RZ, 0xc0, !PT ;  /* 0x000000ff04067812 */ /* 0x018fc8000784c0ff */
        /* <DEDUP_REMOVED lines=11> */
.L_x_34:
[----:B------:R-:W-:Y:S05]  /*1c30*/  BSYNC.RECONVERGENT B1 ;  /* 0x0000000000017941 */ /* 0x000fea0003800200 */
.L_x_33:
[----:B------:R-:W-:Y:S04]  /*1c40*/  BSSY.RECONVERGENT B1, `(.L_x_35) ;  /* 0x000000a000017945 */ /* 0x000fe80003800200 */
[----:B------:R-:W-:Y:S05]  /*1c50*/  @P1 BRA `(.L_x_36) ;  /* 0x0000000000201947 */ /* 0x000fea0003800000 */
[----:B0-----:R-:W0:Y:S01]  /*1c60*/  S2R R8, SR_CgaCtaId ;  /* 0x0000000000087919 */ /* 0x001e220000008800 */
[----:B------:R-:W-:Y:S02]  /*1c70*/  MOV R7, 0x400 ;  /* 0x0000040000077802 */ /* 0x000fe40000000f00 */
[----:B---34-:R-:W-:-:S04]  /*1c80*/  SHF.R.U32.HI R6, RZ, 0x1, R5 ;  /* 0x00000001ff067819 */ /* 0x018fc80000011605 */
[----:B------:R-:W-:Y:S02]  /*1c90*/  LOP3.LUT R6, R6, 0x1f0, RZ, 0xc0, !PT ;  /* 0x000001f006067812 */ /* 0x000fe400078ec0ff */
[----:B0-----:R-:W-:-:S05]  /*1ca0*/  LEA R7, R8, R7, 0x18 ;  /* 0x0000000708077211 */ /* 0x001fca00078ec0ff */
[----:B------:R-:W-:-:S05]  /*1cb0*/  IMAD.IADD R7, R6, 0x1, R7 ;  /* 0x0000000106077824 */ /* 0x000fca00078e0207 */
[----:B------:R0:W-:Y:S04]  /*1cc0*/  STS.64 [R7+0x10], R2 ;  /* 0x0000100207007388 */ /* 0x0001e80000000a00 */
[----:B------:R0:W-:Y:S02]  /*1cd0*/  STS.U8 [R7+0x8], R4 ;  /* 0x0000080407007388 */ /* 0x0001e40000000000 */
.L_x_36:
[----:B------:R-:W-:Y:S05]  /*1ce0*/  BSYNC.RECONVERGENT B1 ;  /* 0x0000000000017941 */ /* 0x000fea0003800200 */
.L_x_35:
[----:B------:R-:W-:Y:S01]  /*1cf0*/  BAR.SYNC.DEFER_BLOCKING 0x0 ;  /* 0x0000000000007b1d */ /* 0x000fe20000010000 */
[----:B------:R-:W-:-:S13]  /*1d00*/  ISETP.NE.AND P1, PT, R5, RZ, PT ;  /* 0x000000ff0500720c */ /* 0x000fda0003f25270 */
[----:B------:R-:W-:Y:S05]  /*1d10*/  @P1 BRA `(.L_x_24) ;  /* 0x0000002000541947 */ /* 0x000fea0003800000 */
[----:B------:R-:W-:Y:S02]  /*1d20*/  UISETP.GE.AND UP0, UPT, UR4, 0x21, UPT ;  /* 0x000000210400788c */ /* 0x000fe4000bf06270 */
[----:B------:R-:W-:Y:S02]  /*1d30*/  UISETP.GE.AND UP1, UPT, UR4, 0x41, UPT ;  /* 0x000000410400788c */ /* 0x000fe4000bf26270 */
[----:B------:R-:W-:Y:S02]  /*1d40*/  UISETP.GE.AND UP2, UPT, UR4, 0x61, UPT ;  /* 0x000000610400788c */ /* 0x000fe4000bf46270 */
[----:B------:R-:W-:Y:S02]  /*1d50*/  UISETP.GE.AND UP3, UPT, UR4, 0x81, UPT ;  /* 0x000000810400788c */ /* 0x000fe4000bf66270 */
[----:B------:R-:W-:Y:S02]  /*1d60*/  UISETP.GE.AND UP4, UPT, UR4, 0xa1, UPT ;  /* 0x000000a10400788c */ /* 0x000fe4000bf86270 */
[----:B------:R-:W-:-:S02]  /*1d70*/  UISETP.GE.AND UP5, UPT, UR4, 0xc1, UPT ;  /* 0x000000c10400788c */ /* 0x000fc4000bfa6270 */
[----:B------:R-:W-:Y:S01]  /*1d80*/  UISETP.GE.AND UP6, UPT, UR4, 0xe1, UPT ;  /* 0x000000e10400788c */ /* 0x000fe2000bfc6270 */
[----:B------:R-:W-:Y:S10]  /*1d90*/  BRA.U !UP0, `(.L_x_37) ;  /* 0x00000001083c7547 */ /* 0x000ff4000b800000 */
[----:B------:R-:W5:Y:S01]  /*1da0*/  S2UR UR6, SR_CgaCtaId ;  /* 0x00000000000679c3 */ /* 0x000f620000008800 */
[----:B------:R-:W-:Y:S01]  /*1db0*/  UMOV UR5, 0x400 ;  /* 0x0000040000057882 */ /* 0x000fe20000000000 */
[----:B------:R-:W-:Y:S01]  /*1dc0*/  LOP3.LUT P3, RZ, R4, 0xff, RZ, 0xc0, !PT ;  /* 0x000000ff04ff7812 */ /* 0x000fe2000786c0ff */
[----:B-----5:R-:W-:-:S09]  /*1dd0*/  ULEA UR5, UR6, UR5, 0x18 ;  /* 0x0000000506057291 */ /* 0x020fd2000f8ec0ff */
[----:B------:R-:W5:Y:S04]  /*1de0*/  LDS.U8 R5, [UR5+0x18] ;  /* 0x00001805ff057984 */ /* 0x000f680008000000 */
[----:B0--34-:R-:W0:Y:S01]  /*1df0*/  LDS.64 R6, [UR5+0x20] ;  /* 0x00002005ff067984 */ /* 0x019e220008000a00 */
[----:B-----5:R-:W-:Y:S02]  /*1e00*/  ISETP.NE.AND P2, PT, R5, RZ, PT ;  /* 0x000000ff0500720c */ /* 0x020fe40003f45270 */
[----:B0-----:R-:W-:Y:S02]  /*1e10*/  ISETP.LT.U32.AND P0, PT, R6, R2, PT ;  /* 0x000000020600720c */ /* 0x001fe40003f01070 */
[----:B------:R-:W-:Y:S02]  /*1e20*/  @P3 SEL R5, R4, 0x1, !P2 ;  /* 0x0000000104053807 */ /* 0x000fe40005000000 */
[----:B------:R-:W-:-:S02]  /*1e30*/  ISETP.LT.AND.EX P0, PT, R7, R3, PT, P0 ;  /* 0x000000030700720c */ /* 0x000fc40003f01300 */
[----:B------:R-:W-:-:S05]  /*1e40*/  PRMT R4, R5, 0x7610, R4 ;  /* 0x0000761005047816 */ /* 0x000fca0000000004 */
[C---:B------:R-:W-:Y:S02]  /*1e50*/  @P2 SEL R2, R6.reuse, R2, P0 ;  /* 0x0000000206022207 */ /* 0x040fe40000000000 */
[C---:B------:R-:W-:Y:S02]  /*1e60*/  @P2 SEL R3, R7.reuse, R3, P0 ;  /* 0x0000000307032207 */ /* 0x040fe40000000000 */
[----:B------:R-:W-:Y:S02]  /*1e70*/  SEL R2, R6, R2, !P3 ;  /* 0x0000000206027207 */ /* 0x000fe40005800000 */
[----:B------:R-:W-:-:S07]  /*1e80*/  SEL R3, R7, R3, !P3 ;  /* 0x0000000307037207 */ /* 0x000fce0005800000 */
.L_x_37:
[----:B------:R-:W-:Y:S05]  /*1e90*/  BRA.U !UP1, `(.L_x_38) ;  /* 0x00000001093c7547 */ /* 0x000fea000b800000 */
        /* <DEDUP_REMOVED lines=15> */
.L_x_38:
        /* <DEDUP_REMOVED lines=16> */
.L_x_39:
        /* <DEDUP_REMOVED lines=16> */
.L_x_40:
        /* <DEDUP_REMOVED lines=16> */
.L_x_41:
        /* <DEDUP_REMOVED lines=16> */
.L_x_42:
        /* <DEDUP_REMOVED lines=15> */
[----:B------:R-:W-:Y:S01]  /*2480*/  SEL R3, R7, R3, !P3 ;  /* 0x0000000307037207 */ /* 0x000fe20005800000 */
[----:B------:R-:W-:Y:S06]  /*2490*/  BRA `(.L_x_24) ;  /* 0x0000001800747947 */ /* 0x000fec0003800000 */
.L_x_2:
[----:B------:R-:W0:Y:S01]  /*24a0*/  S2R R5, SR_TID.X ;  /* 0x0000000000057919 */ /* 0x000e220000002100 */
[----:B------:R-:W0:Y:S02]  /*24b0*/  LDC.64 R6, c[0x0][0x380] ;  /* 0x0000e000ff067b82 */ /* 0x000e240000000a00 */
[----:B0-----:R-:W-:-:S05]  /*24c0*/  IMAD.WIDE.U32 R6, R5, 0x10, R6 ;  /* 0x0000001005067825 */ /* 0x001fca00078e0006 */
[----:B------:R-:W2:Y:S04]  /*24d0*/  LDG.E.U16.CONSTANT R16, desc[UR8][R6.64] ;  /* 0x0000000806107981 */ /* 0x000ea8000c1e9500 */
[----:B------:R-:W3:Y:S04]  /*24e0*/  LDG.E.64.CONSTANT R12, desc[UR8][R6.64+0x8] ;  /* 0x00000808060c7981 */ /* 0x000ee8000c1e9b00 */
[----:B------:R-:W3:Y:S04]  /*24f0*/  LDG.E.64.CONSTANT R10, desc[UR8][R6.64+0x1008] ;  /* 0x00100808060a7981 */ /* 0x000ee8000c1e9b00 */
[----:B------:R-:W4:Y:S04]  /*2500*/  LDG.E.U16.CONSTANT R4, desc[UR8][R6.64+0x1000] ;  /* 0x0010000806047981 */ /* 0x000f28000c1e9500 */
[----:B------:R-:W5:Y:S04]  /*2510*/  LDG.E.U16.CONSTANT R14, desc[UR8][R6.64+0x2000] ;  /* 0x00200008060e7981 */ /* 0x000f68000c1e9500 */
[----:B------:R-:W5:Y:S04]  /*2520*/  LDG.E.64.CONSTANT R8, desc[UR8][R6.64+0x2008] ;  /* 0x0020080806087981 */ /* 0x000f68000c1e9b00 */
[----:B------:R-:W5:Y:S04]  /*2530*/  LDG.E.U16.CONSTANT R15, desc[UR8][R6.64+0x3000] ;  /* 0x00300008060f7981 */ /* 0x000f68000c1e9500 */
[----:B------:R-:W5:Y:S01]  /*2540*/  LDG.E.64.CONSTANT R2, desc[UR8][R6.64+0x3008] ;  /* 0x0030080806027981 */ /* 0x000f62000c1e9b00 */
[----:B------:R-:W-:Y:S01]  /*2550*/  UISETP.GE.U32.AND UP0, UPT, UR4, 0x800, UPT ;  /* 0x000008000400788c */ /* 0x000fe2000bf06070 */
[----:B--2---:R-:W-:-:S02]  /*2560*/  LOP3.LUT P1, RZ, R16, 0xff, RZ, 0xc0, !PT ;  /* 0x000000ff10ff7812 */ /* 0x004fc4000782c0ff */
[----:B---3--:R-:W-:-:S04]  /*2570*/  ISETP.LT.U32.AND P0, PT, R10, R12, PT ;  /* 0x0000000c0a00720c */ /* 0x008fc80003f01070 */
[CC--:B------:R-:W-:Y:S02]  /*2580*/  ISETP.LT.AND.EX P0, PT, R11.reuse, R13.reuse, PT, P0 ;  /* 0x0000000d0b00720c */ /* 0x0c0fe40003f01300 */
[----:B----4-:R-:W-:Y:S02]  /*2590*/  LOP3.LUT P2, RZ, R4, 0xff, RZ, 0xc0, !PT ;  /* 0x000000ff04ff7812 */ /* 0x010fe4000784c0ff */
[----:B------:R-:W-:Y:S02]  /*25a0*/  SEL R17, R10, R12, P0 ;  /* 0x0000000c0a117207 */ /* 0x000fe40000000000 */
[----:B------:R-:W-:Y:S02]  /*25b0*/  SEL R19, R11, R13, P0 ;  /* 0x0000000d0b137207 */ /* 0x000fe40000000000 */
[----:B------:R-:W-:Y:S02]  /*25c0*/  @P1 SEL R4, R16, 0x1, !P2 ;  /* 0x0000000110041807 */ /* 0x000fe40005000000 */
[----:B------:R-:W-:-:S02]  /*25d0*/  SEL R17, R12, R17, !P2 ;  /* 0x000000110c117207 */ /* 0x000fc40005000000 */
[----:B------:R-:W-:Y:S02]  /*25e0*/  SEL R19, R13, R19, !P2 ;  /* 0x000000130d137207 */ /* 0x000fe40005000000 */
[----:B-----5:R-:W-:Y:S02]  /*25f0*/  LOP3.LUT P3, RZ, R14, 0xff, RZ, 0xc0, !PT ;  /* 0x000000ff0eff7812 */ /* 0x020fe4000786c0ff */
[----:B------:R-:W-:Y:S02]  /*2600*/  LOP3.LUT P2, RZ, R4, 0xff, RZ, 0xc0, !PT ;  /* 0x000000ff04ff7812 */ /* 0x000fe4000784c0ff */
[----:B------:R-:W-:Y:S02]  /*2610*/  SEL R13, R10, R17, !P1 ;  /* 0x000000110a0d7207 */ /* 0x000fe40004800000 */
[----:B------:R-:W-:Y:S02]  /*2620*/  SEL R17, R11, R19, !P1 ;  /* 0x000000130b117207 */ /* 0x000fe40004800000 */
[----:B------:R-:W-:-:S02]  /*2630*/  ISETP.LT.U32.AND P0, PT, R8, R13, PT ;  /* 0x0000000d0800720c */ /* 0x000fc40003f01070 */
[----:B------:R-:W-:Y:S02]  /*2640*/  LOP3.LUT P4, RZ, R15, 0xff, RZ, 0xc0, !PT ;  /* 0x000000ff0fff7812 */ /* 0x000fe4000788c0ff */
[----:B------:R-:W-:-:S03]  /*2650*/  ISETP.LT.AND.EX P0, PT, R9, R17, PT, P0 ;  /* 0x000000110900720c */ /* 0x000fc60003f01300 */
[----:B------:R-:W-:Y:S02]  /*2660*/  @P2 SEL R14, R4, 0x1, !P3 ;  /* 0x00000001040e2807 */ /* 0x000fe40005800000 */
[C---:B------:R-:W-:Y:S02]  /*2670*/  @P3 SEL R13, R8.reuse, R13, P0 ;  /* 0x0000000d080d3207 */ /* 0x040fe40000000000 */
[C---:B------:R-:W-:Y:S02]  /*2680*/  @P3 SEL R17, R9.reuse, R17, P0 ;  /* 0x0000001109113207 */ /* 0x040fe40000000000 */
[----:B------:R-:W-:Y:S02]  /*2690*/  SEL R11, R8, R13, !P2 ;  /* 0x0000000d080b7207 */ /* 0x000fe40005000000 */
[----:B------:R-:W-:Y:S02]  /*26a0*/  LOP3.LUT P1, RZ, R14, 0xff, RZ, 0xc0, !PT ;  /* 0x000000ff0eff7812 */ /* 0x000fe4000782c0ff */
[----:B------:R-:W-:-:S02]  /*26b0*/  SEL R9, R9, R17, !P2 ;  /* 0x0000001109097207 */ /* 0x000fc40005000000 */
[----:B------:R-:W-:-:S04]  /*26c0*/  ISETP.LT.U32.AND P0, PT, R2, R11, PT ;  /* 0x0000000b0200720c */ /* 0x000fc80003f01070 */
[----:B------:R-:W-:-:S04]  /*26d0*/  ISETP.LT.AND.EX P0, PT, R3, R9, PT, P0 ;  /* 0x000000090300720c */ /* 0x000fc80003f01300 */
[C---:B------:R-:W-:Y:S02]  /*26e0*/  @P4 SEL R9, R3.reuse, R9, P0 ;  /* 0x0000000903094207 */ /* 0x040fe40000000000 */
[----:B------:R-:W-:Y:S02]  /*26f0*/  @P4 SEL R11, R2, R11, P0 ;  /* 0x0000000b020b4207 */ /* 0x000fe40000000000 */
[----:B------:R-:W-:Y:S02]  /*2700*/  @P1 SEL R15, R14, 0x1, !P4 ;  /* 0x000000010e0f1807 */ /* 0x000fe40006000000 */
[----:B------:R-:W-:Y:S01]  /*2710*/  SEL R3, R3, R9, !P1 ;  /* 0x0000000903037207 */ /* 0x000fe20004800000 */
[----:B------:R-:W-:Y:S01]  /*2720*/  IMAD.MOV.U32 R9, RZ, RZ, 0x400 ;  /* 0x00000400ff097424 */ /* 0x000fe200078e00ff */
[----:B------:R-:W-:Y:S02]  /*2730*/  SEL R2, R2, R11, !P1 ;  /* 0x0000000b02027207 */ /* 0x000fe40004800000 */
[----:B------:R-:W-:Y:S01]  /*2740*/  PRMT R4, R15, 0x7610, R4 ;  /* 0x000076100f047816 */ /* 0x000fe20000000004 */
[----:B------:R-:W-:Y:S06]  /*2750*/  BRA.U !UP0, `(.L_x_43) ;  /* 0x0000000108e47547 */ /* 0x000fec000b800000 */
[----:B------:R-:W-:Y:S01]  /*2760*/  IMAD.MOV.U32 R9, RZ, RZ, 0x400 ;  /* 0x00000400ff097424 */ /* 0x000fe200078e00ff */
[----:B------:R-:W0:Y:S01]  /*2770*/  LDCU UR5, c[0x0][0x390] ;  /* 0x00007200ff0577ac */ /* 0x000e220008000800 */
[----:B------:R-:W-:-:S12]  /*2780*/  UIADD3 UR6, UPT, UPT, UR4, -0x400, URZ ;  /* 0xfffffc0004067890 */ /* 0x000fd8000fffe0ff */
.L_x_45:
[----:B------:R-:W-:-:S05]  /*2790*/  IMAD.WIDE R20, R9, 0x10, R6 ;  /* 0x0000001009147825 */ /* 0x000fca00078e0206 */
[----:B------:R-:W2:Y:S04]  /*27a0*/  LDG.E.U16.CONSTANT R19, desc[UR8][R20.64] ;  /* 0x0000000814137981 */ /* 0x000ea8000c1e9500 */
[----:B------:R-:W3:Y:S04]  /*27b0*/  LDG.E.64.CONSTANT R10, desc[UR8][R20.64+0x8] ;  /* 0x00000808140a7981 */ /* 0x000ee8000c1e9b00 */
[----:B------:R-:W4:Y:S04]  /*27c0*/  LDG.E.U16.CONSTANT R22, desc[UR8][R20.64+0x1000] ;  /* 0x0010000814167981 */ /* 0x000f28000c1e9500 */
[----:B------:R-:W5:Y:S04]  /*27d0*/  LDG.E.64.CONSTANT R12, desc[UR8][R20.64+0x1008] ;  /* 0x00100808140c7981 */ /* 0x000f68000c1e9b00 */
[----:B------:R-:W5:Y:S04]  /*27e0*/  LDG.E.U16.CONSTANT R8, desc[UR8][R20.64+0x2000] ;  /* 0x0020000814087981 */ /* 0x000f68000c1e9500 */
[----:B------:R-:W5:Y:S04]  /*27f0*/  LDG.E.64.CONSTANT R14, desc[UR8][R20.64+0x2008] ;  /* 0x00200808140e7981 */ /* 0x000f68000c1e9b00 */
[----:B------:R-:W5:Y:S04]  /*2800*/  LDG.E.U16.CONSTANT R18, desc[UR8][R20.64+0x3000] ;  /* 0x0030000814127981 */ /* 0x000f68000c1e9500 */
[----:B------:R-:W5:Y:S01]  /*2810*/  LDG.E.64.CONSTANT R16, desc[UR8][R20.64+0x3008] ;  /* 0x0030080814107981 */ /* 0x000f62000c1e9b00 */
[----:B------:R-:W-:Y:S01]  /*2820*/  LOP3.LUT P2, RZ, R4, 0xff, RZ, 0xc0, !PT ;  /* 0x000000ff04ff7812 */ /* 0x000fe2000784c0ff */
[----:B------:R-:W-:Y:S01]  /*2830*/  IMAD.MOV.U32 R23, RZ, RZ, R3 ;  /* 0x000000ffff177224 */ /* 0x000fe200078e0003 */
[----:B0-----:R-:W-:Y:S01]  /*2840*/  UMOV UR4, UR5 ;  /* 0x0000000500047c82 */ /* 0x001fe20008000000 */
[----:B--2---:R-:W-:-:S02]  /*2850*/  LOP3.LUT P1, RZ, R19, 0xff, RZ, 0xc0, !PT ;  /* 0x000000ff13ff7812 */ /* 0x004fc4000782c0ff */
[----:B---3--:R-:W-:-:S08]  /*2860*/  ISETP.LT.U32.AND P0, PT, R10, R2, PT ;  /* 0x000000020a00720c */ /* 0x008fd00003f01070 */
        /* <DEDUP_REMOVED lines=8> */
[----:B-----5:R-:W-:Y:S02]  /*28f0*/  ISETP.LT.U32.AND P0, PT, R12, R3, PT ;  /* 0x000000030c00720c */ /* 0x020fe40003f01070 */
        /* <DEDUP_REMOVED lines=9> */
[----:B------:R-:W-:Y:S02]  /*2990*/  IADD3 R2, PT, PT, -R9, UR4, RZ ;  /* 0x0000000409027c10 */ /* 0x000fe4000fffe1ff */
[C---:B------:R-:W-:Y:S02]  /*29a0*/  ISETP.LT.AND.EX P0, PT, R15.reuse, R13, PT, P0 ;  /* 0x0000000d0f00720c */ /* 0x040fe40003f01300 */
[----:B------:R-:W-:Y:S02]  /*29b0*/  @P1 SEL R8, R22, 0x1, !P2 ;  /* 0x0000000116081807 */ /* 0x000fe40005000000 */
[----:B------:R-:W-:Y:S02]  /*29c0*/  @P2 SEL R3, R14, R3, P0 ;  /* 0x000000030e032207 */ /* 0x000fe40000000000 */
[----:B------:R-:W-:Y:S02]  /*29d0*/  @P2 SEL R13, R15, R13, P0 ;  /* 0x0000000d0f0d2207 */ /* 0x000fe40000000000 */
[----:B------:R-:W-:-:S02]  /*29e0*/  LOP3.LUT P3, RZ, R18, 0xff, RZ, 0xc0, !PT ;  /* 0x000000ff12ff7812 */ /* 0x000fc4000786c0ff */
[----:B------:R-:W-:Y:S02]  /*29f0*/  SEL R3, R14, R3, !P1 ;  /* 0x000000030e037207 */ /* 0x000fe40004800000 */
[----:B------:R-:W-:Y:S02]  /*2a00*/  LOP3.LUT P2, RZ, R8, 0xff, RZ, 0xc0, !PT ;  /* 0x000000ff08ff7812 */ /* 0x000fe4000784c0ff */
[----:B------:R-:W-:Y:S02]  /*2a10*/  SEL R15, R15, R13, !P1 ;  /* 0x0000000d0f0f7207 */ /* 0x000fe40004800000 */
[----:B------:R-:W-:Y:S02]  /*2a20*/  ISETP.GE.AND P1, PT, R2, 0x400, PT ;  /* 0x000004000200780c */ /* 0x000fe40003f26270 */
        /* <DEDUP_REMOVED lines=9> */
[----:B------:R-:W-:-:S05]  /*2ac0*/  VIADD R9, R9, 0x400 ;  /* 0x0000040009097836 */ /* 0x000fca0000000000 */
[----:B------:R-:W-:-:S13]  /*2ad0*/  ISETP.GT.AND P0, PT, R9, UR6, PT ;  /* 0x0000000609007c0c */ /* 0x000fda000bf04270 */
[----:B------:R-:W-:Y:S05]  /*2ae0*/  @!P0 BRA `(.L_x_45) ;  /* 0xfffffffc00288947 */ /* 0x000fea000383ffff */
.L_x_43:
[----:B------:R-:W-:-:S13]  /*2af0*/  ISETP.GE.AND P0, PT, R9, UR4, PT ;  /* 0x0000000409007c0c */ /* 0x000fda000bf06270 */
[----:B------:R-:W-:Y:S05]  /*2b00*/  @P0 BRA `(.L_x_44) ;  /* 0x00000004009c0947 */ /* 0x000fea0003800000 */
[----:B------:R-:W-:Y:S01]  /*2b10*/  IADD3 R19, PT, PT, -R9, UR4, RZ ;  /* 0x0000000409137c10 */ /* 0x000fe2000fffe1ff */
[----:B------:R-:W-:Y:S03]  /*2b20*/  BSSY.RECONVERGENT B1, `(.L_x_44) ;  /* 0x0000065000017945 */ /* 0x000fe60003800200 */
[----:B------:R-:W-:-:S13]  /*2b30*/  ISETP.GE.AND P0, PT, R5, R19, PT ;  /* 0x000000130500720c */ /* 0x000fda0003f06270 */
[----:B------:R-:W-:Y:S05]  /*2b40*/  @P0 BRA `(.L_x_46) ;  /* 0x0000000400880947 */ /* 0x000fea0003800000 */
[----:B------:R-:W-:Y:S01]  /*2b50*/  LOP3.LUT R6, RZ, R5, RZ, 0x33, !PT ;  /* 0x00000005ff067212 */ /* 0x000fe200078e33ff */
[----:B------:R-:W-:Y:S01]  /*2b60*/  BSSY.RECONVERGENT B2, `(.L_x_47) ;  /* 0x000001f000027945 */ /* 0x000fe20003800200 */
[----:B------:R-:W-:Y:S02]  /*2b70*/  IMAD.MOV.U32 R18, RZ, RZ, R5 ;  /* 0x000000ffff127224 */ /* 0x000fe400078e0005 */
[----:B------:R-:W-:-:S04]  /*2b80*/  IADD3 R8, PT, PT, -R9, UR4, R6 ;  /* 0x0000000409087c10 */ /* 0x000fc8000fffe106 */
[C---:B------:R-:W-:Y:S02]  /*2b90*/  LOP3.LUT R6, R8.reuse, 0x300, RZ, 0xc0, !PT ;  /* 0x0000030008067812 */ /* 0x040fe400078ec0ff */
[----:B------:R-:W-:Y:S02]  /*2ba0*/  ISETP.GE.U32.AND P2, PT, R8, 0x300, PT ;  /* 0x000003000800780c */ /* 0x000fe40003f46070 */
[----:B------:R-:W-:-:S13]  /*2bb0*/  ISETP.NE.AND P0, PT, R6, 0x300, PT ;  /* 0x000003000600780c */ /* 0x000fda0003f05270 */
[----:B------:R-:W-:Y:S05]  /*2bc0*/  @!P0 BRA `(.L_x_48) ;  /* 0x0000000000608947 */ /* 0x000fea0003800000 */
[----:B------:R-:W0:Y:S01]  /*2bd0*/  LDC.64 R6, c[0x0][0x380] ;  /* 0x0000e000ff067b82 */ /* 0x000e220000000a00 */
[----:B------:R-:W-:Y:S01]  /*2be0*/  LEA.HI R8, R8, 0x1, RZ, 0x18 ;  /* 0x0000000108087811 */ /* 0x000fe200078fc0ff */
[----:B------:R-:W-:Y:S02]  /*2bf0*/  IMAD.IADD R15, R5, 0x1, R9 ;  /* 0x00000001050f7824 */ /* 0x000fe400078e0209 */
[----:B------:R-:W-:Y:S01]  /*2c00*/  IMAD.MOV.U32 R18, RZ, RZ, R5 ;  /* 0x000000ffff127224 */ /* 0x000fe200078e0005 */
[----:B------:R-:W-:-:S05]  /*2c10*/  LOP3.LUT R8, R8, 0x3, RZ, 0xc0, !PT ;  /* 0x0000000308087812 */ /* 0x000fca00078ec0ff */
[----:B------:R-:W-:-:S07]  /*2c20*/  IMAD.MOV R8, RZ, RZ, -R8 ;  /* 0x000000ffff087224 */ /* 0x000fce00078e0a08 */
.L_x_49:
[----:B0-----:R-:W-:-:S05]  /*2c30*/  IMAD.WIDE.U32 R10, R15, 0x10, R6 ;  /* 0x000000100f0a7825 */ /* 0x001fca00078e0006 */
[----:B------:R-:W2:Y:S04]  /*2c40*/  LDG.E.U16.CONSTANT R14, desc[UR8][R10.64] ;  /* 0x000000080a0e7981 */ /* 0x000ea8000c1e9500 */
[----:B------:R-:W3:Y:S01]  /*2c50*/  LDG.E.64.CONSTANT R12, desc[UR8][R10.64+0x8] ;  /* 0x000008080a0c7981 */ /* 0x000ee2000c1e9b00 */
[----:B------:R-:W-:Y:S01]  /*2c60*/  VIADD R8, R8, 0x1 ;  /* 0x0000000108087836 */ /* 0x000fe20000000000 */
[----:B------:R-:W-:Y:S01]  /*2c70*/  LOP3.LUT P3, RZ, R4, 0xff, RZ, 0xc0, !PT ;  /* 0x000000ff04ff7812 */ /* 0x000fe2000786c0ff */
[----:B------:R-:W-:Y:S02]  /*2c80*/  VIADD R18, R18, 0x100 ;  /* 0x0000010012127836 */ /* 0x000fe40000000000 */
[----:B------:R-:W-:Y:S01]  /*2c90*/  VIADD R15, R15, 0x100 ;  /* 0x000001000f0f7836 */ /* 0x000fe20000000000 */
[----:B--2---:R-:W-:-:S02]  /*2ca0*/  LOP3.LUT P1, RZ, R14, 0xff, RZ, 0xc0, !PT ;  /* 0x000000ff0eff7812 */ /* 0x004fc4000782c0ff */
[----:B---3--:R-:W-:-:S07]  /*2cb0*/  ISETP.LT.U32.AND P0, PT, R12, R2, PT ;  /* 0x000000020c00720c */ /* 0x008fce0003f01070 */
[----:B------:R-:W-:Y:S02]  /*2cc0*/  @P3 SEL R14, R4, 0x1, !P1 ;  /* 0x00000001040e3807 */ /* 0x000fe40004800000 */
[CC--:B------:R-:W-:Y:S02]  /*2cd0*/  ISETP.LT.AND.EX P0, PT, R13.reuse, R3.reuse, PT, P0 ;  /* 0x000000030d00720c */ /* 0x0c0fe40003f01300 */
[----:B------:R-:W-:Y:S02]  /*2ce0*/  PRMT R4, R14, 0x7610, R4 ;  /* 0x000076100e047816 */ /* 0x000fe40000000004 */
[----:B------:R-:W-:Y:S02]  /*2cf0*/  @P1 SEL R2, R12, R2, P0 ;  /* 0x000000020c021207 */ /* 0x000fe40000000000 */
[----:B------:R-:W-:Y:S02]  /*2d00*/  @P1 SEL R3, R13, R3, P0 ;  /* 0x000000030d031207 */ /* 0x000fe40000000000 */
[----:B------:R-:W-:-:S02]  /*2d10*/  ISETP.NE.AND P0, PT, R8, RZ, PT ;  /* 0x000000ff0800720c */ /* 0x000fc40003f05270 */
[----:B------:R-:W-:Y:S02]  /*2d20*/  SEL R2, R12, R2, !P3 ;  /* 0x000000020c027207 */ /* 0x000fe40005800000 */
[----:B------:R-:W-:-:S09]  /*2d30*/  SEL R3, R13, R3, !P3 ;  /* 0x000000030d037207 */ /* 0x000fd20005800000 */
[----:B------:R-:W-:Y:S05]  /*2d40*/  @P0 BRA `(.L_x_49) ;  /* 0xfffffffc00b80947 */ /* 0x000fea000383ffff */
.L_x_48:
[----:B------:R-:W-:Y:S05]  /*2d50*/  BSYNC.RECONVERGENT B2 ;  /* 0x0000000000027941 */ /* 0x000fea0003800200 */
.L_x_47:
[----:B------:R-:W-:Y:S05]  /*2d60*/  @!P2 BRA `(.L_x_46) ;  /* 0x000000040000a947 */ /* 0x000fea0003800000 */
[----:B------:R-:W0:Y:S01]  /*2d70*/  LDCU.64 UR6, c[0x0][0x380] ;  /* 0x00007000ff0677ac */ /* 0x000e220008000a00 */
[----:B------:R-:W2:Y:S01]  /*2d80*/  LDC.64 R6, c[0x0][0x380] ;  /* 0x0000e000ff067b82 */ /* 0x000ea20000000a00 */
[C---:B------:R-:W-:Y:S01]  /*2d90*/  IADD3 R13, P0, PT, R18.reuse, R9, RZ ;  /* 0x00000009120d7210 */ /* 0x040fe20007f1e0ff */
[----:B------:R-:W-:-:S04]  /*2da0*/  IMAD.IADD R21, R18, 0x1, R9 ;  /* 0x0000000112157824 */ /* 0x000fc800078e0209 */
[----:B------:R-:W-:Y:S01]  /*2db0*/  IMAD.X R8, RZ, RZ, RZ, P0 ;  /* 0x000000ffff087224 */ /* 0x000fe200000e06ff */
[----:B0-----:R-:W-:-:S04]  /*2dc0*/  LEA R10, P1, R13, UR6, 0x4 ;  /* 0x000000060d0a7c11 */ /* 0x001fc8000f8220ff */
[----:B------:R-:W-:Y:S02]  /*2dd0*/  IADD3 R10, P0, PT, R10, 0x3008, RZ ;  /* 0x000030080a0a7810 */ /* 0x000fe40007f1e0ff */
[----:B------:R-:W-:-:S05]  /*2de0*/  LEA.HI.X R13, R13, UR7, R8, 0x4, P1 ;  /* 0x000000070d0d7c11 */ /* 0x000fca00088f2408 */
[----:B------:R-:W-:-:S07]  /*2df0*/  IMAD.X R13, RZ, RZ, R13, P0 ;  /* 0x000000ffff0d7224 */ /* 0x000fce00000e060d */
.L_x_50:
[----:B--2---:R-:W-:-:S05]  /*2e00*/  IMAD.WIDE.U32 R8, R21, 0x10, R6 ;  /* 0x0000001015087825 */ /* 0x004fca00078e0006 */
[----:B------:R-:W2:Y:S04]  /*2e10*/  LDG.E.U16.CONSTANT R23, desc[UR8][R8.64] ;  /* 0x0000000808177981 */ /* 0x000ea8000c1e9500 */
[----:B------:R0:W3:Y:S02]  /*2e20*/  LDG.E.64.CONSTANT R14, desc[UR8][R8.64+0x8] ;  /* 0x00000808080e7981 */ /* 0x0000e4000c1e9b00 */
[----:B0-----:R-:W-:Y:S02]  /*2e30*/  IMAD.MOV.U32 R8, RZ, RZ, R10 ;  /* 0x000000ffff087224 */ /* 0x001fe400078e000a */
[----:B------:R-:W-:-:S05]  /*2e40*/  IMAD.MOV.U32 R9, RZ, RZ, R13 ;  /* 0x000000ffff097224 */ /* 0x000fca00078e000d */
[----:B------:R-:W4:Y:S04]  /*2e50*/  LDG.E.U16.CONSTANT R24, desc[UR8][R8.64+-0x2008] ;  /* 0xffdff80808187981 */ /* 0x000f28000c1e9500 */
[----:B------:R-:W5:Y:S04]  /*2e60*/  LDG.E.64.CONSTANT R12, desc[UR8][R8.64+-0x2000] ;  /* 0xffe00008080c7981 */ /* 0x000f68000c1e9b00 */
[----:B------:R-:W5:Y:S04]  /*2e70*/  LDG.E.U16.CONSTANT R20, desc[UR8][R8.64+-0x1008] ;  /* 0xffeff80808147981 */ /* 0x000f68000c1e9500 */
[----:B------:R-:W5:Y:S04]  /*2e80*/  LDG.E.64.CONSTANT R10, desc[UR8][R8.64+-0x1000] ;  /* 0xfff00008080a7981 */ /* 0x000f68000c1e9b00 */
[----:B------:R-:W5:Y:S04]  /*2e90*/  LDG.E.U16.CONSTANT R22, desc[UR8][R8.64+-0x8] ;  /* 0xfffff80808167981 */ /* 0x000f68000c1e9500 */
[----:B------:R-:W5:Y:S01]  /*2ea0*/  LDG.E.64.CONSTANT R16, desc[UR8][R8.64] ;  /* 0x0000000808107981 */ /* 0x000f62000c1e9b00 */
[----:B------:R-:W-:Y:S01]  /*2eb0*/  LOP3.LUT P2, RZ, R4, 0xff, RZ, 0xc0, !PT ;  /* 0x000000ff04ff7812 */ /* 0x000fe2000784c0ff */
[----:B------:R-:W-:-:S02]  /*2ec0*/  IMAD.MOV.U32 R25, RZ, RZ, R3 ;  /* 0x000000ffff197224 */ /* 0x000fc400078e0003 */
[----:B------:R-:W-:Y:S02]  /*2ed0*/  VIADD R18, R18, 0x400 ;  /* 0x0000040012127836 */ /* 0x000fe40000000000 */
[----:B------:R-:W-:Y:S01]  /*2ee0*/  VIADD R21, R21, 0x400 ;  /* 0x0000040015157836 */ /* 0x000fe20000000000 */
[----:B--2---:R-:W-:Y:S02]  /*2ef0*/  LOP3.LUT P1, RZ, R23, 0xff, RZ, 0xc0, !PT ;  /* 0x000000ff17ff7812 */ /* 0x004fe4000782c0ff */
[----:B---3--:R-:W-:-:S05]  /*2f00*/  ISETP.LT.U32.AND P0, PT, R14, R2, PT ;  /* 0x000000020e00720c */ /* 0x008fca0003f01070 */
[----:B------:R-:W-:Y:S02]  /*2f10*/  @P2 SEL R23, R4, 0x1, !P1 ;  /* 0x0000000104172807 */ /* 0x000fe40004800000 */
[-C--:B------:R-:W-:Y:S02]  /*2f20*/  ISETP.LT.AND.EX P0, PT, R15, R25.reuse, PT, P0 ;  /* 0x000000190f00720c */ /* 0x080fe40003f01300 */
[----:B------:R-:W-:Y:S02]  /*2f30*/  LOP3.LUT P3, RZ, R23, 0xff, RZ, 0xc0, !PT ;  /* 0x000000ff17ff7812 */ /* 0x000fe4000786c0ff */
[C---:B------:R-:W-:Y:S02]  /*2f40*/  @P1 SEL R2, R14.reuse, R2, P0 ;  /* 0x000000020e021207 */ /* 0x040fe40000000000 */
[----:B------:R-:W-:Y:S02]  /*2f50*/  @P1 SEL R25, R15, R25, P0 ;  /* 0x000000190f191207 */ /* 0x000fe40000000000 */
[----:B------:R-:W-:-:S02]  /*2f60*/  SEL R3, R14, R2, !P2 ;  /* 0x000000020e037207 */ /* 0x000fc40005000000 */
[----:B------:R-:W-:Y:S02]  /*2f70*/  SEL R15, R15, R25, !P2 ;  /* 0x000000190f0f7207 */ /* 0x000fe40005000000 */
[----:B----4-:R-:W-:Y:S02]  /*2f80*/  LOP3.LUT P4, RZ, R24, 0xff, RZ, 0xc0, !PT ;  /* 0x000000ff18ff7812 */ /* 0x010fe4000788c0ff */
[----:B-----5:R-:W-:Y:S02]  /*2f90*/  ISETP.LT.U32.AND P0, PT, R12, R3, PT ;  /* 0x000000030c00720c */ /* 0x020fe40003f01070 */
[----:B------:R-:W-:Y:S02]  /*2fa0*/  @P3 SEL R24, R23, 0x1, !P4 ;  /* 0x0000000117183807 */ /* 0x000fe40006000000 */
[----:B------:R-:W-:Y:S02]  /*2fb0*/  ISETP.LT.AND.EX P0, PT, R13, R15, PT, P0 ;  /* 0x0000000f0d00720c */ /* 0x000fe40003f01300 */
[----:B------:R-:W-:-:S02]  /*2fc0*/  LOP3.LUT P2, RZ, R20, 0xff, RZ, 0xc0, !PT ;  /* 0x000000ff14ff7812 */ /* 0x000fc4000784c0ff */
[----:B------:R-:W-:-:S03]  /*2fd0*/  LOP3.LUT P1, RZ, R24, 0xff, RZ, 0xc0, !PT ;  /* 0x000000ff18ff7812 */ /* 0x000fc6000782c0ff */
[C---:B------:R-:W-:Y:S02]  /*2fe0*/  @P4 SEL R3, R12.reuse, R3, P0 ;  /* 0x000000030c034207 */ /* 0x040fe40000000000 */
[C---:B------:R-:W-:Y:S02]  /*2ff0*/  @P4 SEL R15, R13.reuse, R15, P0 ;  /* 0x0000000f0d0f4207 */ /* 0x040fe40000000000 */
[----:B------:R-:W-:Y:S02]  /*3000*/  SEL R3, R12, R3, !P3 ;  /* 0x000000030c037207 */ /* 0x000fe40005800000 */
[----:B------:R-:W-:Y:S02]  /*3010*/  SEL R13, R13, R15, !P3 ;  /* 0x0000000f0d0d7207 */ /* 0x000fe40005800000 */
[----:B------:R-:W-:Y:S02]  /*3020*/  ISETP.LT.U32.AND P0, PT, R10, R3, PT ;  /* 0x000000030a00720c */ /* 0x000fe40003f01070 */
[----:B------:R-:W-:-:S02]  /*3030*/  LOP3.LUT P3, RZ, R22, 0xff, RZ, 0xc0, !PT ;  /* 0x000000ff16ff7812 */ /* 0x000fc4000786c0ff */
[C---:B------:R-:W-:Y:S02]  /*3040*/  ISETP.LT.AND.EX P0, PT, R11.reuse, R13, PT, P0 ;  /* 0x0000000d0b00720c */ /* 0x040fe40003f01300 */
[----:B------:R-:W-:Y:S02]  /*3050*/  @P1 SEL R20, R24, 0x1, !P2 ;  /* 0x0000000118141807 */ /* 0x000fe40005000000 */
[C---:B------:R-:W-:Y:S02]  /*3060*/  @P2 SEL R3, R10.reuse, R3, P0 ;  /* 0x000000030a032207 */ /* 0x040fe40000000000 */
[----:B------:R-:W-:Y:S02]  /*3070*/  @P2 SEL R13, R11, R13, P0 ;  /* 0x0000000d0b0d2207 */ /* 0x000fe40000000000 */
[----:B------:R-:W-:Y:S02]  /*3080*/  SEL R3, R10, R3, !P1 ;  /* 0x000000030a037207 */ /* 0x000fe40004800000 */
[----:B------:R-:W-:-:S02]  /*3090*/  LOP3.LUT P2, RZ, R20, 0xff, RZ, 0xc0, !PT ;  /* 0x000000ff14ff7812 */ /* 0x000fc4000784c0ff */
[----:B------:R-:W-:Y:S02]  /*30a0*/  SEL R11, R11, R13, !P1 ;  /* 0x0000000d0b0b7207 */ /* 0x000fe40004800000 */
[----:B------:R-:W-:Y:S02]  /*30b0*/  ISETP.GE.AND P1, PT, R18, R19, PT ;  /* 0x000000131200720c */ /* 0x000fe40003f26270 */
[----:B------:R-:W-:Y:S02]  /*30c0*/  ISETP.LT.U32.AND P0, PT, R16, R3, PT ;  /* 0x000000031000720c */ /* 0x000fe40003f01070 */
[----:B------:R-:W-:Y:S02]  /*30d0*/  IADD3 R10, P4, PT, R8, 0x4000, RZ ;  /* 0x00004000080a7810 */ /* 0x000fe40007f9e0ff */
[----:B------:R-:W-:-:S03]  /*30e0*/  ISETP.LT.AND.EX P0, PT, R17, R11, PT, P0 ;  /* 0x0000000b1100720c */ /* 0x000fc60003f01300 */
[----:B------:R-:W-:Y:S01]  /*30f0*/  @P2 SEL R22, R20, 0x1, !P3 ;  /* 0x0000000114162807 */ /* 0x000fe20005800000 */
[----:B------:R-:W-:Y:S01]  /*3100*/  IMAD.X R13, RZ, RZ, R9, P4 ;  /* 0x000000ffff0d7224 */ /* 0x000fe200020e0609 */
[C---:B------:R-:W-:Y:S02]  /*3110*/  @P3 SEL R3, R16.reuse, R3, P0 ;  /* 0x0000000310033207 */ /* 0x040fe40000000000 */
[C---:B------:R-:W-:Y:S02]  /*3120*/  @P3 SEL R11, R17.reuse, R11, P0 ;  /* 0x0000000b110b3207 */ /* 0x040fe40000000000 */
[----:B------:R-:W-:Y:S02]  /*3130*/  SEL R2, R16, R3, !P2 ;  /* 0x0000000310027207 */ /* 0x000fe40005000000 */
[----:B------:R-:W-:Y:S02]  /*3140*/  SEL R3, R17, R11, !P2 ;  /* 0x0000000b11037207 */ /* 0x000fe40005000000 */
[----:B------:R-:W-:Y:S01]  /*3150*/  PRMT R4, R22, 0x7610, R4 ;  /* 0x0000761016047816 */ /* 0x000fe20000000004 */
[----:B------:R-:W-:Y:S06]  /*3160*/  @!P1 BRA `(.L_x_50) ;  /* 0xfffffffc00249947 */ /* 0x000fec000383ffff */
.L_x_46:
[----:B------:R-:W-:Y:S05]  /*3170*/  BSYNC.RECONVERGENT B1 ;  /* 0x0000000000017941 */ /* 0x000fea0003800200 */
.L_x_44:
[----:B------:R-:W0:Y:S01]  /*3180*/  S2R R10, SR_LANEID ;  /* 0x00000000000a7919 */ /* 0x000e220000000000 */
[----:B------:R-:W-:Y:S01]  /*3190*/  LOP3.LUT R7, R4, 0xff, RZ, 0xc0, !PT ;  /* 0x000000ff04077812 */ /* 0x000fe200078ec0ff */
[----:B------:R-:W-:Y:S01]  /*31a0*/  BSSY.RECONVERGENT B1, `(.L_x_51) ;  /* 0x0000016000017945 */ /* 0x000fe20003800200 */
[----:B------:R2:W3:Y:S04]  /*31b0*/  SHFL.DOWN PT, R9, R2, 0x1, 0x1f ;  /* 0x08201f0002097f89 */ /* 0x0004e800000e0000 */
[----:B------:R2:W4:Y:S04]  /*31c0*/  SHFL.DOWN PT, R8, R3, 0x1, 0x1f ;  /* 0x08201f0003087f89 */ /* 0x00052800000e0000 */
[----:B------:R-:W1:Y:S01]  /*31d0*/  SHFL.DOWN PT, R7, R7, 0x1, 0x1f ;  /* 0x08201f0007077f89 */ /* 0x000e6200000e0000 */
[----:B0-----:R-:W-:-:S02]  /*31e0*/  ISETP.GT.AND P0, PT, R10, 0x1e, PT ;  /* 0x0000001e0a00780c */ /* 0x001fc40003f04270 */
[C---:B------:R-:W-:Y:S02]  /*31f0*/  ISETP.GT.AND P5, PT, R10.reuse, 0x1d, PT ;  /* 0x0000001d0a00780c */ /* 0x040fe40003fa4270 */
[----:B------:R-:W-:-:S09]  /*3200*/  ISETP.GT.AND P2, PT, R10, 0x1b, PT ;  /* 0x0000001b0a00780c */ /* 0x000fd20003f44270 */
[----:B-1234-:R-:W-:Y:S05]  /*3210*/  @P0 BRA `(.L_x_52) ;  /* 0x0000000000380947 */ /* 0x01efea0003800000 */
        /* <DEDUP_REMOVED lines=14> */
.L_x_52:
[----:B------:R-:W-:Y:S05]  /*3300*/  BSYNC.RECONVERGENT B1 ;  /* 0x0000000000017941 */ /* 0x000fea0003800200 */
.L_x_51:
[----:B------:R-:W-:Y:S01]  /*3310*/  LOP3.LUT R7, R4, 0xff, RZ, 0xc0, !PT ;  /* 0x000000ff04077812 */ /* 0x000fe200078ec0ff */
[----:B------:R0:W1:Y:S01]  /*3320*/  SHFL.DOWN PT, R9, R2, 0x2, 0x1f ;  /* 0x08401f0002097f89 */ /* 0x00006200000e0000 */
[----:B------:R-:W-:Y:S01]  /*3330*/  BSSY.RECONVERGENT B1, `(.L_x_53) ;  /* 0x0000015000017945 */ /* 0x000fe20003800200 */
[C---:B------:R-:W-:Y:S02]  /*3340*/  ISETP.GT.AND P4, PT, R10.reuse, 0x17, PT ;  /* 0x000000170a00780c */ /* 0x040fe40003f84270 */
[----:B------:R0:W2:Y:S01]  /*3350*/  SHFL.DOWN PT, R8, R3, 0x2, 0x1f ;  /* 0x08401f0003087f89 */ /* 0x0000a200000e0000 */
[C---:B------:R-:W-:Y:S02]  /*3360*/  ISETP.GT.AND P3, PT, R10.reuse, 0xf, PT ;  /* 0x0000000f0a00780c */ /* 0x040fe40003f64270 */
[----:B------:R-:W-:Y:S01]  /*3370*/  ISETP.NE.AND P1, PT, R10, RZ, PT ;  /* 0x000000ff0a00720c */ /* 0x000fe20003f25270 */
[----:B------:R-:W3:Y:S01]  /*3380*/  SHFL.DOWN PT, R7, R7, 0x2, 0x1f ;  /* 0x08401f0007077f89 */ /* 0x000ee200000e0000 */
[----:B------:R-:W-:Y:S11]  /*3390*/  @P5 BRA `(.L_x_54) ;  /* 0x0000000000385947 */ /* 0x000ff60003800000 */
[----:B---3--:R-:W-:Y:S01]  /*33a0*/  LOP3.LUT P0, RZ, R7, 0xff, RZ, 0xc0, !PT ;  /* 0x000000ff07ff7812 */ /* 0x008fe2000780c0ff */
[----:B------:R-:W-:Y:S01]  /*33b0*/  IMAD.MOV.U32 R10, RZ, RZ, 0x1 ;  /* 0x00000001ff0a7424 */ /* 0x000fe200078e00ff */
[----:B------:R-:W-:-:S04]  /*33c0*/  LOP3.LUT P5, R6, R4, 0xff, RZ, 0xc0, !PT ;  /* 0x000000ff04067812 */ /* 0x000fc800078ac0ff */
[----:B------:R-:W-:-:S13]  /*33d0*/  PLOP3.LUT P0, PT, P5, P0, PT, 0x2f, 0xf2 ;  /* 0x0000000000f2781c */ /* 0x000fda0002f00577 */
[----:B-1----:R-:W-:Y:S02]  /*33e0*/  @!P0 ISETP.LT.U32.AND P5, PT, R9, R2, PT ;  /* 0x000000020900820c */ /* 0x002fe40003fa1070 */
[----:B------:R-:W-:Y:S02]  /*33f0*/  @P0 ISETP.NE.AND P6, PT, R6, RZ, PT ;  /* 0x000000ff0600020c */ /* 0x000fe40003fc5270 */
[----:B------:R-:W-:Y:S02]  /*3400*/  @!P0 PRMT R4, R10, 0x7610, R4 ;  /* 0x000076100a048816 */ /* 0x000fe40000000004 */
[----:B--2---:R-:W-:Y:S02]  /*3410*/  @!P0 ISETP.LT.AND.EX P5, PT, R8, R3, PT, P5 ;  /* 0x000000030800820c */ /* 0x004fe40003fa1350 */
[----:B------:R-:W-:Y:S02]  /*3420*/  @P0 SEL R6, R7, R4, !P6 ;  /* 0x0000000407060207 */ /* 0x000fe40007000000 */
[----:B0-----:R-:W-:-:S02]  /*3430*/  @!P0 SEL R2, R9, R2, P5 ;  /* 0x0000000209028207 */ /* 0x001fc40002800000 */
[----:B------:R-:W-:Y:S02]  /*3440*/  @!P0 SEL R3, R8, R3, P5 ;  /* 0x0000000308038207 */ /* 0x000fe40002800000 */
[----:B------:R-:W-:Y:S02]  /*3450*/  @P0 PRMT R4, R6, 0x7610, R4 ;  /* 0x0000761006040816 */ /* 0x000fe40000000004 */
[----:B------:R-:W-:Y:S02]  /*3460*/  @P0 SEL R2, R9, R2, !P6 ;  /* 0x0000000209020207 */ /* 0x000fe40007000000 */
[----:B------:R-:W-:-:S07]  /*3470*/  @P0 SEL R3, R8, R3, !P6 ;  /* 0x0000000308030207 */ /* 0x000fce0007000000 */
.L_x_54:
[----:B------:R-:W-:Y:S05]  /*3480*/  BSYNC.RECONVERGENT B1 ;  /* 0x0000000000017941 */ /* 0x000fea0003800200 */
.L_x_53:
[----:B---3--:R-:W-:Y:S01]  /*3490*/  LOP3.LUT R7, R4, 0xff, RZ, 0xc0, !PT ;  /* 0x000000ff04077812 */ /* 0x008fe200078ec0ff */
[----:B-1----:R1:W3:Y:S01]  /*34a0*/  SHFL.DOWN PT, R9, R2, 0x4, 0x1f ;  /* 0x08801f0002097f89 */ /* 0x0022e200000e0000 */
[----:B------:R-:W-:Y:S03]  /*34b0*/  BSSY.RECONVERGENT B1, `(.L_x_55) ;  /* 0x0000012000017945 */ /* 0x000fe60003800200 */
[----:B--2---:R1:W2:Y:S04]  /*34c0*/  SHFL.DOWN PT, R8, R3, 0x4, 0x1f ;  /* 0x08801f0003087f89 */ /* 0x0042a800000e0000 */
[----:B------:R-:W4:Y:S01]  /*34d0*/  SHFL.DOWN PT, R7, R7, 0x4, 0x1f ;  /* 0x08801f0007077f89 */ /* 0x000f2200000e0000 */
[----:B------:R-:W-:Y:S05]  /*34e0*/  @P2 BRA `(.L_x_56) ;  /* 0x0000000000382947 */ /* 0x000fea0003800000 */
[----:B----4-:R-:W-:Y:S01]  /*34f0*/  LOP3.LUT P0, RZ, R7, 0xff, RZ, 0xc0, !PT ;  /* 0x000000ff07ff7812 */ /* 0x010fe2000780c0ff */
[----:B------:R-:W-:Y:S01]  /*3500*/  IMAD.MOV.U32 R10, RZ, RZ, 0x1 ;  /* 0x00000001ff0a7424 */ /* 0x000fe200078e00ff */
[----:B------:R-:W-:-:S04]  /*3510*/  LOP3.LUT P2, R6, R4, 0xff, RZ, 0xc0, !PT ;  /* 0x000000ff04067812 */ /* 0x000fc8000784c0ff */
[----:B------:R-:W-:-:S13]  /*3520*/  PLOP3.LUT P0, PT, P2, P0, PT, 0x2f, 0xf2 ;  /* 0x0000000000f2781c */ /* 0x000fda0001700577 */
[----:B---3--:R-:W-:Y:S02]  /*3530*/  @!P0 ISETP.LT.U32.AND P2, PT, R9, R2, PT ;  /* 0x000000020900820c */ /* 0x008fe40003f41070 */
[----:B------:R-:W-:Y:S02]  /*3540*/  @P0 ISETP.NE.AND P5, PT, R6, RZ, PT ;  /* 0x000000ff0600020c */ /* 0x000fe40003fa5270 */
[----:B------:R-:W-:Y:S02]  /*3550*/  @!P0 PRMT R4, R10, 0x7610, R4 ;  /* 0x000076100a048816 */ /* 0x000fe40000000004 */
[----:B--2---:R-:W-:Y:S02]  /*3560*/  @!P0 ISETP.LT.AND.EX P2, PT, R8, R3, PT, P2 ;  /* 0x000000030800820c */ /* 0x004fe40003f41320 */
[----:B------:R-:W-:Y:S02]  /*3570*/  @P0 SEL R6, R7, R4, !P5 ;  /* 0x0000000407060207 */ /* 0x000fe40006800000 */
[----:B01----:R-:W-:-:S02]  /*3580*/  @!P0 SEL R2, R9, R2, P2 ;  /* 0x0000000209028207 */ /* 0x003fc40001000000 */
[----:B------:R-:W-:Y:S02]  /*3590*/  @!P0 SEL R3, R8, R3, P2 ;  /* 0x0000000308038207 */ /* 0x000fe40001000000 */
[----:B------:R-:W-:Y:S02]  /*35a0*/  @P0 PRMT R4, R6, 0x7610, R4 ;  /* 0x0000761006040816 */ /* 0x000fe40000000004 */
[----:B------:R-:W-:Y:S02]  /*35b0*/  @P0 SEL R2, R9, R2, !P5 ;  /* 0x0000000209020207 */ /* 0x000fe40006800000 */
[----:B------:R-:W-:-:S07]  /*35c0*/  @P0 SEL R3, R8, R3, !P5 ;  /* 0x0000000308030207 */ /* 0x000fce0006800000 */
.L_x_56:
[----:B------:R-:W-:Y:S05]  /*35d0*/  BSYNC.RECONVERGENT B1 ;  /* 0x0000000000017941 */ /* 0x000fea0003800200 */
.L_x_55:
[----:B----4-:R-:W-:Y:S01]  /*35e0*/  LOP3.LUT R7, R4, 0xff, RZ, 0xc0, !PT ;  /* 0x000000ff04077812 */ /* 0x010fe200078ec0ff */
[----:B---3--:R3:W4:Y:S01]  /*35f0*/  SHFL.DOWN PT, R9, R2, 0x8, 0x1f ;  /* 0x09001f0002097f89 */ /* 0x00872200000e0000 */
[----:B------:R-:W-:Y:S03]  /*3600*/  BSSY.RECONVERGENT B1, `(.L_x_57) ;  /* 0x0000012000017945 */ /* 0x000fe60003800200 */
[----:B--2---:R3:W2:Y:S04]  /*3610*/  SHFL.DOWN PT, R8, R3, 0x8, 0x1f ;  /* 0x09001f0003087f89 */ /* 0x0046a800000e0000 */
        /* <DEDUP_REMOVED lines=9> */
[----:B--2---:R-:W-:Y:S02]  /*36b0*/  @!P0 ISETP.LT.AND.EX P2, PT, R8, R3, PT, P2 ;  /* 0x000000030800820c */ /* 0x004fe40003f41320 */
[----:B------:R-:W-:Y:S02]  /*36c0*/  @P0 SEL R6, R7, R4, !P4 ;  /* 0x0000000407060207 */ /* 0x000fe40006000000 */
[----:B-1-3--:R-:W-:-:S02]  /*36d0*/  @!P0 SEL R2, R9, R2, P2 ;  /* 0x0000000209028207 */ /* 0x00afc40001000000 */
[----:B------:R-:W-:Y:S02]  /*36e0*/  @!P0 SEL R3, R8, R3, P2 ;  /* 0x0000000308038207 */ /* 0x000fe40001000000 */
[----:B------:R-:W-:Y:S02]  /*36f0*/  @P0 PRMT R4, R6, 0x7610, R4 ;  /* 0x0000761006040816 */ /* 0x000fe40000000004 */
[----:B------:R-:W-:Y:S02]  /*3700*/  @P0 SEL R2, R9, R2, !P4 ;  /* 0x0000000209020207 */ /* 0x000fe40006000000 */
[----:B------:R-:W-:-:S07]  /*3710*/  @P0 SEL R3, R8, R3, !P4 ;  /* 0x0000000308030207 */ /* 0x000fce0006000000 */
.L_x_58:
[----:B------:R-:W-:Y:S05]  /*3720*/  BSYNC.RECONVERGENT B1 ;  /* 0x0000000000017941 */ /* 0x000fea0003800200 */
.L_x_57:
[----:B0-----:R-:W-:Y:S01]  /*3730*/  LOP3.LUT R7, R4, 0xff, RZ, 0xc0, !PT ;  /* 0x000000ff04077812 */ /* 0x001fe200078ec0ff */
[----:B----4-:R0:W4:Y:S01]  /*3740*/  SHFL.DOWN PT, R9, R2, 0x10, 0x1f ;  /* 0x0a001f0002097f89 */ /* 0x01012200000e0000 */
        /* <DEDUP_REMOVED lines=18> */
.L_x_60:
[----:B------:R-:W-:Y:S05]  /*3870*/  BSYNC.RECONVERGENT B1 ;  /* 0x0000000000017941 */ /* 0x000fea0003800200 */
.L_x_59:
[----:B------:R-:W-:Y:S04]  /*3880*/  BSSY.RECONVERGENT B1, `(.L_x_61) ;  /* 0x000000a000017945 */ /* 0x000fe80003800200 */
[----:B------:R-:W-:Y:S05]  /*3890*/  @P1 BRA `(.L_x_62) ;  /* 0x0000000000201947 */ /* 0x000fea0003800000 */
[----:B--2---:R-:W2:Y:S01]  /*38a0*/  S2R R8, SR_CgaCtaId ;  /* 0x0000000000087919 */ /* 0x004ea20000008800 */
[----:B0-----:R-:W-:Y:S02]  /*38b0*/  MOV R7, 0x400 ;  /* 0x0000040000077802 */ /* 0x001fe40000000f00 */
[----:B------:R-:W-:-:S04]  /*38c0*/  SHF.R.U32.HI R6, RZ, 0x1, R5 ;  /* 0x00000001ff067819 */ /* 0x000fc80000011605 */
[----:B------:R-:W-:Y:S02]  /*38d0*/  LOP3.LUT R6, R6, 0x1f0, RZ, 0xc0, !PT ;  /* 0x000001f006067812 */ /* 0x000fe400078ec0ff */
[----:B--2---:R-:W-:-:S05]  /*38e0*/  LEA R7, R8, R7, 0x18 ;  /* 0x0000000708077211 */ /* 0x004fca00078ec0ff */
[----:B------:R-:W-:-:S05]  /*38f0*/  IMAD.IADD R7, R6, 0x1, R7 ;  /* 0x0000000106077824 */ /* 0x000fca00078e0207 */
[----:B------:R0:W-:Y:S04]  /*3900*/  STS.64 [R7+0x10], R2 ;  /* 0x0000100207007388 */ /* 0x0001e80000000a00 */
[----:B------:R0:W-:Y:S02]  /*3910*/  STS.U8 [R7+0x8], R4 ;  /* 0x0000080407007388 */ /* 0x0001e40000000000 */
.L_x_62:
[----:B------:R-:W-:Y:S05]  /*3920*/  BSYNC.RECONVERGENT B1 ;  /* 0x0000000000017941 */ /* 0x000fea0003800200 */
.L_x_61:
        /* <DEDUP_REMOVED lines=10> */
[----:B------:R-:W3:Y:S04]  /*39d0*/  LDS.64 R12, [UR5+0x30] ;  /* 0x00003005ff0c7984 */ /* 0x000ee80008000a00 */
[----:B------:R-:W3:Y:S04]  /*39e0*/  LDS.U8 R18, [UR5+0x38] ;  /* 0x00003805ff127984 */ /* 0x000ee80008000000 */
[----:B------:R-:W3:Y:S04]  /*39f0*/  LDS.64 R10, [UR5+0x40] ;  /* 0x00004005ff0a7984 */ /* 0x000ee80008000a00 */
[----:B------:R-:W3:Y:S04]  /*3a00*/  LDS.U8 R14, [UR5+0x48] ;  /* 0x00004805ff0e7984 */ /* 0x000ee80008000000 */
[----:B--2-4-:R-:W2:Y:S01]  /*3a10*/  LDS.64 R8, [UR5+0x50] ;  /* 0x00005005ff087984 */ /* 0x014ea20008000a00 */
[----:B-----5:R-:W-:-:S02]  /*3a20*/  ISETP.NE.AND P2, PT, R16, RZ, PT ;  /* 0x000000ff1000720c */ /* 0x020fc40003f45270 */
[----:B0-----:R-:W-:Y:S02]  /*3a30*/  ISETP.LT.U32.AND P0, PT, R6, R2, PT ;  /* 0x000000020600720c */ /* 0x001fe40003f01070 */
[----:B------:R-:W-:Y:S02]  /*3a40*/  @P4 SEL R16, R4, 0x1, !P2 ;  /* 0x0000000104104807 */ /* 0x000fe40005000000 */
[----:B------:R-:W-:Y:S02]  /*3a50*/  ISETP.LT.AND.EX P0, PT, R7, R3, PT, P0 ;  /* 0x000000030700720c */ /* 0x000fe40003f01300 */
[----:B------:R-:W-:Y:S02]  /*3a60*/  LOP3.LUT P3, RZ, R16, 0xff, RZ, 0xc0, !PT ;  /* 0x000000ff10ff7812 */ /* 0x000fe4000786c0ff */
[----:B-1----:R-:W-:-:S03]  /*3a70*/  ISETP.NE.AND P5, PT, R17, RZ, PT ;  /* 0x000000ff1100720c */ /* 0x002fc60003fa5270 */
[C---:B---3--:R-:W-:Y:S02]  /*3a80*/  @P2 SEL R2, R6.reuse, R2, P0 ;  /* 0x0000000206022207 */ /* 0x048fe40000000000 */
        /* <DEDUP_REMOVED lines=17> */
[----:B------:R-:W3:Y:S01]  /*3ba0*/  LDS.64 R4, [UR5+0x70] ;  /* 0x00007005ff047984 */ /* 0x000ee20008000a00 */
        /* <DEDUP_REMOVED lines=8> */
[----:B--2---:R-:W-:Y:S02]  /*3c30*/  ISETP.LT.U32.AND P0, PT, R8, R13, PT ;  /* 0x0000000d0800720c */ /* 0x004fe40003f01070 */
[----:B------:R-:W-:Y:S01]  /*3c40*/  @P5 SEL R14, R18, 0x1, !P3 ;  /* 0x00000001120e5807 */ /* 0x000fe20005800000 */
[----:B------:R-:W2:Y:S01]  /*3c50*/  LDS.64 R2, [UR5+0x80] ;  /* 0x00008005ff027984 */ /* 0x000ea20008000a00 */
        /* <DEDUP_REMOVED lines=16> */
[----:B---3--:R-:W-:Y:S02]  /*3d60*/  ISETP.LT.U32.AND P0, PT, R4, R9, PT ;  /* 0x000000090400720c */ /* 0x008fe40003f01070 */
        /* <DEDUP_REMOVED lines=8> */
[----:B--2---:R-:W-:-:S04]  /*3df0*/  ISETP.LT.U32.AND P0, PT, R2, R7, PT ;  /* 0x000000070200720c */ /* 0x004fc80003f01070 */
[C---:B------:R-:W-:Y:S02]  /*3e00*/  ISETP.LT.AND.EX P0, PT, R3.reuse, R5, PT, P0 ;  /* 0x000000050300720c */ /* 0x040fe40003f01300 */
[----:B------:R-:W-:Y:S02]  /*3e10*/  @P2 SEL R10, R12, 0x1, !P4 ;  /* 0x000000010c0a2807 */ /* 0x000fe40006000000 */
[----:B------:R-:W-:Y:S02]  /*3e20*/  @P4 SEL R7, R2, R7, P0 ;  /* 0x0000000702074207 */ /* 0x000fe40000000000 */
[----:B------:R-:W-:Y:S02]  /*3e30*/  @P4 SEL R5, R3, R5, P0 ;  /* 0x0000000503054207 */ /* 0x000fe40000000000 */
[----:B------:R-:W-:Y:S02]  /*3e40*/  PRMT R4, R10, 0x7610, R4 ;  /* 0x000076100a047816 */ /* 0x000fe40000000004 */
[----:B------:R-:W-:-:S02]  /*3e50*/  SEL R2, R2, R7, !P2 ;  /* 0x0000000702027207 */ /* 0x000fc40005000000 */
[----:B------:R-:W-:-:S07]  /*3e60*/  SEL R3, R3, R5, !P2 ;  /* 0x0000000503037207 */ /* 0x000fce0005000000 */
.L_x_24:
[----:B------:R-:W-:Y:S05]  /*3e70*/  BSYNC.RECONVERGENT B0 ;  /* 0x0000000000007941 */ /* 0x000fea0003800200 */
.L_x_1:
[----:B------:R-:W-:Y:S05]  /*3e80*/  @P1 EXIT ;  /* 0x000000000000194d */ /* 0x000fea0003800000 */
[----:B0-234-:R-:W0:Y:S01]  /*3e90*/  LDC.64 R8, c[0x0][0x3a0] ;  /* 0x0000e800ff087b82 */ /* 0x01de220000000a00 */
[----:B------:R-:W-:Y:S02]  /*3ea0*/  PRMT R7, R4, 0x7610, R7 ;  /* 0x0000761004077816 */ /* 0x000fe40000000007 */
[----:B-1----:R-:W-:Y:S02]  /*3eb0*/  ISETP.NE.AND P1, PT, R0, RZ, PT ;  /* 0x000000ff0000720c */ /* 0x002fe40003f25270 */
[----:B------:R-:W-:-:S03]  /*3ec0*/  LOP3.LUT P2, RZ, R7, 0xff, RZ, 0xc0, !PT ;  /* 0x000000ff07ff7812 */ /* 0x000fc6000784c0ff */
[----:B------:R-:W1:Y:S08]  /*3ed0*/  LDC.64 R4, c[0x0][0x388] ;  /* 0x0000e200ff047b82 */ /* 0x000e700000000a00 */
[----:B------:R-:W-:Y:S02]  /*3ee0*/  @P1 SEL R7, R0, 0x1, !P2 ;  /* 0x0000000100071807 */ /* 0x000fe40005000000 */
[----:B0-----:R-:W-:-:S04]  /*3ef0*/  ISETP.LT.U32.AND P0, PT, R2, R8, PT ;  /* 0x000000080200720c */ /* 0x001fc80003f01070 */
[----:B------:R-:W-:-:S04]  /*3f00*/  ISETP.LT.AND.EX P0, PT, R3, R9, PT, P0 ;  /* 0x000000090300720c */ /* 0x000fc80003f01300 */
[C---:B------:R-:W-:Y:S01]  /*3f10*/  @P2 SEL R8, R2.reuse, R8, P0 ;  /* 0x0000000802082207 */ /* 0x040fe20000000000 */
[----:B-1----:R-:W-:Y:S01]  /*3f20*/  STG.E.U8 desc[UR8][R4.64], R7 ;  /* 0x0000000704007986 */ /* 0x002fe2000c101108 */
[C---:B------:R-:W-:Y:S02]  /*3f30*/  @P2 SEL R9, R3.reuse, R9, P0 ;  /* 0x0000000903092207 */ /* 0x040fe40000000000 */
[----:B------:R-:W-:Y:S02]  /*3f40*/  SEL R2, R2, R8, !P1 ;  /* 0x0000000802027207 */ /* 0x000fe40004800000 */
[----:B------:R-:W-:-:S05]  /*3f50*/  SEL R3, R3, R9, !P1 ;  /* 0x0000000903037207 */ /* 0x000fca0004800000 */
[----:B------:R-:W-:Y:S01]  /*3f60*/  STG.E.64 desc[UR8][R4.64+0x8], R2 ;  /* 0x0000080204007986 */ /* 0x000fe2000c101b08 */
[----:B------:R-:W-:Y:S05]  /*3f70*/  EXIT ;  /* 0x000000000000794d */ /* 0x000fea0003800000 */
.L_x_63:
[----:B------:R-:W-:-:S00]  /*3f80*/  BRA `(.L_x_63) ;  /* 0xfffffffc00fc7947 */ /* 0x000fc0000383ffff */
[----:B------:R-:W-:-:S00]  /*3f90*/  NOP ;  /* 0x0000000000007918 */ /* 0x000fc00000000000 */
        /* <DEDUP_REMOVED lines=14> */
.L_x_417:


//--------------------- .text._ZN3cub18CUB_300001_SM_10006detail6reduce18DeviceReduceKernelINS2_10policy_hubIN4cuda3std3__45tupleIJblEEEyN6thrust24THRUST_300001_SM_1000_NS8cuda_cub9__find_if7functorIS9_EEE10Policy1000ENSB_12zip_iteratorINS8_IJNSD_26transform_input_iterator_tIbNSB_6detail15normal_iteratorINSB_10device_ptrIfEEEE20less_than_or_eq_zeroEENSB_17counting_iteratorIlNSB_11use_defaultESS_SS_EEEEEEEySF_S9_NS7_10__identityEEEvT0_PT3_T1_NS0_13GridEvenShareIS10_EET2_T4_ --------------------------
	.section	.text._ZN3cub18CUB_300001_SM_10006detail6reduce18DeviceReduceKernelINS2_10policy_hubIN4cuda3std3__45tupleIJblEEEyN6thrust24THRUST_300001_SM_1000_NS8cuda_cub9__find_if7functorIS9_EEE10Policy1000ENSB_12zip_iteratorINS8_IJNSD_26transform_input_iterator_tIbNSB_6detail15normal_iteratorINSB_10device_ptrIfEEEE20less_than_or_eq_zeroEENSB_17counting_iteratorIlNSB_11use_defaultESS_SS_EEEEEEEySF_S9_NS7_10__identityEEEvT0_PT3_T1_NS0_13GridEvenShareIS10_EET2_T4_,"ax",@progbits
	.align	128
        .global         _ZN3cub18CUB_300001_SM_10006detail6reduce18DeviceReduceKernelINS2_10policy_hubIN4cuda3std3__45tupleIJblEEEyN6thrust24THRUST_300001_SM_1000_NS8cuda_cub9__find_if7functorIS9_EEE10Policy1000ENSB_12zip_iteratorINS8_IJNSD_26transform_input_iterator_tIbNSB_6detail15normal_iteratorINSB_10device_ptrIfEEEE20less_than_or_eq_zeroEENSB_17counting_iteratorIlNSB_11use_defaultESS_SS_EEEEEEEySF_S9_NS7_10__identityEEEvT0_PT3_T1_NS0_13GridEvenShareIS10_EET2_T4_
        .type           _ZN3cub18CUB_300001_SM_10006detail6reduce18DeviceReduceKernelINS2_10policy_hubIN4cuda3std3__45tupleIJblEEEyN6thrust24THRUST_300001_SM_1000_NS8cuda_cub9__find_if7functorIS9_EEE10Policy1000ENSB_12zip_iteratorINS8_IJNSD_26transform_input_iterator_tIbNSB_6detail15normal_iteratorINSB_10device_ptrIfEEEE20less_than_or_eq_zeroEENSB_17counting_iteratorIlNSB_11use_defaultESS_SS_EEEEEEEySF_S9_NS7_10__identityEEEvT0_PT3_T1_NS0_13GridEvenShareIS10_EET2_T4_,@function
        .size           _ZN3cub18CUB_300001_SM_10006detail6reduce18DeviceReduceKernelINS2_10policy_hubIN4cuda3std3__45tupleIJblEEEyN6thrust24THRUST_300001_SM_1000_NS8cuda_cub9__find_if7functorIS9_EEE10Policy1000ENSB_12zip_iteratorINS8_IJNSD_26transform_input_iterator_tIbNSB_6detail15normal_iteratorINSB_10device_ptrIfEEEE20less_than_or_eq_zeroEENSB_17counting_iteratorIlNSB_11use_defaultESS_SS_EEEEEEEySF_S9_NS7_10__identityEEEvT0_PT3_T1_NS0_13GridEvenShareIS10_EET2_T4_,(.L_x_418 - _ZN3cub18CUB_300001_SM_10006detail6reduce18DeviceReduceKernelINS2_10policy_hubIN4cuda3std3__45tupleIJblEEEyN6thrust24THRUST_300001_SM_1000_NS8cuda_cub9__find_if7functorIS9_EEE10Policy1000ENSB_12zip_iteratorINS8_IJNSD_26transform_input_iterator_tIbNSB_6detail15normal_iteratorINSB_10device_ptrIfEEEE20less_than_or_eq_zeroEENSB_17counting_iteratorIlNSB_11use_defaultESS_SS_EEEEEEEySF_S9_NS7_10__identityEEEvT0_PT3_T1_NS0_13GridEvenShareIS10_EET2_T4_)
        .other          _ZN3cub18CUB_300001_SM_10006detail6reduce18DeviceReduceKernelINS2_10policy_hubIN4cuda3std3__45tupleIJblEEEyN6thrust24THRUST_300001_SM_1000_NS8cuda_cub9__find_if7functorIS9_EEE10Policy1000ENSB_12zip_iteratorINS8_IJNSD_26transform_input_iterator_tIbNSB_6detail15normal_iteratorINSB_10device_ptrIfEEEE20less_than_or_eq_zeroEENSB_17counting_iteratorIlNSB_11use_defaultESS_SS_EEEEEEEySF_S9_NS7_10__identityEEEvT0_PT3_T1_NS0_13GridEvenShareIS10_EET2_T4_,@"STO_CUDA_ENTRY STV_DEFAULT"
_ZN3cub18CUB_300001_SM_10006detail6reduce18DeviceReduceKernelINS2_10policy_hubIN4cuda3std3__45tupleIJblEEEyN6thrust24THRUST_300001_SM_1000_NS8cuda_cub9__find_if7functorIS9_EEE10Policy1000ENSB_12zip_iteratorINS8_IJNSD_26transform_input_iterator_tIbNSB_6detail15normal_iteratorINSB_10device_ptrIfEEEE20less_than_or_eq_zeroEENSB_17counting_iteratorIlNSB_11use_defaultESS_SS_EEEEEEEySF_S9_NS7_10__identityEEEvT0_PT3_T1_NS0_13GridEvenShareIS10_EET2_T4_:
.text._ZN3cub18CUB_300001_SM_10006detail6reduce18DeviceReduceKernelINS2_10policy_hubIN4cuda3std3__45tupleIJblEEEyN6thrust24THRUST_300001_SM_1000_NS8cuda_cub9__find_if7functorIS9_EEE10Policy1000ENSB_12zip_iteratorINS8_IJNSD_26transform_input_iterator_tIbNSB_6detail15normal_iteratorINSB_10device_ptrIfEEEE20less_than_or_eq_zeroEENSB_17counting_iteratorIlNSB_11use_defaultESS_SS_EEEEEEEySF_S9_NS7_10__identityEEEvT0_PT3_T1_NS0_13GridEvenShareIS10_EET2_T4_:
[----:B------:R-:W-:Y:S01]  /*0000*/  LDC R1, c[0x0][0x37c] ;  /* 0x0000df00ff017b82 */ /* 0x000fe20000000800 */
[----:B------:R-:W0:Y:S01]  /*0010*/  S2R R6, SR_CTAID.X ;  /* 0x0000000000067919 */ /* 0x000e220000002500 */
[----:B------:R-:W1:Y:S01]  /*0020*/  LDCU.64 UR6, c[0x0][0x3c8] ;  /* 0x00007900ff0677ac */ /* 0x000e620008000a00 */
[----:B------:R-:W-:Y:S01]  /*0030*/  BSSY.RECONVERGENT B0, `(.L_x_64) ;  /* 0x0000585000007945 */ /* 0x000fe20003800200 */
[----:B------:R-:W2:Y:S01]  /*0040*/  LDCU UR5, c[0x0][0x3d0] ;  /* 0x00007a00ff0577ac */ /* 0x000ea20008000800 */
[----:B------:R-:W3:Y:S01]  /*0050*/  LDCU.64 UR10, c[0x0][0x358] ;  /* 0x00006b00ff0a77ac */ /* 0x000ee20008000a00 */
[----:B-1----:R-:W-:Y:S02]  /*0060*/  IMAD.U32 R2, RZ, RZ, UR6 ;  /* 0x00000006ff027e24 */ /* 0x002fe4000f8e00ff */
[----:B------:R-:W-:Y:S01]  /*0070*/  IMAD.U32 R3, RZ, RZ, UR7 ;  /* 0x00000007ff037e24 */ /* 0x000fe2000f8e00ff */
[----:B--2---:R-:W-:-:S04]  /*0080*/  USHF.L.U32 UR5, UR5, 0xa, URZ ;  /* 0x0000000a05057899 */ /* 0x004fc800080006ff */
[----:B------:R-:W-:Y:S01]  /*0090*/  USHF.R.S32.HI UR12, URZ, 0x1f, UR5 ;  /* 0x0000001fff0c7899 */ /* 0x000fe20008011405 */
[----:B0-----:R-:W-:-:S05]  /*00a0*/  IMAD.SHL.U32 R12, R6, 0x400, RZ ;  /* 0x00000400060c7824 */ /* 0x001fca00078e00ff */
[----:B------:R-:W-:-:S04]  /*00b0*/  IADD3 R15, P1, PT, -R12, R2, RZ ;  /* 0x000000020c0f7210 */ /* 0x000fc80007f3e1ff */
[----:B------:R-:W-:Y:S02]  /*00c0*/  ISETP.GT.U32.AND P0, PT, R15, 0x3ff, PT ;  /* 0x000003ff0f00780c */ /* 0x000fe40003f04070 */
[----:B------:R-:W-:-:S04]  /*00d0*/  IADD3.X R17, PT, PT, R3, -0x1, RZ, P1, !PT ;  /* 0xffffffff03117810 */ /* 0x000fc80000ffe4ff */
[----:B------:R-:W-:-:S13]  /*00e0*/  ISETP.GT.U32.AND.EX P0, PT, R17, RZ, PT, P0 ;  /* 0x000000ff1100720c */ /* 0x000fda0003f04100 */
[----:B---3--:R-:W-:Y:S05]  /*00f0*/  @P0 BRA `(.L_x_65) ;  /* 0x0000003000300947 */ /* 0x008fea0003800000 */
[----:B------:R-:W0:Y:S01]  /*0100*/  S2R R7, SR_TID.X ;  /* 0x0000000000077919 */ /* 0x000e220000002100 */
[----:B------:R-:W-:Y:S01]  /*0110*/  IMAD.IADD R8, R2, 0x1, -R12 ;  /* 0x0000000102087824 */ /* 0x000fe200078e0a0c */
[----:B------:R-:W-:Y:S01]  /*0120*/  CS2R R4, SRZ ;  /* 0x0000000000047805 */ /* 0x000fe2000001ff00 */
[----:B------:R-:W1:Y:S01]  /*0130*/  LDCU.64 UR4, c[0x0][0x380] ;  /* 0x00007000ff0477ac */ /* 0x000e620008000a00 */
[----:B------:R-:W2:Y:S02]  /*0140*/  LDCU.64 UR6, c[0x0][0x390] ;  /* 0x00007200ff0677ac */ /* 0x000ea40008000a00 */
[----:B0-----:R-:W-:-:S13]  /*0150*/  ISETP.GE.AND P0, PT, R7, R8, PT ;  /* 0x000000080700720c */ /* 0x001fda0003f06270 */
[----:B------:R-:W0:Y:S01]  /*0160*/  @!P0 LDC.64 R14, c[0x0][0x380] ;  /* 0x0000e000ff0e8b82 */ /* 0x000e220000000a00 */
[----:B------:R-:W-:-:S07]  /*0170*/  @!P0 IMAD.IADD R3, R12, 0x1, R7 ;  /* 0x000000010c038824 */ /* 0x000fce00078e0207 */
[----:B------:R-:W3:Y:S01]  /*0180*/  @!P0 LDC.64 R16, c[0x0][0x390] ;  /* 0x0000e400ff108b82 */ /* 0x000ee20000000a00 */
[----:B0-----:R-:W-:-:S06]  /*0190*/  @!P0 IMAD.WIDE.U32 R14, R3, 0x4, R14 ;  /* 0x00000004030e8825 */ /* 0x001fcc00078e000e */
[----:B------:R-:W4:Y:S01]  /*01a0*/  @!P0 LDG.E R14, desc[UR10][R14.64] ;  /* 0x0000000a0e0e8981 */ /* 0x000f22000c1e1900 */
[----:B------:R-:W-:Y:S01]  /*01b0*/  IMAD.MOV.U32 R11, RZ, RZ, R7 ;  /* 0x000000ffff0b7224 */ /* 0x000fe200078e0007 */
[----:B---3--:R-:W-:Y:S01]  /*01c0*/  @!P0 IADD3 R4, P3, PT, R3, R16, RZ ;  /* 0x0000001003048210 */ /* 0x008fe20007f7e0ff */
[----:B------:R-:W-:Y:S01]  /*01d0*/  @!P0 VIADD R11, R7, 0x100 ;  /* 0x00000100070b8836 */ /* 0x000fe20000000000 */
[----:B------:R-:W-:Y:S01]  /*01e0*/  PRMT R0, RZ, 0x7610, R0 ;  /* 0x00007610ff007816 */ /* 0x000fe20000000000 */
[----:B------:R-:W-:Y:S02]  /*01f0*/  BSSY.RECONVERGENT B1, `(.L_x_66) ;  /* 0x000012b000017945 */ /* 0x000fe40003800200 */
[----:B------:R-:W-:Y:S01]  /*0200*/  @!P0 IMAD.X R5, RZ, RZ, R17, P3 ;  /* 0x000000ffff058224 */ /* 0x000fe200018e0611 */
[----:B------:R-:W-:Y:S02]  /*0210*/  ISETP.GE.AND P2, PT, R11, R8, PT ;  /* 0x000000080b00720c */ /* 0x000fe40003f46270 */
[----:B----4-:R-:W-:-:S04]  /*0220*/  @!P0 FSETP.GTU.AND P1, PT, R14, RZ, PT ;  /* 0x000000ff0e00820b */ /* 0x010fc80003f2c000 */
[----:B------:R-:W-:-:S04]  /*0230*/  @!P0 SEL R3, RZ, 0x1, P1 ;  /* 0x00000001ff038807 */ /* 0x000fc80000800000 */
[----:B------:R-:W-:-:S03]  /*0240*/  @!P0 PRMT R0, R3, 0x7610, R0 ;  /* 0x0000761003008816 */ /* 0x000fc60000000000 */
[----:B-12---:R-:W-:Y:S05]  /*0250*/  @P2 BRA `(.L_x_67) ;  /* 0x0000001000902947 */ /* 0x006fea0003800000 */
[----:B------:R-:W-:Y:S01]  /*0260*/  LOP3.LUT R9, RZ, R11, RZ, 0x33, !PT ;  /* 0x0000000bff097212 */ /* 0x000fe200078e33ff */
[----:B------:R-:W-:Y:S04]  /*0270*/  BSSY.RECONVERGENT B2, `(.L_x_68) ;  /* 0x0000093000027945 */ /* 0x000fe80003800200 */
[----:B------:R-:W-:-:S04]  /*0280*/  IMAD.IADD R9, R9, 0x1, R2 ;  /* 0x0000000109097824 */ /* 0x000fc800078e0202 */
[----:B------:R-:W-:-:S05]  /*0290*/  IMAD.IADD R10, R9, 0x1, -R12 ;  /* 0x00000001090a7824 */ /* 0x000fca00078e0a0c */
[C---:B------:R-:W-:Y:S02]  /*02a0*/  ISETP.GE.U32.AND P0, PT, R10.reuse, 0x700, PT ;  /* 0x000007000a00780c */ /* 0x040fe40003f06070 */
[----:B------:R-:W-:-:S04]  /*02b0*/  LEA.HI R10, R10, 0x1, RZ, 0x18 ;  /* 0x000000010a0a7811 */ /* 0x000fc800078fc0ff */
[----:B------:R-:W-:-:S07]  /*02c0*/  LOP3.LUT R22, R10, 0x7, RZ, 0xc0, !PT ;  /* 0x000000070a167812 */ /* 0x000fce00078ec0ff */
[----:B------:R-:W-:Y:S05]  /*02d0*/  @!P0 BRA `(.L_x_69) ;  /* 0x0000000800308947 */ /* 0x000fea0003800000 */
[----:B------:R-:W-:Y:S01]  /*02e0*/  LOP3.LUT R13, R10, 0x1fffff8, RZ, 0xc0, !PT ;  /* 0x01fffff80a0d7812 */ /* 0x000fe200078ec0ff */
[----:B------:R-:W-:Y:S01]  /*02f0*/  BSSY.RECONVERGENT B3, `(.L_x_70) ;  /* 0x0000089000037945 */ /* 0x000fe20003800200 */
[----:B------:R-:W-:-:S03]  /*0300*/  VIADD R11, R11, 0x400 ;  /* 0x000004000b0b7836 */ /* 0x000fc60000000000 */
[----:B------:R-:W-:-:S07]  /*0310*/  IMAD.MOV R13, RZ, RZ, -R13 ;  /* 0x000000ffff0d7224 */ /* 0x000fce00078e0a0d */
.L_x_71:
[----:B------:R-:W-:-:S05]  /*0320*/  VIADD R3, R11, 0xfffffc00 ;  /* 0xfffffc000b037836 */ /* 0x000fca0000000000 */
[----:B------:R-:W-:-:S04]  /*0330*/  IADD3 R23, P0, PT, R12, R3, RZ ;  /* 0x000000030c177210 */ /* 0x000fc80007f1e0ff */
[----:B------:R-:W-:Y:S02]  /*0340*/  LEA.HI.X.SX32 R24, R3, RZ, 0x1, P0 ;  /* 0x000000ff03187211 */ /* 0x000fe400000f0eff */
[----:B------:R-:W-:-:S04]  /*0350*/  LEA R2, P0, R23, UR4, 0x2 ;  /* 0x0000000417027c11 */ /* 0x000fc8000f8010ff */
[----:B------:R-:W-:-:S05]  /*0360*/  LEA.HI.X R3, R23, UR5, R24, 0x2, P0 ;  /* 0x0000000517037c11 */ /* 0x000fca00080f1418 */
[----:B------:R-:W2:Y:S04]  /*0370*/  LDG.E R21, desc[UR10][R2.64] ;  /* 0x0000000a02157981 */ /* 0x000ea8000c1e1900 */
[----:B------:R-:W3:Y:S04]  /*0380*/  LDG.E R20, desc[UR10][R2.64+0x400] ;  /* 0x0004000a02147981 */ /* 0x000ee8000c1e1900 */
[----:B------:R-:W4:Y:S04]  /*0390*/  LDG.E R19, desc[UR10][R2.64+0x800] ;  /* 0x0008000a02137981 */ /* 0x000f28000c1e1900 */
[----:B------:R-:W5:Y:S04]  /*03a0*/  LDG.E R17, desc[UR10][R2.64+0xc00] ;  /* 0x000c000a02117981 */ /* 0x000f68000c1e1900 */
[----:B------:R-:W5:Y:S04]  /*03b0*/  LDG.E R16, desc[UR10][R2.64+0x1000] ;  /* 0x0010000a02107981 */ /* 0x000f68000c1e1900 */
[----:B------:R-:W5:Y:S04]  /*03c0*/  LDG.E R15, desc[UR10][R2.64+0x1400] ;  /* 0x0014000a020f7981 */ /* 0x000f68000c1e1900 */
[----:B------:R-:W5:Y:S04]  /*03d0*/  LDG.E R14, desc[UR10][R2.64+0x1800] ;  /* 0x0018000a020e7981 */ /* 0x000f68000c1e1900 */
[----:B------:R0:W5:Y:S01]  /*03e0*/  LDG.E R18, desc[UR10][R2.64+0x1c00] ;  /* 0x001c000a02127981 */ /* 0x000162000c1e1900 */
[----:B------:R-:W-:Y:S01]  /*03f0*/  LOP3.LUT P2, RZ, R0, 0xff, RZ, 0xc0, !PT ;  /* 0x000000ff00ff7812 */ /* 0x000fe2000784c0ff */
[----:B------:R-:W-:Y:S01]  /*0400*/  VIADD R13, R13, 0x8 ;  /* 0x000000080d0d7836 */ /* 0x000fe20000000000 */
[----:B------:R-:W-:-:S04]  /*0410*/  IADD3 R23, P1, PT, R23, UR6, RZ ;  /* 0x0000000617177c10 */ /* 0x000fc8000ff3e0ff */
[----:B------:R-:W-:Y:S01]  /*0420*/  IADD3.X R24, PT, PT, R24, UR7, RZ, P1, !PT ;  /* 0x0000000718187c10 */ /* 0x000fe20008ffe4ff */
[----:B0-----:R-:W-:Y:S01]  /*0430*/  VIADD R3, R11, 0xfffffd00 ;  /* 0xfffffd000b037836 */ /* 0x001fe20000000000 */
[C---:B--2---:R-:W-:Y:S02]  /*0440*/  FSETP.GTU.AND P0, PT, R21.reuse, RZ, PT ;  /* 0x000000ff1500720b */ /* 0x044fe40003f0c000 */
[----:B------:R-:W-:-:S03]  /*0450*/  FSETP.LE.AND P3, PT, R21, RZ, P2 ;  /* 0x000000ff1500720b */ /* 0x000fc60001763000 */
[----:B------:R-:W-:Y:S02]  /*0460*/  @!P2 SEL R0, RZ, 0x1, P0 ;  /* 0x00000001ff00a807 */ /* 0x000fe40000000000 */
[-C--:B------:R-:W-:Y:S02]  /*0470*/  ISETP.LT.U32.AND P0, PT, R23, R4.reuse, PT ;  /* 0x000000041700720c */ /* 0x080fe40003f01070 */
[----:B------:R-:W-:Y:S02]  /*0480*/  SEL R21, R0, 0x1, !P3 ;  /* 0x0000000100157807 */ /* 0x000fe40005800000 */
[----:B------:R-:W-:Y:S02]  /*0490*/  ISETP.LT.AND.EX P0, PT, R24, R5, PT, P0 ;  /* 0x000000051800720c */ /* 0x000fe40003f01300 */
[----:B------:R-:W-:Y:S02]  /*04a0*/  LOP3.LUT P1, RZ, R21, 0xff, RZ, 0xc0, !PT ;  /* 0x000000ff15ff7812 */ /* 0x000fe4000782c0ff */
[----:B------:R-:W-:-:S02]  /*04b0*/  SEL R2, R23, R4, P0 ;  /* 0x0000000417027207 */ /* 0x000fc40000000000 */
[-C--:B------:R-:W-:Y:S02]  /*04c0*/  SEL R0, R24, R5.reuse, P0 ;  /* 0x0000000518007207 */ /* 0x080fe40000000000 */
[----:B---3--:R-:W-:Y:S02]  /*04d0*/  FSETP.GTU.AND P0, PT, R20, RZ, PT ;  /* 0x000000ff1400720b */ /* 0x008fe40003f0c000 */
[----:B------:R-:W-:Y:S02]  /*04e0*/  @!P3 SEL R2, R23, R4, !P2 ;  /* 0x000000041702b207 */ /* 0x000fe40005000000 */
[----:B------:R-:W-:Y:S02]  /*04f0*/  @!P3 SEL R0, R24, R5, !P2 ;  /* 0x000000051800b207 */ /* 0x000fe40005000000 */
[----:B------:R-:W-:Y:S02]  /*0500*/  FSETP.LE.AND P3, PT, R20, RZ, P1 ;  /* 0x000000ff1400720b */ /* 0x000fe40000f63000 */
[----:B------:R-:W-:-:S02]  /*0510*/  @!P1 SEL R21, RZ, 0x1, P0 ;  /* 0x00000001ff159807 */ /* 0x000fc40000000000 */
[----:B------:R-:W-:Y:S02]  /*0520*/  SHF.R.S32.HI R4, RZ, 0x1f, R3 ;  /* 0x0000001fff047819 */ /* 0x000fe40000011403 */
[----:B------:R-:W-:Y:S01]  /*0530*/  IADD3 R23, P4, P5, R3, UR6, R12 ;  /* 0x0000000603177c10 */ /* 0x000fe2000fd9e00c */
[----:B------:R-:W-:Y:S01]  /*0540*/  VIADD R3, R11, 0xfffffe00 ;  /* 0xfffffe000b037836 */ /* 0x000fe20000000000 */
[----:B------:R-:W-:Y:S02]  /*0550*/  SEL R21, R21, 0x1, !P3 ;  /* 0x0000000115157807 */ /* 0x000fe40005800000 */
[----:B------:R-:W-:Y:S02]  /*0560*/  IADD3.X R25, PT, PT, R4, UR7, RZ, P4, P5 ;  /* 0x0000000704197c10 */ /* 0x000fe4000a7ea4ff */
[----:B------:R-:W-:Y:S02]  /*0570*/  ISETP.LT.U32.AND P0, PT, R23, R2, PT ;  /* 0x000000021700720c */ /* 0x000fe40003f01070 */
[----:B------:R-:W-:-:S02]  /*0580*/  LOP3.LUT P2, RZ, R21, 0xff, RZ, 0xc0, !PT ;  /* 0x000000ff15ff7812 */ /* 0x000fc4000784c0ff */
[----:B------:R-:W-:Y:S02]  /*0590*/  ISETP.LT.AND.EX P0, PT, R25, R0, PT, P0 ;  /* 0x000000001900720c */ /* 0x000fe40003f01300 */
[----:B------:R-:W-:Y:S02]  /*05a0*/  SHF.R.S32.HI R4, RZ, 0x1f, R3 ;  /* 0x0000001fff047819 */ /* 0x000fe40000011403 */
[CC--:B------:R-:W-:Y:S02]  /*05b0*/  SEL R24, R23.reuse, R2.reuse, P0 ;  /* 0x0000000217187207 */ /* 0x0c0fe40000000000 */
[----:B------:R-:W-:Y:S02]  /*05c0*/  @!P3 SEL R24, R23, R2, !P1 ;  /* 0x000000021718b207 */ /* 0x000fe40004800000 */
[----:B------:R-:W-:Y:S02]  /*05d0*/  SEL R2, R25, R0, P0 ;  /* 0x0000000019027207 */ /* 0x000fe40000000000 */
[----:B----4-:R-:W-:-:S02]  /*05e0*/  FSETP.GTU.AND P0, PT, R19, RZ, PT ;  /* 0x000000ff1300720b */ /* 0x010fc40003f0c000 */
[----:B------:R-:W-:Y:S02]  /*05f0*/  @!P3 SEL R2, R25, R0, !P1 ;  /* 0x000000001902b207 */ /* 0x000fe40004800000 */
[----:B------:R-:W-:Y:S02]  /*0600*/  FSETP.LE.AND P3, PT, R19, RZ, P2 ;  /* 0x000000ff1300720b */ /* 0x000fe40001763000 */
[----:B------:R-:W-:Y:S02]  /*0610*/  @!P2 SEL R21, RZ, 0x1, P0 ;  /* 0x00000001ff15a807 */ /* 0x000fe40000000000 */
[----:B------:R-:W-:Y:S01]  /*0620*/  IADD3 R5, P4, P5, R3, UR6, R12 ;  /* 0x0000000603057c10 */ /* 0x000fe2000fd9e00c */
[----:B------:R-:W-:Y:S01]  /*0630*/  VIADD R3, R11, 0xffffff00 ;  /* 0xffffff000b037836 */ /* 0x000fe20000000000 */
[----:B------:R-:W-:Y:S02]  /*0640*/  SEL R21, R21, 0x1, !P3 ;  /* 0x0000000115157807 */ /* 0x000fe40005800000 */
[----:B------:R-:W-:-:S02]  /*0650*/  IADD3.X R23, PT, PT, R4, UR7, RZ, P4, P5 ;  /* 0x0000000704177c10 */ /* 0x000fc4000a7ea4ff */
[----:B------:R-:W-:Y:S02]  /*0660*/  ISETP.LT.U32.AND P0, PT, R5, R24, PT ;  /* 0x000000180500720c */ /* 0x000fe40003f01070 */
[----:B------:R-:W-:Y:S02]  /*0670*/  LOP3.LUT P1, RZ, R21, 0xff, RZ, 0xc0, !PT ;  /* 0x000000ff15ff7812 */ /* 0x000fe4000782c0ff */
[----:B------:R-:W-:Y:S02]  /*0680*/  ISETP.LT.AND.EX P0, PT, R23, R2, PT, P0 ;  /* 0x000000021700720c */ /* 0x000fe40003f01300 */
[----:B------:R-:W-:Y:S02]  /*0690*/  SHF.R.S32.HI R0, RZ, 0x1f, R3 ;  /* 0x0000001fff007819 */ /* 0x000fe40000011403 */
[----:B------:R-:W-:Y:S02]  /*06a0*/  SEL R20, R5, R24, P0 ;  /* 0x0000001805147207 */ /* 0x000fe40000000000 */
[----:B------:R-:W-:-:S02]  /*06b0*/  SEL R19, R23, R2, P0 ;  /* 0x0000000217137207 */ /* 0x000fc40000000000 */
[----:B-----5:R-:W-:Y:S02]  /*06c0*/  FSETP.GTU.AND P0, PT, R17, RZ, PT ;  /* 0x000000ff1100720b */ /* 0x020fe40003f0c000 */
[----:B------:R-:W-:Y:S02]  /*06d0*/  @!P3 SEL R20, R5, R24, !P2 ;  /* 0x000000180514b207 */ /* 0x000fe40005000000 */
[----:B------:R-:W-:Y:S02]  /*06e0*/  @!P3 SEL R19, R23, R2, !P2 ;  /* 0x000000021713b207 */ /* 0x000fe40005000000 */
[----:B------:R-:W-:Y:S02]  /*06f0*/  FSETP.LE.AND P3, PT, R17, RZ, P1 ;  /* 0x000000ff1100720b */ /* 0x000fe40000f63000 */
[----:B------:R-:W-:Y:S02]  /*0700*/  @!P1 SEL R21, RZ, 0x1, P0 ;  /* 0x00000001ff159807 */ /* 0x000fe40000000000 */
[----:B------:R-:W-:-:S02]  /*0710*/  IADD3 R3, P4, P5, R3, UR6, R12 ;  /* 0x0000000603037c10 */ /* 0x000fc4000fd9e00c */
[----:B------:R-:W-:Y:S02]  /*0720*/  SEL R21, R21, 0x1, !P3 ;  /* 0x0000000115157807 */ /* 0x000fe40005800000 */
[----:B------:R-:W-:Y:S02]  /*0730*/  IADD3.X R4, PT, PT, R0, UR7, RZ, P4, P5 ;  /* 0x0000000700047c10 */ /* 0x000fe4000a7ea4ff */
[----:B------:R-:W-:Y:S02]  /*0740*/  ISETP.LT.U32.AND P0, PT, R3, R20, PT ;  /* 0x000000140300720c */ /* 0x000fe40003f01070 */
[----:B------:R-:W-:Y:S02]  /*0750*/  LOP3.LUT P2, RZ, R21, 0xff, RZ, 0xc0, !PT ;  /* 0x000000ff15ff7812 */ /* 0x000fe4000784c0ff */
[----:B------:R-:W-:Y:S02]  /*0760*/  ISETP.LT.AND.EX P0, PT, R4, R19, PT, P0 ;  /* 0x000000130400720c */ /* 0x000fe40003f01300 */
[----:B------:R-:W-:-:S02]  /*0770*/  SHF.R.S32.HI R0, RZ, 0x1f, R11 ;  /* 0x0000001fff007819 */ /* 0x000fc4000001140b */
[CC--:B------:R-:W-:Y:S02]  /*0780*/  SEL R5, R3.reuse, R20.reuse, P0 ;  /* 0x0000001403057207 */ /* 0x0c0fe40000000000 */
[-C--:B------:R-:W-:Y:S02]  /*0790*/  SEL R17, R4, R19.reuse, P0 ;  /* 0x0000001304117207 */ /* 0x080fe40000000000 */
[----:B------:R-:W-:Y:S02]  /*07a0*/  FSETP.GTU.AND P0, PT, R16, RZ, PT ;  /* 0x000000ff1000720b */ /* 0x000fe40003f0c000 */
[----:B------:R-:W-:Y:S01]  /*07b0*/  @!P3 SEL R5, R3, R20, !P1 ;  /* 0x000000140305b207 */ /* 0x000fe20004800000 */
[----:B------:R-:W-:Y:S01]  /*07c0*/  VIADD R3, R11, 0x100 ;  /* 0x000001000b037836 */ /* 0x000fe20000000000 */
[----:B------:R-:W-:Y:S02]  /*07d0*/  @!P3 SEL R17, R4, R19, !P1 ;  /* 0x000000130411b207 */ /* 0x000fe40004800000 */
[----:B------:R-:W-:-:S02]  /*07e0*/  FSETP.LE.AND P3, PT, R16, RZ, P2 ;  /* 0x000000ff1000720b */ /* 0x000fc40001763000 */
[----:B------:R-:W-:Y:S02]  /*07f0*/  @!P2 SEL R21, RZ, 0x1, P0 ;  /* 0x00000001ff15a807 */ /* 0x000fe40000000000 */
[----:B------:R-:W-:Y:S02]  /*0800*/  IADD3 R2, P4, P5, R11, UR6, R12 ;  /* 0x000000060b027c10 */ /* 0x000fe4000fd9e00c */
[----:B------:R-:W-:Y:S02]  /*0810*/  SEL R21, R21, 0x1, !P3 ;  /* 0x0000000115157807 */ /* 0x000fe40005800000 */
[----:B------:R-:W-:Y:S02]  /*0820*/  IADD3.X R4, PT, PT, R0, UR7, RZ, P4, P5 ;  /* 0x0000000700047c10 */ /* 0x000fe4000a7ea4ff */
[----:B------:R-:W-:Y:S02]  /*0830*/  ISETP.LT.U32.AND P0, PT, R2, R5, PT ;  /* 0x000000050200720c */ /* 0x000fe40003f01070 */
[----:B------:R-:W-:-:S02]  /*0840*/  LOP3.LUT P1, RZ, R21, 0xff, RZ, 0xc0, !PT ;  /* 0x000000ff15ff7812 */ /* 0x000fc4000782c0ff */
[----:B------:R-:W-:Y:S02]  /*0850*/  ISETP.LT.AND.EX P0, PT, R4, R17, PT, P0 ;  /* 0x000000110400720c */ /* 0x000fe40003f01300 */
[----:B------:R-:W-:Y:S02]  /*0860*/  SHF.R.S32.HI R0, RZ, 0x1f, R3 ;  /* 0x0000001fff007819 */ /* 0x000fe40000011403 */
[----:B------:R-:W-:Y:S02]  /*0870*/  SEL R19, R2, R5, P0 ;  /* 0x0000000502137207 */ /* 0x000fe40000000000 */
[----:B------:R-:W-:Y:S02]  /*0880*/  SEL R23, R4, R17, P0 ;  /* 0x0000001104177207 */ /* 0x000fe40000000000 */
[----:B------:R-:W-:Y:S02]  /*0890*/  FSETP.GTU.AND P0, PT, R15, RZ, PT ;  /* 0x000000ff0f00720b */ /* 0x000fe40003f0c000 */
[----:B------:R-:W-:-:S02]  /*08a0*/  @!P3 SEL R19, R2, R5, !P2 ;  /* 0x000000050213b207 */ /* 0x000fc40005000000 */
        /* <DEDUP_REMOVED lines=13> */
[----:B------:R-:W-:Y:S02]  /*0980*/  @!P3 SEL R5, R2, R19, !P1 ;  /* 0x000000130205b207 */ /* 0x000fe40004800000 */
[----:B------:R-:W-:Y:S01]  /*0990*/  IADD3 R2, P0, P4, R3, UR6, R12 ;  /* 0x0000000603027c10 */ /* 0x000fe2000fc1e00c */
[C---:B------:R-:W-:Y:S01]  /*09a0*/  VIADD R3, R11.reuse, 0x300 ;  /* 0x000003000b037836 */ /* 0x040fe20000000000 */
[----:B------:R-:W-:Y:S01]  /*09b0*/  @!P3 SEL R17, R4, R23, !P1 ;  /* 0x000000170411b207 */ /* 0x000fe20004800000 */
[----:B------:R-:W-:Y:S01]  /*09c0*/  VIADD R11, R11, 0x800 ;  /* 0x000008000b0b7836 */ /* 0x000fe20000000000 */
[C---:B------:R-:W-:Y:S02]  /*09d0*/  FSETP.LE.AND P3, PT, R14.reuse, RZ, P2 ;  /* 0x000000ff0e00720b */ /* 0x040fe40001763000 */
[----:B------:R-:W-:Y:S02]  /*09e0*/  FSETP.GTU.AND P1, PT, R14, RZ, PT ;  /* 0x000000ff0e00720b */ /* 0x000fe40003f2c000 */
[----:B------:R-:W-:-:S02]  /*09f0*/  IADD3.X R4, PT, PT, R0, UR7, RZ, P0, P4 ;  /* 0x0000000700047c10 */ /* 0x000fc400087e84ff */
[----:B------:R-:W-:Y:S02]  /*0a00*/  ISETP.LT.U32.AND P0, PT, R2, R5, PT ;  /* 0x000000050200720c */ /* 0x000fe40003f01070 */
[----:B------:R-:W-:Y:S02]  /*0a10*/  @!P2 SEL R21, RZ, 0x1, P1 ;  /* 0x00000001ff15a807 */ /* 0x000fe40000800000 */
[----:B------:R-:W-:Y:S02]  /*0a20*/  ISETP.LT.AND.EX P0, PT, R4, R17, PT, P0 ;  /* 0x000000110400720c */ /* 0x000fe40003f01300 */
[----:B------:R-:W-:Y:S02]  /*0a30*/  SHF.R.S32.HI R0, RZ, 0x1f, R3 ;  /* 0x0000001fff007819 */ /* 0x000fe40000011403 */
[----:B------:R-:W-:Y:S02]  /*0a40*/  SEL R21, R21, 0x1, !P3 ;  /* 0x0000000115157807 */ /* 0x000fe40005800000 */
[----:B------:R-:W-:-:S02]  /*0a50*/  IADD3 R3, P4, P5, R3, UR6, R12 ;  /* 0x0000000603037c10 */ /* 0x000fc4000fd9e00c */
[CC--:B------:R-:W-:Y:S02]  /*0a60*/  SEL R14, R2.reuse, R5.reuse, P0 ;  /* 0x00000005020e7207 */ /* 0x0c0fe40000000000 */
[----:B------:R-:W-:Y:S02]  /*0a70*/  LOP3.LUT P1, RZ, R21, 0xff, RZ, 0xc0, !PT ;  /* 0x000000ff15ff7812 */ /* 0x000fe4000782c0ff */
[----:B------:R-:W-:Y:S02]  /*0a80*/  @!P3 SEL R14, R2, R5, !P2 ;  /* 0x00000005020eb207 */ /* 0x000fe40005000000 */
[----:B------:R-:W-:Y:S02]  /*0a90*/  IADD3.X R2, PT, PT, R0, UR7, RZ, P4, P5 ;  /* 0x0000000700027c10 */ /* 0x000fe4000a7ea4ff */
[----:B------:R-:W-:Y:S02]  /*0aa0*/  SEL R15, R4, R17, P0 ;  /* 0x00000011040f7207 */ /* 0x000fe40000000000 */
[----:B------:R-:W-:-:S02]  /*0ab0*/  ISETP.NE.AND P4, PT, R13, RZ, PT ;  /* 0x000000ff0d00720c */ /* 0x000fc40003f85270 */
[----:B------:R-:W-:Y:S02]  /*0ac0*/  @!P3 SEL R15, R4, R17, !P2 ;  /* 0x00000011040fb207 */ /* 0x000fe40005000000 */
[C---:B------:R-:W-:Y:S02]  /*0ad0*/  FSETP.LE.AND P2, PT, R18.reuse, RZ, P1 ;  /* 0x000000ff1200720b */ /* 0x040fe40000f43000 */
[----:B------:R-:W-:Y:S02]  /*0ae0*/  ISETP.LT.U32.AND P0, PT, R3, R14, PT ;  /* 0x0000000e0300720c */ /* 0x000fe40003f01070 */
[----:B------:R-:W-:Y:S02]  /*0af0*/  FSETP.GTU.AND P3, PT, R18, RZ, PT ;  /* 0x000000ff1200720b */ /* 0x000fe40003f6c000 */
[----:B------:R-:W-:Y:S02]  /*0b00*/  ISETP.LT.AND.EX P0, PT, R2, R15, PT, P0 ;  /* 0x0000000f0200720c */ /* 0x000fe40003f01300 */
[----:B------:R-:W-:-:S02]  /*0b10*/  @!P1 SEL R21, RZ, 0x1, P3 ;  /* 0x00000001ff159807 */ /* 0x000fc40001800000 */
[-C--:B------:R-:W-:Y:S02]  /*0b20*/  SEL R4, R3, R14.reuse, P0 ;  /* 0x0000000e03047207 */ /* 0x080fe40000000000 */
[CC--:B------:R-:W-:Y:S02]  /*0b30*/  SEL R5, R2.reuse, R15.reuse, P0 ;  /* 0x0000000f02057207 */ /* 0x0c0fe40000000000 */
[----:B------:R-:W-:Y:S02]  /*0b40*/  SEL R0, R21, 0x1, !P2 ;  /* 0x0000000115007807 */ /* 0x000fe40005000000 */
[----:B------:R-:W-:Y:S02]  /*0b50*/  @!P2 SEL R4, R3, R14, !P1 ;  /* 0x0000000e0304a207 */ /* 0x000fe40004800000 */
[----:B------:R-:W-:Y:S01]  /*0b60*/  @!P2 SEL R5, R2, R15, !P1 ;  /* 0x0000000f0205a207 */ /* 0x000fe20004800000 */
[----:B------:R-:W-:Y:S06]  /*0b70*/  @P4 BRA `(.L_x_71) ;  /* 0xfffffff400e84947 */ /* 0x000fec000383ffff */
[----:B------:R-:W-:Y:S05]  /*0b80*/  BSYNC.RECONVERGENT B3 ;  /* 0x0000000000037941 */ /* 0x000fea0003800200 */
.L_x_70:
[----:B------:R-:W-:-:S07]  /*0b90*/  VIADD R11, R11, 0xfffffc00 ;  /* 0xfffffc000b0b7836 */ /* 0x000fce0000000000 */
.L_x_69:
[----:B------:R-:W-:Y:S05]  /*0ba0*/  BSYNC.RECONVERGENT B2 ;  /* 0x0000000000027941 */ /* 0x000fea0003800200 */
.L_x_68:
[----:B------:R-:W-:-:S13]  /*0bb0*/  ISETP.NE.AND P0, PT, R22, RZ, PT ;  /* 0x000000ff1600720c */ /* 0x000fda0003f05270 */
[----:B------:R-:W-:Y:S05]  /*0bc0*/  @!P0 BRA `(.L_x_67) ;  /* 0x0000000800348947 */ /* 0x000fea0003800000 */
[----:B------:R-:W-:Y:S01]  /*0bd0*/  ISETP.GE.U32.AND P0, PT, R22, 0x4, PT ;  /* 0x000000041600780c */ /* 0x000fe20003f06070 */
[----:B------:R-:W-:Y:S01]  /*0be0*/  BSSY.RECONVERGENT B2, `(.L_x_72) ;  /* 0x0000048000027945 */ /* 0x000fe20003800200 */
[----:B------:R-:W-:-:S11]  /*0bf0*/  LOP3.LUT P1, R10, R10, 0x3, RZ, 0xc0, !PT ;  /* 0x000000030a0a7812 */ /* 0x000fd6000782c0ff */
[----:B------:R-:W-:Y:S05]  /*0c00*/  @!P0 BRA `(.L_x_73) ;  /* 0x0000000400148947 */ /* 0x000fea0003800000 */
[----:B------:R-:W0:Y:S01]  /*0c10*/  LDCU.64 UR8, c[0x0][0x380] ;  /* 0x00007000ff0877ac */ /* 0x000e220008000a00 */
[----:B------:R-:W-:-:S04]  /*0c20*/  IADD3 R17, P0, PT, R12, R11, RZ ;  /* 0x0000000b0c117210 */ /* 0x000fc80007f1e0ff */
[----:B------:R-:W-:Y:S02]  /*0c30*/  LEA.HI.X.SX32 R18, R11, RZ, 0x1, P0 ;  /* 0x000000ff0b127211 */ /* 0x000fe400000f0eff */
[----:B0-----:R-:W-:-:S04]  /*0c40*/  LEA R14, P0, R17, UR8, 0x2 ;  /* 0x00000008110e7c11 */ /* 0x001fc8000f8010ff */
[----:B------:R-:W-:Y:S01]  /*0c50*/  LEA.HI.X R15, R17, UR9, R18, 0x2, P0 ;  /* 0x00000009110f7c11 */ /* 0x000fe200080f1412 */
[----:B------:R-:W0:Y:S04]  /*0c60*/  LDCU.64 UR8, c[0x0][0x390] ;  /* 0x00007200ff0877ac */ /* 0x000e280008000a00 */
[----:B------:R-:W2:Y:S04]  /*0c70*/  LDG.E R13, desc[UR10][R14.64] ;  /* 0x0000000a0e0d7981 */ /* 0x000ea8000c1e1900 */
[----:B------:R-:W3:Y:S04]  /*0c80*/  LDG.E R16, desc[UR10][R14.64+0x400] ;  /* 0x0004000a0e107981 */ /* 0x000ee8000c1e1900 */
[----:B------:R-:W4:Y:S04]  /*0c90*/  LDG.E R3, desc[UR10][R14.64+0x800] ;  /* 0x0008000a0e037981 */ /* 0x000f28000c1e1900 */
[----:B------:R1:W5:Y:S01]  /*0ca0*/  LDG.E R2, desc[UR10][R14.64+0xc00] ;  /* 0x000c000a0e027981 */ /* 0x000362000c1e1900 */
[----:B------:R-:W-:-:S02]  /*0cb0*/  LOP3.LUT P3, RZ, R0, 0xff, RZ, 0xc0, !PT ;  /* 0x000000ff00ff7812 */ /* 0x000fc4000786c0ff */
[----:B0-----:R-:W-:-:S04]  /*0cc0*/  IADD3 R17, P2, PT, R17, UR8, RZ ;  /* 0x0000000811117c10 */ /* 0x001fc8000ff5e0ff */
[----:B------:R-:W-:Y:S02]  /*0cd0*/  IADD3.X R18, PT, PT, R18, UR9, RZ, P2, !PT ;  /* 0x0000000912127c10 */ /* 0x000fe400097fe4ff */
[C---:B--2---:R-:W-:Y:S02]  /*0ce0*/  FSETP.GTU.AND P0, PT, R13.reuse, RZ, PT ;  /* 0x000000ff0d00720b */ /* 0x044fe40003f0c000 */
[----:B------:R-:W-:Y:S01]  /*0cf0*/  FSETP.LE.AND P4, PT, R13, RZ, P3 ;  /* 0x000000ff0d00720b */ /* 0x000fe20001f83000 */
[----:B------:R-:W-:Y:S02]  /*0d00*/  VIADD R13, R11, 0x100 ;  /* 0x000001000b0d7836 */ /* 0x000fe40000000000 */
[----:B------:R-:W-:Y:S02]  /*0d10*/  @!P3 SEL R0, RZ, 0x1, P0 ;  /* 0x00000001ff00b807 */ /* 0x000fe40000000000 */
[----:B------:R-:W-:Y:S02]  /*0d20*/  ISETP.LT.U32.AND P0, PT, R17, R4, PT ;  /* 0x000000041100720c */ /* 0x000fe40003f01070 */
[----:B------:R-:W-:-:S02]  /*0d30*/  SEL R0, R0, 0x1, !P4 ;  /* 0x0000000100007807 */ /* 0x000fc40006000000 */
[-C--:B------:R-:W-:Y:S02]  /*0d40*/  ISETP.LT.AND.EX P0, PT, R18, R5.reuse, PT, P0 ;  /* 0x000000051200720c */ /* 0x080fe40003f01300 */
[----:B------:R-:W-:Y:S02]  /*0d50*/  LOP3.LUT P2, RZ, R0, 0xff, RZ, 0xc0, !PT ;  /* 0x000000ff00ff7812 */ /* 0x000fe4000784c0ff */
[CC--:B------:R-:W-:Y:S02]  /*0d60*/  SEL R22, R17.reuse, R4.reuse, P0 ;  /* 0x0000000411167207 */ /* 0x0c0fe40000000000 */
[CC--:B-1----:R-:W-:Y:S02]  /*0d70*/  SEL R15, R18.reuse, R5.reuse, P0 ;  /* 0x00000005120f7207 */ /* 0x0c2fe40000000000 */
[----:B------:R-:W-:Y:S02]  /*0d80*/  @!P4 SEL R22, R17, R4, !P3 ;  /* 0x000000041116c207 */ /* 0x000fe40005800000 */
[----:B------:R-:W-:Y:S01]  /*0d90*/  @!P4 SEL R15, R18, R5, !P3 ;  /* 0x00000005120fc207 */ /* 0x000fe20005800000 */
[----:B------:R-:W-:Y:S01]  /*0da0*/  VIADD R5, R11, 0x200 ;  /* 0x000002000b057836 */ /* 0x000fe20000000000 */
[----:B---3--:R-:W-:-:S02]  /*0db0*/  FSETP.GTU.AND P3, PT, R16, RZ, PT ;  /* 0x000000ff1000720b */ /* 0x008fc40003f6c000 */
[----:B------:R-:W-:Y:S02]  /*0dc0*/  FSETP.LE.AND P4, PT, R16, RZ, P2 ;  /* 0x000000ff1000720b */ /* 0x000fe40001783000 */
[----:B------:R-:W-:Y:S02]  /*0dd0*/  @!P2 SEL R0, RZ, 0x1, P3 ;  /* 0x00000001ff00a807 */ /* 0x000fe40001800000 */
[----:B------:R-:W-:Y:S02]  /*0de0*/  SHF.R.S32.HI R4, RZ, 0x1f, R13 ;  /* 0x0000001fff047819 */ /* 0x000fe4000001140d */
[----:B------:R-:W-:Y:S02]  /*0df0*/  IADD3 R13, P5, P0, R13, UR8, R12 ;  /* 0x000000080d0d7c10 */ /* 0x000fe4000f8be00c */
[----:B------:R-:W-:Y:S02]  /*0e00*/  SEL R0, R0, 0x1, !P4 ;  /* 0x0000000100007807 */ /* 0x000fe40006000000 */
[----:B------:R-:W-:-:S02]  /*0e10*/  IADD3.X R14, PT, PT, R4, UR9, RZ, P5, P0 ;  /* 0x00000009040e7c10 */ /* 0x000fc4000afe04ff */
[CC--:B------:R-:W-:Y:S02]  /*0e20*/  ISETP.LT.U32.AND P0, PT, R13.reuse, R22.reuse, PT ;  /* 0x000000160d00720c */ /* 0x0c0fe40003f01070 */
[----:B------:R-:W-:Y:S02]  /*0e30*/  LOP3.LUT P3, RZ, R0, 0xff, RZ, 0xc0, !PT ;  /* 0x000000ff00ff7812 */ /* 0x000fe4000786c0ff */
[CC--:B------:R-:W-:Y:S02]  /*0e40*/  ISETP.LT.AND.EX P0, PT, R14.reuse, R15.reuse, PT, P0 ;  /* 0x0000000f0e00720c */ /* 0x0c0fe40003f01300 */
[----:B------:R-:W-:Y:S02]  /*0e50*/  SHF.R.S32.HI R4, RZ, 0x1f, R5 ;  /* 0x0000001fff047819 */ /* 0x000fe40000011405 */
[----:B------:R-:W-:Y:S02]  /*0e60*/  SEL R18, R13, R22, P0 ;  /* 0x000000160d127207 */ /* 0x000fe40000000000 */
[----:B------:R-:W-:-:S02]  /*0e70*/  SEL R20, R14, R15, P0 ;  /* 0x0000000f0e147207 */ /* 0x000fc40000000000 */
[----:B------:R-:W-:Y:S02]  /*0e80*/  @!P4 SEL R18, R13, R22, !P2 ;  /* 0x000000160d12c207 */ /* 0x000fe40005000000 */
[----:B------:R-:W-:Y:S02]  /*0e90*/  @!P4 SEL R20, R14, R15, !P2 ;  /* 0x0000000f0e14c207 */ /* 0x000fe40005000000 */
[----:B----4-:R-:W-:Y:S02]  /*0ea0*/  FSETP.GTU.AND P4, PT, R3, RZ, PT ;  /* 0x000000ff0300720b */ /* 0x010fe40003f8c000 */
[----:B------:R-:W-:Y:S02]  /*0eb0*/  IADD3 R5, P5, P0, R5, UR8, R12 ;  /* 0x0000000805057c10 */ /* 0x000fe4000f8be00c */
[----:B------:R-:W-:Y:S01]  /*0ec0*/  FSETP.LE.AND P2, PT, R3, RZ, P3 ;  /* 0x000000ff0300720b */ /* 0x000fe20001f43000 */
[C---:B------:R-:W-:Y:S01]  /*0ed0*/  VIADD R3, R11.reuse, 0x300 ;  /* 0x000003000b037836 */ /* 0x040fe20000000000 */
[----:B------:R-:W-:Y:S01]  /*0ee0*/  @!P3 SEL R0, RZ, 0x1, P4 ;  /* 0x00000001ff00b807 */ /* 0x000fe20002000000 */
[----:B------:R-:W-:Y:S01]  /*0ef0*/  VIADD R11, R11, 0x400 ;  /* 0x000004000b0b7836 */ /* 0x000fe20000000000 */
[----:B------:R-:W-:-:S02]  /*0f00*/  IADD3.X R13, PT, PT, R4, UR9, RZ, P5, P0 ;  /* 0x00000009040d7c10 */ /* 0x000fc4000afe04ff */
[----:B------:R-:W-:Y:S02]  /*0f10*/  ISETP.LT.U32.AND P0, PT, R5, R18, PT ;  /* 0x000000120500720c */ /* 0x000fe40003f01070 */
[----:B------:R-:W-:Y:S02]  /*0f20*/  SEL R0, R0, 0x1, !P2 ;  /* 0x0000000100007807 */ /* 0x000fe40005000000 */
[----:B------:R-:W-:Y:S02]  /*0f30*/  ISETP.LT.AND.EX P0, PT, R13, R20, PT, P0 ;  /* 0x000000140d00720c */ /* 0x000fe40003f01300 */
[----:B------:R-:W-:Y:S02]  /*0f40*/  LOP3.LUT P4, RZ, R0, 0xff, RZ, 0xc0, !PT ;  /* 0x000000ff00ff7812 */ /* 0x000fe4000788c0ff */
[----:B------:R-:W-:Y:S02]  /*0f50*/  SEL R14, R5, R18, P0 ;  /* 0x00000012050e7207 */ /* 0x000fe40000000000 */
[----:B------:R-:W-:-:S02]  /*0f60*/  SEL R16, R13, R20, P0 ;  /* 0x000000140d107207 */ /* 0x000fc40000000000 */
[----:B------:R-:W-:Y:S02]  /*0f70*/  SHF.R.S32.HI R4, RZ, 0x1f, R3 ;  /* 0x0000001fff047819 */ /* 0x000fe40000011403 */
[----:B------:R-:W-:Y:S02]  /*0f80*/  @!P2 SEL R14, R5, R18, !P3 ;  /* 0x00000012050ea207 */ /* 0x000fe40005800000 */
[----:B------:R-:W-:Y:S02]  /*0f90*/  @!P2 SEL R16, R13, R20, !P3 ;  /* 0x000000140d10a207 */ /* 0x000fe40005800000 */
[----:B------:R-:W-:Y:S02]  /*0fa0*/  IADD3 R3, P5, P6, R3, UR8, R12 ;  /* 0x0000000803037c10 */ /* 0x000fe4000febe00c */
[----:B-----5:R-:W-:Y:S02]  /*0fb0*/  FSETP.LE.AND P2, PT, R2, RZ, P4 ;  /* 0x000000ff0200720b */ /* 0x020fe40002743000 */
[----:B------:R-:W-:-:S02]  /*0fc0*/  IADD3.X R13, PT, PT, R4, UR9, RZ, P5, P6 ;  /* 0x00000009040d7c10 */ /* 0x000fc4000afec4ff */
[----:B------:R-:W-:Y:S02]  /*0fd0*/  ISETP.LT.U32.AND P0, PT, R3, R14, PT ;  /* 0x0000000e0300720c */ /* 0x000fe40003f01070 */
[----:B------:R-:W-:Y:S02]  /*0fe0*/  FSETP.GTU.AND P3, PT, R2, RZ, PT ;  /* 0x000000ff0200720b */ /* 0x000fe40003f6c000 */
[----:B------:R-:W-:Y:S02]  /*0ff0*/  ISETP.LT.AND.EX P0, PT, R13, R16, PT, P0 ;  /* 0x000000100d00720c */ /* 0x000fe40003f01300 */
[----:B------:R-:W-:Y:S02]  /*1000*/  @!P4 SEL R0, RZ, 0x1, P3 ;  /* 0x00000001ff00c807 */ /* 0x000fe40001800000 */
[----:B------:R-:W-:Y:S02]  /*1010*/  SEL R4, R3, R14, P0 ;  /* 0x0000000e03047207 */ /* 0x000fe40000000000 */
[----:B------:R-:W-:-:S02]  /*1020*/  SEL R5, R13, R16, P0 ;  /* 0x000000100d057207 */ /* 0x000fc40000000000 */
[----:B------:R-:W-:Y:S02]  /*1030*/  SEL R0, R0, 0x1, !P2 ;  /* 0x0000000100007807 */ /* 0x000fe40005000000 */
[----:B------:R-:W-:Y:S02]  /*1040*/  @!P2 SEL R4, R3, R14, !P4 ;  /* 0x0000000e0304a207 */ /* 0x000fe40006000000 */
[----:B------:R-:W-:-:S07]  /*1050*/  @!P2 SEL R5, R13, R16, !P4 ;  /* 0x000000100d05a207 */ /* 0x000fce0006000000 */
.L_x_73:
[----:B------:R-:W-:Y:S05]  /*1060*/  BSYNC.RECONVERGENT B2 ;  /* 0x0000000000027941 */ /* 0x000fea0003800200 */
.L_x_72:
[----:B------:R-:W-:Y:S05]  /*1070*/  @!P1 BRA `(.L_x_67) ;  /* 0x0000000400089947 */ /* 0x000fea0003800000 */
[----:B------:R-:W-:Y:S01]  /*1080*/  ISETP.NE.AND P0, PT, R10, 0x1, PT ;  /* 0x000000010a00780c */ /* 0x000fe20003f05270 */
[----:B------:R-:W-:Y:S01]  /*1090*/  BSSY.RECONVERGENT B2, `(.L_x_74) ;  /* 0x0000029000027945 */ /* 0x000fe20003800200 */
[----:B------:R-:W-:-:S11]  /*10a0*/  LOP3.LUT P1, RZ, R9, 0x100, RZ, 0xc0, !PT ;  /* 0x0000010009ff7812 */ /* 0x000fd6000782c0ff */
        /* <DEDUP_REMOVED lines=8> */
[----:B------:R1:W3:Y:S01]  /*1130*/  LDG.E R15, desc[UR10][R2.64+0x400] ;  /* 0x0004000a020f7981 */ /* 0x0002e2000c1e1900 */
[----:B------:R-:W-:-:S02]  /*1140*/  LOP3.LUT P2, RZ, R0, 0xff, RZ, 0xc0, !PT ;  /* 0x000000ff00ff7812 */ /* 0x000fc4000784c0ff */
[----:B0-----:R-:W-:-:S04]  /*1150*/  IADD3 R9, P0, PT, R9, UR8, RZ ;  /* 0x0000000809097c10 */ /* 0x001fc8000ff1e0ff */
[----:B------:R-:W-:Y:S02]  /*1160*/  IADD3.X R10, PT, PT, R10, UR9, RZ, P0, !PT ;  /* 0x000000090a0a7c10 */ /* 0x000fe400087fe4ff */
[----:B------:R-:W-:-:S04]  /*1170*/  ISETP.LT.U32.AND P0, PT, R9, R4, PT ;  /* 0x000000040900720c */ /* 0x000fc80003f01070 */
[----:B------:R-:W-:-:S04]  /*1180*/  ISETP.LT.AND.EX P0, PT, R10, R5, PT, P0 ;  /* 0x000000050a00720c */ /* 0x000fc80003f01300 */
[----:B-1----:R-:W-:Y:S02]  /*1190*/  SEL R2, R10, R5, P0 ;  /* 0x000000050a027207 */ /* 0x002fe40000000000 */
[C---:B--2---:R-:W-:Y:S02]  /*11a0*/  FSETP.GTU.AND P4, PT, R13.reuse, RZ, PT ;  /* 0x000000ff0d00720b */ /* 0x044fe40003f8c000 */
[----:B------:R-:W-:Y:S01]  /*11b0*/  FSETP.LE.AND P3, PT, R13, RZ, P2 ;  /* 0x000000ff0d00720b */ /* 0x000fe20001763000 */
[C---:B------:R-:W-:Y:S01]  /*11c0*/  VIADD R13, R11.reuse, 0x100 ;  /* 0x000001000b0d7836 */ /* 0x040fe20000000000 */
[----:B------:R-:W-:Y:S01]  /*11d0*/  @!P2 SEL R0, RZ, 0x1, P4 ;  /* 0x00000001ff00a807 */ /* 0x000fe20002000000 */
[----:B------:R-:W-:-:S03]  /*11e0*/  VIADD R11, R11, 0x200 ;  /* 0x000002000b0b7836 */ /* 0x000fc60000000000 */
[----:B------:R-:W-:Y:S02]  /*11f0*/  SEL R3, R0, 0x1, !P3 ;  /* 0x0000000100037807 */ /* 0x000fe40005800000 */
[-C--:B------:R-:W-:Y:S02]  /*1200*/  SEL R0, R9, R4.reuse, P0 ;  /* 0x0000000409007207 */ /* 0x080fe40000000000 */
[----:B------:R-:W-:Y:S02]  /*1210*/  LOP3.LUT P4, RZ, R3, 0xff, RZ, 0xc0, !PT ;  /* 0x000000ff03ff7812 */ /* 0x000fe4000788c0ff */
[----:B------:R-:W-:Y:S02]  /*1220*/  SHF.R.S32.HI R14, RZ, 0x1f, R13 ;  /* 0x0000001fff0e7819 */ /* 0x000fe4000001140d */
[----:B------:R-:W-:Y:S02]  /*1230*/  @!P3 SEL R0, R9, R4, !P2 ;  /* 0x000000040900b207 */ /* 0x000fe40005000000 */
[----:B------:R-:W-:-:S02]  /*1240*/  @!P3 SEL R2, R10, R5, !P2 ;  /* 0x000000050a02b207 */ /* 0x000fc40005000000 */
[----:B------:R-:W-:Y:S02]  /*1250*/  IADD3 R13, P5, P6, R13, UR8, R12 ;  /* 0x000000080d0d7c10 */ /* 0x000fe4000febe00c */
[C---:B---3--:R-:W-:Y:S02]  /*1260*/  FSETP.LE.AND P3, PT, R15.reuse, RZ, P4 ;  /* 0x000000ff0f00720b */ /* 0x048fe40002763000 */
[----:B------:R-:W-:Y:S02]  /*1270*/  FSETP.GTU.AND P2, PT, R15, RZ, PT ;  /* 0x000000ff0f00720b */ /* 0x000fe40003f4c000 */
[----:B------:R-:W-:Y:S02]  /*1280*/  IADD3.X R9, PT, PT, R14, UR9, RZ, P5, P6 ;  /* 0x000000090e097c10 */ /* 0x000fe4000afec4ff */
[----:B------:R-:W-:Y:S02]  /*1290*/  ISETP.LT.U32.AND P0, PT, R13, R0, PT ;  /* 0x000000000d00720c */ /* 0x000fe40003f01070 */
[----:B------:R-:W-:-:S02]  /*12a0*/  @!P4 SEL R3, RZ, 0x1, P2 ;  /* 0x00000001ff03c807 */ /* 0x000fc40001000000 */
[----:B------:R-:W-:Y:S02]  /*12b0*/  ISETP.LT.AND.EX P0, PT, R9, R2, PT, P0 ;  /* 0x000000020900720c */ /* 0x000fe40003f01300 */
[----:B------:R-:W-:Y:S02]  /*12c0*/  SEL R3, R3, 0x1, !P3 ;  /* 0x0000000103037807 */ /* 0x000fe40005800000 */
[----:B------:R-:W-:Y:S02]  /*12d0*/  SEL R4, R13, R0, P0 ;  /* 0x000000000d047207 */ /* 0x000fe40000000000 */
[----:B------:R-:W-:Y:S02]  /*12e0*/  SEL R5, R9, R2, P0 ;  /* 0x0000000209057207 */ /* 0x000fe40000000000 */
[----:B------:R-:W-:Y:S02]  /*12f0*/  @!P3 SEL R4, R13, R0, !P4 ;  /* 0x000000000d04b207 */ /* 0x000fe40006000000 */
[----:B------:R-:W-:-:S02]  /*1300*/  @!P3 SEL R5, R9, R2, !P4 ;  /* 0x000000020905b207 */ /* 0x000fc40006000000 */
[----:B------:R-:W-:-:S07]  /*1310*/  PRMT R0, R3, 0x7610, R0 ;  /* 0x0000761003007816 */ /* 0x000fce0000000000 */
.L_x_75:
[----:B------:R-:W-:Y:S05]  /*1320*/  BSYNC.RECONVERGENT B2 ;  /* 0x0000000000027941 */ /* 0x000fea0003800200 */
.L_x_74:
[----:B------:R-:W-:Y:S05]  /*1330*/  @P1 BRA `(.L_x_67) ;  /* 0x0000000000581947 */ /* 0x000fea0003800000 */
[----:B------:R-:W0:Y:S01]  /*1340*/  LDCU.64 UR8, c[0x0][0x380] ;  /* 0x00007000ff0877ac */ /* 0x000e220008000a00 */
[----:B------:R-:W-:-:S04]  /*1350*/  IADD3 R12, P0, PT, R12, R11, RZ ;  /* 0x0000000b0c0c7210 */ /* 0x000fc80007f1e0ff */
[----:B------:R-:W-:Y:S02]  /*1360*/  LEA.HI.X.SX32 R9, R11, RZ, 0x1, P0 ;  /* 0x000000ff0b097211 */ /* 0x000fe400000f0eff */
[----:B0-----:R-:W-:-:S04]  /*1370*/  LEA R2, P0, R12, UR8, 0x2 ;  /* 0x000000080c027c11 */ /* 0x001fc8000f8010ff */
[----:B------:R-:W-:Y:S01]  /*1380*/  LEA.HI.X R3, R12, UR9, R9, 0x2, P0 ;  /* 0x000000090c037c11 */ /* 0x000fe200080f1409 */
[----:B------:R-:W0:Y:S04]  /*1390*/  LDCU.64 UR8, c[0x0][0x390] ;  /* 0x00007200ff0877ac */ /* 0x000e280008000a00 */
[----:B------:R-:W2:Y:S01]  /*13a0*/  LDG.E R2, desc[UR10][R2.64] ;  /* 0x0000000a02027981 */ /* 0x000ea2000c1e1900 */
[----:B------:R-:W-:Y:S02]  /*13b0*/  LOP3.LUT P3, RZ, R0, 0xff, RZ, 0xc0, !PT ;  /* 0x000000ff00ff7812 */ /* 0x000fe4000786c0ff */
[----:B0-----:R-:W-:-:S04]  /*13c0*/  IADD3 R11, P0, PT, R12, UR8, RZ ;  /* 0x000000080c0b7c10 */ /* 0x001fc8000ff1e0ff */
[----:B------:R-:W-:Y:S02]  /*13d0*/  IADD3.X R12, PT, PT, R9, UR9, RZ, P0, !PT ;  /* 0x00000009090c7c10 */ /* 0x000fe400087fe4ff */
[----:B------:R-:W-:-:S04]  /*13e0*/  ISETP.LT.U32.AND P0, PT, R11, R4, PT ;  /* 0x000000040b00720c */ /* 0x000fc80003f01070 */
[----:B------:R-:W-:-:S04]  /*13f0*/  ISETP.LT.AND.EX P0, PT, R12, R5, PT, P0 ;  /* 0x000000050c00720c */ /* 0x000fc80003f01300 */
[----:B------:R-:W-:Y:S02]  /*1400*/  SEL R9, R11, R4, P0 ;  /* 0x000000040b097207 */ /* 0x000fe40000000000 */
[----:B------:R-:W-:Y:S02]  /*1410*/  SEL R10, R12, R5, P0 ;  /* 0x000000050c0a7207 */ /* 0x000fe40000000000 */
[C---:B--2---:R-:W-:Y:S02]  /*1420*/  FSETP.LE.AND P1, PT, R2.reuse, RZ, P3 ;  /* 0x000000ff0200720b */ /* 0x044fe40001f23000 */
[----:B------:R-:W-:-:S04]  /*1430*/  FSETP.GTU.AND P2, PT, R2, RZ, PT ;  /* 0x000000ff0200720b */ /* 0x000fc80003f4c000 */
[----:B------:R-:W-:-:S04]  /*1440*/  @!P3 SEL R0, RZ, 0x1, P2 ;  /* 0x00000001ff00b807 */ /* 0x000fc80001000000 */
[----:B------:R-:W-:-:S03]  /*1450*/  SEL R0, R0, 0x1, !P1 ;  /* 0x0000000100007807 */ /* 0x000fc60004800000 */
[----:B------:R-:W-:Y:S02]  /*1460*/  @!P1 SEL R9, R11, R4, !P3 ;  /* 0x000000040b099207 */ /* 0x000fe40005800000 */
[----:B------:R-:W-:-:S03]  /*1470*/  @!P1 SEL R10, R12, R5, !P3 ;  /* 0x000000050c0a9207 */ /* 0x000fc60005800000 */
[----:B------:R-:W-:Y:S02]  /*1480*/  IMAD.MOV.U32 R4, RZ, RZ, R9 ;  /* 0x000000ffff047224 */ /* 0x000fe400078e0009 */
[----:B------:R-:W-:-:S07]  /*1490*/  IMAD.MOV.U32 R5, RZ, RZ, R10 ;  /* 0x000000ffff057224 */ /* 0x000fce00078e000a */
.L_x_67:
[----:B------:R-:W-:Y:S05]  /*14a0*/  BSYNC.RECONVERGENT B1 ;  /* 0x0000000000017941 */ /* 0x000fea0003800200 */
.L_x_66:
[----:B------:R-:W-:-:S13]  /*14b0*/  ISETP.GE.AND P0, PT, R8, 0x100, PT ;  /* 0x000001000800780c */ /* 0x000fda0003f06270 */
[----:B------:R-:W-:Y:S05]  /*14c0*/  @!P0 BRA `(.L_x_76) ;  /* 0x0000000c003c8947 */ /* 0x000fea0003800000 */
[----:B------:R-:W0:Y:S01]  /*14d0*/  S2R R10, SR_LANEID ;  /* 0x00000000000a7919 */ /* 0x000e220000000000 */
[----:B------:R-:W-:Y:S01]  /*14e0*/  LOP3.LUT R2, R0, 0xff, RZ, 0xc0, !PT ;  /* 0x000000ff00027812 */ /* 0x000fe200078ec0ff */
[----:B------:R-:W-:Y:S01]  /*14f0*/  BSSY.RECONVERGENT B1, `(.L_x_77) ;  /* 0x0000016000017945 */ /* 0x000fe20003800200 */
[----:B------:R1:W2:Y:S04]  /*1500*/  SHFL.DOWN PT, R9, R4, 0x1, 0x1f ;  /* 0x08201f0004097f89 */ /* 0x0002a800000e0000 */
[----:B------:R1:W3:Y:S04]  /*1510*/  SHFL.DOWN PT, R8, R5, 0x1, 0x1f ;  /* 0x08201f0005087f89 */ /* 0x0002e800000e0000 */
[----:B------:R1:W4:Y:S01]  /*1520*/  SHFL.DOWN PT, R3, R2, 0x1, 0x1f ;  /* 0x08201f0002037f89 */ /* 0x00032200000e0000 */
        /* <DEDUP_REMOVED lines=18> */
.L_x_78:
[----:B------:R-:W-:Y:S05]  /*1650*/  BSYNC.RECONVERGENT B1 ;  /* 0x0000000000017941 */ /* 0x000fea0003800200 */
.L_x_77:
        /* <DEDUP_REMOVED lines=23> */
.L_x_80:
[----:B------:R-:W-:Y:S05]  /*17d0*/  BSYNC.RECONVERGENT B1 ;  /* 0x0000000000017941 */ /* 0x000fea0003800200 */
.L_x_79:
        /* <DEDUP_REMOVED lines=20> */
.L_x_82:
[----:B------:R-:W-:Y:S05]  /*1920*/  BSYNC.RECONVERGENT B1 ;  /* 0x0000000000017941 */ /* 0x000fea0003800200 */
.L_x_81:
        /* <DEDUP_REMOVED lines=20> */
.L_x_84:
[----:B------:R-:W-:Y:S05]  /*1a70*/  BSYNC.RECONVERGENT B1 ;  /* 0x0000000000017941 */ /* 0x000fea0003800200 */
.L_x_83:
        /* <DEDUP_REMOVED lines=20> */
.L_x_86:
[----:B------:R-:W-:Y:S05]  /*1bc0*/  BSYNC.RECONVERGENT B1 ;  /* 0x0000000000017941 */ /* 0x000fea0003800200 */
.L_x_85:
        /* <DEDUP_REMOVED lines=10> */
.L_x_88:
[----:B------:R-:W-:Y:S05]  /*1c70*/  BSYNC.RECONVERGENT B1 ;  /* 0x0000000000017941 */ /* 0x000fea0003800200 */
.L_x_87:
        /* <DEDUP_REMOVED lines=8> */
[----:B------:R-:W1:Y:S04]  /*1d00*/  LDS.64 R10, [UR4+0x20] ;  /* 0x00002004ff0a7984 */ /* 0x000e680008000a00 */
[----:B------:R-:W3:Y:S04]  /*1d10*/  LDS.U8 R16, [UR4+0x28] ;  /* 0x00002804ff107984 */ /* 0x000ee80008000000 */
[----:B------:R-:W3:Y:S04]  /*1d20*/  LDS.64 R12, [UR4+0x30] ;  /* 0x00003004ff0c7984 */ /* 0x000ee80008000a00 */
[----:B------:R-:W3:Y:S04]  /*1d30*/  LDS.U8 R17, [UR4+0x38] ;  /* 0x00003804ff117984 */ /* 0x000ee80008000000 */
[----:B0-----:R-:W0:Y:S04]  /*1d40*/  LDS.64 R2, [UR4+0x40] ;  /* 0x00004004ff027984 */ /* 0x001e280008000a00 */
[----:B------:R-:W0:Y:S04]  /*1d50*/  LDS.U8 R14, [UR4+0x48] ;  /* 0x00004804ff0e7984 */ /* 0x000e280008000000 */
[----:B--2-4-:R-:W2:Y:S01]  /*1d60*/  LDS.64 R8, [UR4+0x50] ;  /* 0x00005004ff087984 */ /* 0x014ea20008000a00 */
[----:B-----5:R-:W-:-:S02]  /*1d70*/  ISETP.NE.AND P2, PT, R15, RZ, PT ;  /* 0x000000ff0f00720c */ /* 0x020fc40003f45270 */
[----:B-1----:R-:W-:Y:S02]  /*1d80*/  ISETP.LT.U32.AND P0, PT, R10, R4, PT ;  /* 0x000000040a00720c */ /* 0x002fe40003f01070 */
[----:B------:R-:W-:Y:S02]  /*1d90*/  @P4 SEL R15, R0, 0x1, !P2 ;  /* 0x00000001000f4807 */ /* 0x000fe40005000000 */
[----:B------:R-:W-:Y:S01]  /*1da0*/  ISETP.LT.AND.EX P0, PT, R11, R5, PT, P0 ;  /* 0x000000050b00720c */ /* 0x000fe20003f01300 */
[----:B------:R-:W-:Y:S01]  /*1db0*/  LDS.U8 R0, [UR4+0x78] ;  /* 0x00007804ff007984 */ /* 0x000fe20008000000 */
[----:B------:R-:W-:Y:S02]  /*1dc0*/  LOP3.LUT P3, RZ, R15, 0xff, RZ, 0xc0, !PT ;  /* 0x000000ff0fff7812 */ /* 0x000fe4000786c0ff */
[----:B---3--:R-:W-:-:S03]  /*1dd0*/  ISETP.NE.AND P5, PT, R16, RZ, PT ;  /* 0x000000ff1000720c */ /* 0x008fc60003fa5270 */
[C---:B------:R-:W-:Y:S02]  /*1de0*/  @P2 SEL R4, R10.reuse, R4, P0 ;  /* 0x000000040a042207 */ /* 0x040fe40000000000 */
[C---:B------:R-:W-:Y:S02]  /*1df0*/  @P2 SEL R5, R11.reuse, R5, P0 ;  /* 0x000000050b052207 */ /* 0x040fe40000000000 */
[----:B------:R-:W-:Y:S02]  /*1e00*/  SEL R7, R10, R4, !P4 ;  /* 0x000000040a077207 */ /* 0x000fe40006000000 */
[----:B------:R-:W-:Y:S02]  /*1e10*/  SEL R5, R11, R5, !P4 ;  /* 0x000000050b057207 */ /* 0x000fe40006000000 */
[----:B------:R-:W-:Y:S01]  /*1e20*/  ISETP.LT.U32.AND P0, PT, R12, R7, PT ;  /* 0x000000070c00720c */ /* 0x000fe20003f01070 */
[----:B------:R-:W-:Y:S01]  /*1e30*/  LDS.64 R10, [UR4+0x60] ;  /* 0x00006004ff0a7984 */ /* 0x000fe20008000a00 */
[----:B------:R-:W-:-:S02]  /*1e40*/  @P3 SEL R16, R15, 0x1, !P5 ;  /* 0x000000010f103807 */ /* 0x000fc40006800000 */
[----:B------:R-:W-:Y:S01]  /*1e50*/  ISETP.LT.AND.EX P0, PT, R13, R5, PT, P0 ;  /* 0x000000050d00720c */ /* 0x000fe20003f01300 */
[----:B------:R-:W1:Y:S01]  /*1e60*/  LDS.U8 R15, [UR4+0x58] ;  /* 0x00005804ff0f7984 */ /* 0x000e620008000000 */
[----:B------:R-:W-:Y:S02]  /*1e70*/  LOP3.LUT P2, RZ, R16, 0xff, RZ, 0xc0, !PT ;  /* 0x000000ff10ff7812 */ /* 0x000fe4000784c0ff */
[C---:B------:R-:W-:Y:S02]  /*1e80*/  @P5 SEL R7, R12.reuse, R7, P0 ;  /* 0x000000070c075207 */ /* 0x040fe40000000000 */
[----:B------:R-:W-:Y:S02]  /*1e90*/  ISETP.NE.AND P4, PT, R17, RZ, PT ;  /* 0x000000ff1100720c */ /* 0x000fe40003f85270 */
[----:B------:R-:W-:Y:S02]  /*1ea0*/  @P5 SEL R5, R13, R5, P0 ;  /* 0x000000050d055207 */ /* 0x000fe40000000000 */
[----:B------:R-:W-:-:S02]  /*1eb0*/  SEL R7, R12, R7, !P3 ;  /* 0x000000070c077207 */ /* 0x000fc40005800000 */
[----:B------:R-:W-:Y:S01]  /*1ec0*/  SEL R13, R13, R5, !P3 ;  /* 0x000000050d0d7207 */ /* 0x000fe20005800000 */
[----:B------:R-:W3:Y:S01]  /*1ed0*/  LDS.U8 R12, [UR4+0x68] ;  /* 0x00006804ff0c7984 */ /* 0x000ee20008000000 */
[----:B0-----:R-:W-:Y:S02]  /*1ee0*/  ISETP.LT.U32.AND P0, PT, R2, R7, PT ;  /* 0x000000070200720c */ /* 0x001fe40003f01070 */
[----:B------:R-:W-:Y:S01]  /*1ef0*/  @P2 SEL R17, R16, 0x1, !P4 ;  /* 0x0000000110112807 */ /* 0x000fe20006000000 */
[----:B------:R-:W0:Y:S01]  /*1f00*/  LDS.64 R4, [UR4+0x70] ;  /* 0x00007004ff047984 */ /* 0x000e220008000a00 */
[----:B------:R-:W-:Y:S02]  /*1f10*/  ISETP.LT.AND.EX P0, PT, R3, R13, PT, P0 ;  /* 0x0000000d0300720c */ /* 0x000fe40003f01300 */
[----:B------:R-:W-:Y:S02]  /*1f20*/  ISETP.NE.AND P3, PT, R14, RZ, PT ;  /* 0x000000ff0e00720c */ /* 0x000fe40003f65270 */
[----:B------:R-:W-:-:S02]  /*1f30*/  @P4 SEL R7, R2, R7, P0 ;  /* 0x0000000702074207 */ /* 0x000fc40000000000 */
[----:B------:R-:W-:Y:S02]  /*1f40*/  LOP3.LUT P5, RZ, R17, 0xff, RZ, 0xc0, !PT ;  /* 0x000000ff11ff7812 */ /* 0x000fe400078ac0ff */
[C---:B------:R-:W-:Y:S02]  /*1f50*/  @P4 SEL R13, R3.reuse, R13, P0 ;  /* 0x0000000d030d4207 */ /* 0x040fe40000000000 */
[----:B------:R-:W-:Y:S02]  /*1f60*/  SEL R7, R2, R7, !P2 ;  /* 0x0000000702077207 */ /* 0x000fe40005000000 */
[----:B------:R-:W-:Y:S02]  /*1f70*/  SEL R13, R3, R13, !P2 ;  /* 0x0000000d030d7207 */ /* 0x000fe40005000000 */
[----:B--2---:R-:W-:Y:S01]  /*1f80*/  ISETP.LT.U32.AND P0, PT, R8, R7, PT ;  /* 0x000000070800720c */ /* 0x004fe20003f01070 */
[----:B------:R-:W2:Y:S03]  /*1f90*/  LDS.64 R2, [UR4+0x80] ;  /* 0x00008004ff027984 */ /* 0x000ea60008000a00 */
[----:B------:R-:W-:-:S02]  /*1fa0*/  ISETP.LT.AND.EX P0, PT, R9, R13, PT, P0 ;  /* 0x0000000d0900720c */ /* 0x000fc40003f01300 */
[----:B------:R-:W-:Y:S02]  /*1fb0*/  @P5 SEL R14, R17, 0x1, !P3 ;  /* 0x00000001110e5807 */ /* 0x000fe40005800000 */
[C---:B------:R-:W-:Y:S02]  /*1fc0*/  @P3 SEL R7, R8.reuse, R7, P0 ;  /* 0x0000000708073207 */ /* 0x040fe40000000000 */
[----:B-1----:R-:W-:Y:S02]  /*1fd0*/  ISETP.NE.AND P2, PT, R15, RZ, PT ;  /* 0x000000ff0f00720c */ /* 0x002fe40003f45270 */
[----:B------:R-:W-:Y:S02]  /*1fe0*/  @P3 SEL R13, R9, R13, P0 ;  /* 0x0000000d090d3207 */ /* 0x000fe40000000000 */
[----:B------:R-:W-:Y:S02]  /*1ff0*/  SEL R7, R8, R7, !P5 ;  /* 0x0000000708077207 */ /* 0x000fe40006800000 */
[----:B------:R-:W-:-:S02]  /*2000*/  LOP3.LUT P4, RZ, R14, 0xff, RZ, 0xc0, !PT ;  /* 0x000000ff0eff7812 */ /* 0x000fc4000788c0ff */
[----:B------:R-:W-:Y:S02]  /*2010*/  SEL R9, R9, R13, !P5 ;  /* 0x0000000d09097207 */ /* 0x000fe40006800000 */
[----:B------:R-:W-:Y:S02]  /*2020*/  ISETP.LT.U32.AND P0, PT, R10, R7, PT ;  /* 0x000000070a00720c */ /* 0x000fe40003f01070 */
[----:B---3--:R-:W-:Y:S02]  /*2030*/  ISETP.NE.AND P3, PT, R12, RZ, PT ;  /* 0x000000ff0c00720c */ /* 0x008fe40003f65270 */
[----:B------:R-:W-:-:S04]  /*2040*/  ISETP.LT.AND.EX P0, PT, R11, R9, PT, P0 ;  /* 0x000000090b00720c */ /* 0x000fc80003f01300 */
[----:B------:R-:W-:Y:S02]  /*2050*/  @P2 SEL R7, R10, R7, P0 ;  /* 0x000000070a072207 */ /* 0x000fe40000000000 */
[----:B------:R-:W-:Y:S02]  /*2060*/  @P4 SEL R15, R14, 0x1, !P2 ;  /* 0x000000010e0f4807 */ /* 0x000fe40005000000 */
[----:B------:R-:W-:Y:S02]  /*2070*/  @P2 SEL R9, R11, R9, P0 ;  /* 0x000000090b092207 */ /* 0x000fe40000000000 */
[----:B------:R-:W-:Y:S02]  /*2080*/  SEL R7, R10, R7, !P4 ;  /* 0x000000070a077207 */ /* 0x000fe40006000000 */
[----:B------:R-:W-:Y:S02]  /*2090*/  LOP3.LUT P5, RZ, R15, 0xff, RZ, 0xc0, !PT ;  /* 0x000000ff0fff7812 */ /* 0x000fe400078ac0ff */
[----:B------:R-:W-:-:S02]  /*20a0*/  SEL R11, R11, R9, !P4 ;  /* 0x000000090b0b7207 */ /* 0x000fc40006000000 */
[----:B0-----:R-:W-:Y:S02]  /*20b0*/  ISETP.LT.U32.AND P0, PT, R4, R7, PT ;  /* 0x000000070400720c */ /* 0x001fe40003f01070 */
[----:B------:R-:W-:Y:S02]  /*20c0*/  ISETP.NE.AND P4, PT, R0, RZ, PT ;  /* 0x000000ff0000720c */ /* 0x000fe40003f85270 */
[----:B------:R-:W-:-:S04]  /*20d0*/  ISETP.LT.AND.EX P0, PT, R5, R11, PT, P0 ;  /* 0x0000000b0500720c */ /* 0x000fc80003f01300 */
[C---:B------:R-:W-:Y:S02]  /*20e0*/  @P3 SEL R7, R4.reuse, R7, P0 ;  /* 0x0000000704073207 */ /* 0x040fe40000000000 */
[----:B------:R-:W-:Y:S02]  /*20f0*/  @P5 SEL R12, R15, 0x1, !P3 ;  /* 0x000000010f0c5807 */ /* 0x000fe40005800000 */
[C---:B------:R-:W-:Y:S02]  /*2100*/  @P3 SEL R11, R5.reuse, R11, P0 ;  /* 0x0000000b050b3207 */ /* 0x040fe40000000000 */
[----:B------:R-:W-:Y:S02]  /*2110*/  SEL R7, R4, R7, !P5 ;  /* 0x0000000704077207 */ /* 0x000fe40006800000 */
[----:B------:R-:W-:Y:S02]  /*2120*/  LOP3.LUT P2, RZ, R12, 0xff, RZ, 0xc0, !PT ;  /* 0x000000ff0cff7812 */ /* 0x000fe4000784c0ff */
[----:B------:R-:W-:-:S02]  /*2130*/  SEL R5, R5, R11, !P5 ;  /* 0x0000000b05057207 */ /* 0x000fc40006800000 */
[----:B--2---:R-:W-:-:S04]  /*2140*/  ISETP.LT.U32.AND P0, PT, R2, R7, PT ;  /* 0x000000070200720c */ /* 0x004fc80003f01070 */
[----:B------:R-:W-:-:S04]  /*2150*/  ISETP.LT.AND.EX P0, PT, R3, R5, PT, P0 ;  /* 0x000000050300720c */ /* 0x000fc80003f01300 */
[----:B------:R-:W-:Y:S02]  /*2160*/  @P4 SEL R7, R2, R7, P0 ;  /* 0x0000000702074207 */ /* 0x000fe40000000000 */
[C---:B------:R-:W-:Y:S02]  /*2170*/  @P4 SEL R5, R3.reuse, R5, P0 ;  /* 0x0000000503054207 */ /* 0x040fe40000000000 */
[----:B------:R-:W-:Y:S02]  /*2180*/  @P2 SEL R0, R12, 0x1, !P4 ;  /* 0x000000010c002807 */ /* 0x000fe40006000000 */
[----:B------:R-:W-:Y:S02]  /*2190*/  SEL R4, R2, R7, !P2 ;  /* 0x0000000702047207 */ /* 0x000fe40005000000 */
[----:B------:R-:W-:Y:S01]  /*21a0*/  SEL R5, R3, R5, !P2 ;  /* 0x0000000503057207 */ /* 0x000fe20005000000 */
[----:B------:R-:W-:Y:S06]  /*21b0*/  BRA `(.L_x_89) ;  /* 0x0000003400b07947 */ /* 0x000fec0003800000 */
.L_x_76:
[----:B------:R-:W0:Y:S01]  /*21c0*/  S2R R13, SR_LANEID ;  /* 0x00000000000d7919 */ /* 0x000e220000000000 */
[----:B------:R-:W-:Y:S01]  /*21d0*/  LOP3.LUT R2, R7, 0x3e0, RZ, 0xc0, !PT ;  /* 0x000003e007027812 */ /* 0x000fe200078ec0ff */
[----:B------:R-:W-:Y:S03]  /*21e0*/  BSSY.RECONVERGENT B1, `(.L_x_90) ;  /* 0x0000022000017945 */ /* 0x000fe60003800200 */
[----:B------:R-:W-:Y:S01]  /*21f0*/  LOP3.LUT R9, RZ, R2, RZ, 0x33, !PT ;  /* 0x00000002ff097212 */ /* 0x000fe200078e33ff */
[----:B------:R-:W-:-:S04]  /*2200*/  VIADD R3, R2, 0x20 ;  /* 0x0000002002037836 */ /* 0x000fc80000000000 */
[----:B------:R-:W-:Y:S01]  /*2210*/  IMAD.IADD R2, R8, 0x1, R9 ;  /* 0x0000000108027824 */ /* 0x000fe200078e0209 */
[----:B------:R-:W-:-:S04]  /*2220*/  ISETP.GT.AND P0, PT, R3, R8, PT ;  /* 0x000000080300720c */ /* 0x000fc80003f04270 */
[----:B------:R-:W-:-:S05]  /*2230*/  SEL R2, R2, 0x1f, P0 ;  /* 0x0000001f02027807 */ /* 0x000fca0000000000 */
[----:B------:R1:W2:Y:S01]  /*2240*/  SHFL.DOWN PT, R10, R5, 0x1, R2 ;  /* 0x08200000050a7989 */ /* 0x0002a200000e0002 */
[C---:B0-----:R-:W-:Y:S01]  /*2250*/  VIADD R3, R13.reuse, 0x2 ;  /* 0x000000020d037836 */ /* 0x041fe20000000000 */
[CC--:B------:R-:W-:Y:S01]  /*2260*/  ISETP.GE.AND P0, PT, R13.reuse, R2.reuse, PT ;  /* 0x000000020d00720c */ /* 0x0c0fe20003f06270 */
[C---:B------:R-:W-:Y:S01]  /*2270*/  VIADD R11, R13.reuse, 0x8 ;  /* 0x000000080d0b7836 */ /* 0x040fe20000000000 */
[C---:B------:R-:W-:Y:S01]  /*2280*/  ISETP.NE.AND P1, PT, R13.reuse, RZ, PT ;  /* 0x000000ff0d00720c */ /* 0x040fe20003f25270 */
[----:B------:R-:W-:Y:S01]  /*2290*/  VIADD R9, R13, 0x4 ;  /* 0x000000040d097836 */ /* 0x000fe20000000000 */
[-C--:B------:R-:W-:Y:S02]  /*22a0*/  ISETP.GT.AND P5, PT, R3, R2.reuse, PT ;  /* 0x000000020300720c */ /* 0x080fe40003fa4270 */
[----:B------:R-:W-:Y:S02]  /*22b0*/  LOP3.LUT R3, R0, 0xff, RZ, 0xc0, !PT ;  /* 0x000000ff00037812 */ /* 0x000fe400078ec0ff */
[----:B------:R-:W-:-:S02]  /*22c0*/  ISETP.GT.AND P2, PT, R11, R2, PT ;  /* 0x000000020b00720c */ /* 0x000fc40003f44270 */
[----:B------:R1:W0:Y:S01]  /*22d0*/  SHFL.DOWN PT, R11, R4, 0x1, R2 ;  /* 0x08200000040b7989 */ /* 0x00022200000e0002 */
[----:B------:R-:W-:Y:S01]  /*22e0*/  ISETP.GT.AND P3, PT, R9, R2, PT ;  /* 0x000000020900720c */ /* 0x000fe20003f64270 */
[----:B------:R-:W-:Y:S02]  /*22f0*/  VIADD R9, R13, 0x10 ;  /* 0x000000100d097836 */ /* 0x000fe40000000000 */
[----:B------:R1:W3:Y:S01]  /*2300*/  SHFL.DOWN PT, R3, R3, 0x1, R2 ;  /* 0x0820000003037989 */ /* 0x0002e200000e0002 */
[----:B--2---:R-:W-:Y:S09]  /*2310*/  @P0 BRA `(.L_x_91) ;  /* 0x0000000000380947 */ /* 0x004ff20003800000 */
[----:B---3--:R-:W-:Y:S01]  /*2320*/  LOP3.LUT P0, RZ, R3, 0xff, RZ, 0xc0, !PT ;  /* 0x000000ff03ff7812 */ /* 0x008fe2000780c0ff */
[----:B------:R-:W-:Y:S01]  /*2330*/  IMAD.MOV.U32 R13, RZ, RZ, 0x1 ;  /* 0x00000001ff0d7424 */ /* 0x000fe200078e00ff */
[----:B------:R-:W-:-:S04]  /*2340*/  LOP3.LUT P4, R12, R0, 0xff, RZ, 0xc0, !PT ;  /* 0x000000ff000c7812 */ /* 0x000fc8000788c0ff */
[----:B------:R-:W-:-:S13]  /*2350*/  PLOP3.LUT P0, PT, P4, P0, PT, 0x2f, 0xf2 ;  /* 0x0000000000f2781c */ /* 0x000fda0002700577 */
[----:B0-----:R-:W-:Y:S02]  /*2360*/  @!P0 ISETP.LT.U32.AND P4, PT, R11, R4, PT ;  /* 0x000000040b00820c */ /* 0x001fe40003f81070 */
[----:B------:R-:W-:Y:S02]  /*2370*/  @P0 ISETP.NE.AND P6, PT, R12, RZ, PT ;  /* 0x000000ff0c00020c */ /* 0x000fe40003fc5270 */
[----:B------:R-:W-:Y:S02]  /*2380*/  @!P0 PRMT R0, R13, 0x7610, R0 ;  /* 0x000076100d008816 */ /* 0x000fe40000000000 */
[----:B------:R-:W-:Y:S02]  /*2390*/  @!P0 ISETP.LT.AND.EX P4, PT, R10, R5, PT, P4 ;  /* 0x000000050a00820c */ /* 0x000fe40003f81340 */
[----:B------:R-:W-:Y:S02]  /*23a0*/  @P0 SEL R3, R3, R0, !P6 ;  /* 0x0000000003030207 */ /* 0x000fe40007000000 */
[----:B-1----:R-:W-:-:S02]  /*23b0*/  @!P0 SEL R4, R11, R4, P4 ;  /* 0x000000040b048207 */ /* 0x002fc40002000000 */
[C---:B------:R-:W-:Y:S02]  /*23c0*/  @!P0 SEL R5, R10.reuse, R5, P4 ;  /* 0x000000050a058207 */ /* 0x040fe40002000000 */
[----:B------:R-:W-:Y:S02]  /*23d0*/  @P0 PRMT R0, R3, 0x7610, R0 ;  /* 0x0000761003000816 */ /* 0x000fe40000000000 */
[----:B------:R-:W-:Y:S02]  /*23e0*/  @P0 SEL R4, R11, R4, !P6 ;  /* 0x000000040b040207 */ /* 0x000fe40007000000 */
[----:B------:R-:W-:-:S07]  /*23f0*/  @P0 SEL R5, R10, R5, !P6 ;  /* 0x000000050a050207 */ /* 0x000fce0007000000 */
.L_x_91:
[----:B------:R-:W-:Y:S05]  /*2400*/  BSYNC.RECONVERGENT B1 ;  /* 0x0000000000017941 */ /* 0x000fea0003800200 */
.L_x_90:
[----:B---3--:R-:W-:Y:S01]  /*2410*/  LOP3.LUT R3, R0, 0xff, RZ, 0xc0, !PT ;  /* 0x000000ff00037812 */ /* 0x008fe200078ec0ff */
[----:B------:R2:W3:Y:S01]  /*2420*/  SHFL.DOWN PT, R10, R5, 0x2, R2 ;  /* 0x08400000050a7989 */ /* 0x0004e200000e0002 */
[----:B------:R-:W-:Y:S01]  /*2430*/  ISETP.GT.AND P4, PT, R9, R2, PT ;  /* 0x000000020900720c */ /* 0x000fe20003f84270 */
[----:B------:R-:W-:Y:S02]  /*2440*/  BSSY.RECONVERGENT B1, `(.L_x_92) ;  /* 0x0000012000017945 */ /* 0x000fe40003800200 */
[----:B------:R2:W4:Y:S04]  /*2450*/  SHFL.DOWN PT, R9, R4, 0x2, R2 ;  /* 0x0840000004097989 */ /* 0x00052800000e0002 */
[----:B------:R2:W0:Y:S01]  /*2460*/  SHFL.DOWN PT, R3, R3, 0x2, R2 ;  /* 0x0840000003037989 */ /* 0x00042200000e0002 */
        /* <DEDUP_REMOVED lines=10> */
[----:B-12---:R-:W-:-:S02]  /*2510*/  @!P0 SEL R4, R9, R4, P5 ;  /* 0x0000000409048207 */ /* 0x006fc40002800000 */
[C---:B------:R-:W-:Y:S02]  /*2520*/  @!P0 SEL R5, R10.reuse, R5, P5 ;  /* 0x000000050a058207 */ /* 0x040fe40002800000 */
[----:B------:R-:W-:Y:S02]  /*2530*/  @P0 PRMT R0, R3, 0x7610, R0 ;  /* 0x0000761003000816 */ /* 0x000fe40000000000 */
[----:B------:R-:W-:Y:S02]  /*2540*/  @P0 SEL R4, R9, R4, !P6 ;  /* 0x0000000409040207 */ /* 0x000fe40007000000 */
[----:B------:R-:W-:-:S07]  /*2550*/  @P0 SEL R5, R10, R5, !P6 ;  /* 0x000000050a050207 */ /* 0x000fce0007000000 */
.L_x_93:
[----:B------:R-:W-:Y:S05]  /*2560*/  BSYNC.RECONVERGENT B1 ;  /* 0x0000000000017941 */ /* 0x000fea0003800200 */
.L_x_92:
[----:B0-----:R-:W-:Y:S01]  /*2570*/  LOP3.LUT R3, R0, 0xff, RZ, 0xc0, !PT ;  /* 0x000000ff00037812 */ /* 0x001fe200078ec0ff */
[----:B----4-:R0:W4:Y:S01]  /*2580*/  SHFL.DOWN PT, R9, R4, 0x4, R2 ;  /* 0x0880000004097989 */ /* 0x01012200000e0002 */
[----:B------:R-:W-:Y:S03]  /*2590*/  BSSY.RECONVERGENT B1, `(.L_x_94) ;  /* 0x0000012000017945 */ /* 0x000fe60003800200 */
[----:B---3--:R0:W3:Y:S04]  /*25a0*/  SHFL.DOWN PT, R10, R5, 0x4, R2 ;  /* 0x08800000050a7989 */ /* 0x0080e800000e0002 */
        /* <DEDUP_REMOVED lines=16> */
.L_x_95:
[----:B------:R-:W-:Y:S05]  /*26b0*/  BSYNC.RECONVERGENT B1 ;  /* 0x0000000000017941 */ /* 0x000fea0003800200 */
.L_x_94:
        /* <DEDUP_REMOVED lines=20> */
.L_x_97:
[----:B------:R-:W-:Y:S05]  /*2800*/  BSYNC.RECONVERGENT B1 ;  /* 0x0000000000017941 */ /* 0x000fea0003800200 */
.L_x_96:
        /* <DEDUP_REMOVED lines=8> */
[----:B-12---:R-:W-:-:S04]  /*2890*/  LOP3.LUT P2, R2, R0, 0xff, RZ, 0xc0, !PT ;  /* 0x000000ff00027812 */ /* 0x006fc8000784c0ff */
[----:B------:R-:W-:-:S13]  /*28a0*/  PLOP3.LUT P0, PT, P2, P0, PT, 0x2f, 0xf2 ;  /* 0x0000000000f2781c */ /* 0x000fda0001700577 */
[----:B----4-:R-:W-:Y:S02]  /*28b0*/  @!P0 ISETP.LT.U32.AND P2, PT, R9, R4, PT ;  /* 0x000000040900820c */ /* 0x010fe40003f41070 */
[----:B------:R-:W-:Y:S02]  /*28c0*/  @P0 ISETP.NE.AND P3, PT, R2, RZ, PT ;  /* 0x000000ff0200020c */ /* 0x000fe40003f65270 */
[----:B------:R-:W-:Y:S02]  /*28d0*/  @!P0 PRMT R0, R11, 0x7610, R0 ;  /* 0x000076100b008816 */ /* 0x000fe40000000000 */
[----:B---3--:R-:W-:Y:S02]  /*28e0*/  @!P0 ISETP.LT.AND.EX P2, PT, R10, R5, PT, P2 ;  /* 0x000000050a00820c */ /* 0x008fe40003f41320 */
[----:B------:R-:W-:Y:S02]  /*28f0*/  @P0 SEL R2, R3, R0, !P3 ;  /* 0x0000000003020207 */ /* 0x000fe40005800000 */
[----:B------:R-:W-:-:S02]  /*2900*/  @!P0 SEL R4, R9, R4, P2 ;  /* 0x0000000409048207 */ /* 0x000fc40001000000 */
[----:B------:R-:W-:Y:S02]  /*2910*/  @!P0 SEL R5, R10, R5, P2 ;  /* 0x000000050a058207 */ /* 0x000fe40001000000 */
[----:B------:R-:W-:Y:S02]  /*2920*/  @P0 PRMT R0, R2, 0x7610, R0 ;  /* 0x0000761002000816 */ /* 0x000fe40000000000 */
[----:B------:R-:W-:Y:S02]  /*2930*/  @P0 SEL R4, R9, R4, !P3 ;  /* 0x0000000409040207 */ /* 0x000fe40005800000 */
[----:B------:R-:W-:-:S07]  /*2940*/  @P0 SEL R5, R10, R5, !P3 ;  /* 0x000000050a050207 */ /* 0x000fce0005800000 */
.L_x_99:
[----:B------:R-:W-:Y:S05]  /*2950*/  BSYNC.RECONVERGENT B1 ;  /* 0x0000000000017941 */ /* 0x000fea0003800200 */
.L_x_98:
[----:B------:R-:W-:Y:S04]  /*2960*/  BSSY.RECONVERGENT B1, `(.L_x_100) ;  /* 0x000000a000017945 */ /* 0x000fe80003800200 */
[----:B------:R-:W-:Y:S05]  /*2970*/  @P1 BRA `(.L_x_101) ;  /* 0x0000000000201947 */ /* 0x000fea0003800000 */
[----:B---3--:R-:W3:Y:S01]  /*2980*/  S2R R10, SR_CgaCtaId ;  /* 0x00000000000a7919 */ /* 0x008ee20000008800 */
[----:B0-----:R-:W-:Y:S02]  /*2990*/  MOV R3, 0x400 ;  /* 0x0000040000037802 */ /* 0x001fe40000000f00 */
[----:B-12---:R-:W-:-:S04]  /*29a0*/  SHF.R.U32.HI R2, RZ, 0x1, R7 ;  /* 0x00000001ff027819 */ /* 0x006fc80000011607 */
[----:B------:R-:W-:Y:S02]  /*29b0*/  LOP3.LUT R2, R2, 0x1f0, RZ, 0xc0, !PT ;  /* 0x000001f002027812 */ /* 0x000fe400078ec0ff */
[----:B---3--:R-:W-:-:S05]  /*29c0*/  LEA R3, R10, R3, 0x18 ;  /* 0x000000030a037211 */ /* 0x008fca00078ec0ff */
[----:B------:R-:W-:-:S05]  /*29d0*/  IMAD.IADD R3, R2, 0x1, R3 ;  /* 0x0000000102037824 */ /* 0x000fca00078e0203 */
[----:B------:R0:W-:Y:S04]  /*29e0*/  STS.64 [R3+0x10], R4 ;  /* 0x0000100403007388 */ /* 0x0001e80000000a00 */
[----:B------:R0:W-:Y:S02]  /*29f0*/  STS.U8 [R3+0x8], R0 ;  /* 0x0000080003007388 */ /* 0x0001e40000000000 */
.L_x_101:
[----:B------:R-:W-:Y:S05]  /*2a00*/  BSYNC.RECONVERGENT B1 ;  /* 0x0000000000017941 */ /* 0x000fea0003800200 */
.L_x_100:
[----:B------:R-:W-:Y:S01]  /*2a10*/  BAR.SYNC.DEFER_BLOCKING 0x0 ;  /* 0x0000000000007b1d */ /* 0x000fe20000010000 */
[----:B------:R-:W-:-:S13]  /*2a20*/  ISETP.NE.AND P1, PT, R7, RZ, PT ;  /* 0x000000ff0700720c */ /* 0x000fda0003f25270 */
[----:B------:R-:W-:Y:S05]  /*2a30*/  @P1 BRA `(.L_x_89) ;  /* 0x0000002c00901947 */ /* 0x000fea0003800000 */
[C---:B------:R-:W-:Y:S02]  /*2a40*/  ISETP.GE.AND P0, PT, R8.reuse, 0x21, PT ;  /* 0x000000210800780c */ /* 0x040fe40003f06270 */
[C---:B------:R-:W-:Y:S02]  /*2a50*/  ISETP.GE.AND P2, PT, R8.reuse, 0x41, PT ;  /* 0x000000410800780c */ /* 0x040fe40003f46270 */
[C---:B------:R-:W-:Y:S02]  /*2a60*/  ISETP.GE.AND P3, PT, R8.reuse, 0x61, PT ;  /* 0x000000610800780c */ /* 0x040fe40003f66270 */
[----:B------:R-:W-:-:S07]  /*2a70*/  ISETP.GE.AND P4, PT, R8, 0x81, PT ;  /* 0x000000810800780c */ /* 0x000fce0003f86270 */
[----:B------:R-:W-:Y:S06]  /*2a80*/  @!P0 BRA `(.L_x_102) ;  /* 0x00000000003c8947 */ /* 0x000fec0003800000 */
[----:B------:R-:W5:Y:S01]  /*2a90*/  S2UR UR5, SR_CgaCtaId ;  /* 0x00000000000579c3 */ /* 0x000f620000008800 */
[----:B------:R-:W-:Y:S01]  /*2aa0*/  UMOV UR4, 0x400 ;  /* 0x0000040000047882 */ /* 0x000fe20000000000 */
[----:B------:R-:W-:Y:S01]  /*2ab0*/  LOP3.LUT P5, RZ, R0, 0xff, RZ, 0xc0, !PT ;  /* 0x000000ff00ff7812 */ /* 0x000fe200078ac0ff */
[----:B-----5:R-:W-:-:S09]  /*2ac0*/  ULEA UR4, UR5, UR4, 0x18 ;  /* 0x0000000405047291 */ /* 0x020fd2000f8ec0ff */
[----:B------:R-:W5:Y:S04]  /*2ad0*/  LDS.U8 R7, [UR4+0x18] ;  /* 0x00001804ff077984 */ /* 0x000f680008000000 */
[----:B012---:R-:W0:Y:S01]  /*2ae0*/  LDS.64 R2, [UR4+0x20] ;  /* 0x00002004ff027984 */ /* 0x007e220008000a00 */
        /* <DEDUP_REMOVED lines=9> */
.L_x_102:
[----:B------:R-:W-:Y:S01]  /*2b80*/  ISETP.GE.AND P5, PT, R8, 0xa1, PT ;  /* 0x000000a10800780c */ /* 0x000fe20003fa6270 */
[----:B------:R-:W-:-:S12]  /*2b90*/  @!P2 BRA `(.L_x_103) ;  /* 0x00000000003ca947 */ /* 0x000fd80003800000 */
        /* <DEDUP_REMOVED lines=15> */
.L_x_103:
        /* <DEDUP_REMOVED lines=17> */
.L_x_104:
        /* <DEDUP_REMOVED lines=17> */
.L_x_105:
[----:B------:R-:W-:Y:S05]  /*2eb0*/  @!P5 BRA `(.L_x_106) ;  /* 0x00000000003cd947 */ /* 0x000fea0003800000 */
        /* <DEDUP_REMOVED lines=15> */
.L_x_106:
        /* <DEDUP_REMOVED lines=16> */
.L_x_107:
        /* <DEDUP_REMOVED lines=17> */
.L_x_65:
[----:B------:R-:W0:Y:S01]  /*31c0*/  S2R R7, SR_TID.X ;  /* 0x0000000000077919 */ /* 0x000e220000002100 */
[----:B------:R-:W1:Y:S01]  /*31d0*/  LDCU.64 UR8, c[0x0][0x380] ;  /* 0x00007000ff0877ac */ /* 0x000e620008000a00 */
[----:B------:R-:W2:Y:S01]  /*31e0*/  LDCU.64 UR6, c[0x0][0x390] ;  /* 0x00007200ff0677ac */ /* 0x000ea20008000a00 */
[----:B0-----:R-:W-:-:S05]  /*31f0*/  IADD3 R0, P0, PT, R12, R7, RZ ;  /* 0x000000070c007210 */ /* 0x001fca0007f1e0ff */
[----:B------:R-:W-:Y:S01]  /*3200*/  IMAD.X R5, RZ, RZ, RZ, P0 ;  /* 0x000000ffff057224 */ /* 0x000fe200000e06ff */
[----:B-1----:R-:W-:-:S04]  /*3210*/  LEA R4, P0, R0, UR8, 0x2 ;  /* 0x0000000800047c11 */ /* 0x002fc8000f8010ff */
[----:B------:R-:W-:-:S05]  /*3220*/  LEA.HI.X R5, R0, UR9, R5, 0x2, P0 ;  /* 0x0000000900057c11 */ /* 0x000fca00080f1405 */
[----:B------:R-:W3:Y:S04]  /*3230*/  LDG.E R8, desc[UR10][R4.64] ;  /* 0x0000000a04087981 */ /* 0x000ee8000c1e1900 */
[----:B------:R-:W4:Y:S04]  /*3240*/  LDG.E R10, desc[UR10][R4.64+0x800] ;  /* 0x0008000a040a7981 */ /* 0x000f28000c1e1900 */
[----:B------:R-:W5:Y:S04]  /*3250*/  LDG.E R0, desc[UR10][R4.64+0x400] ;  /* 0x0004000a04007981 */ /* 0x000f68000c1e1900 */
[----:B------:R-:W5:Y:S01]  /*3260*/  LDG.E R11, desc[UR10][R4.64+0xc00] ;  /* 0x000c000a040b7981 */ /* 0x000f62000c1e1900 */
[----:B------:R-:W-:Y:S01]  /*3270*/  VIADD R9, R7, 0x200 ;  /* 0x0000020007097836 */ /* 0x000fe20000000000 */
[----:B--2---:R-:W-:-:S04]  /*3280*/  IADD3 R16, P1, PT, R12, UR6, RZ ;  /* 0x000000060c107c10 */ /* 0x004fc8000ff3e0ff */
[----:B------:R-:W-:Y:S02]  /*3290*/  IADD3 R14, P3, PT, R9, R16, RZ ;  /* 0x00000010090e7210 */ /* 0x000fe40007f7e0ff */
[----:B---3--:R-:W-:Y:S01]  /*32a0*/  FSETP.GTU.AND P0, PT, R8, RZ, PT ;  /* 0x000000ff0800720b */ /* 0x008fe20003f0c000 */
[----:B------:R-:W-:Y:S01]  /*32b0*/  VIADD R8, R7, 0x100 ;  /* 0x0000010007087836 */ /* 0x000fe20000000000 */
[----:B----4-:R-:W-:-:S04]  /*32c0*/  FSETP.GTU.AND P2, PT, R10, RZ, PT ;  /* 0x000000ff0a00720b */ /* 0x010fc80003f4c000 */
[----:B------:R-:W-:Y:S01]  /*32d0*/  SEL R13, R8, R7, P0 ;  /* 0x00000007080d7207 */ /* 0x000fe20000000000 */
[----:B------:R-:W-:Y:S01]  /*32e0*/  IMAD.U32 R8, RZ, RZ, UR7 ;  /* 0x00000007ff087e24 */ /* 0x000fe2000f8e00ff */
[----:B-----5:R-:W-:Y:S02]  /*32f0*/  FSETP.GTU.AND P0, PT, R0, RZ, P0 ;  /* 0x000000ff0000720b */ /* 0x020fe4000070c000 */
[----:B------:R-:W-:Y:S01]  /*3300*/  IADD3 R9, P4, PT, R13, R16, RZ ;  /* 0x000000100d097210 */ /* 0x000fe20007f9e0ff */
[----:B------:R-:W-:-:S03]  /*3310*/  IMAD.X R13, RZ, RZ, R8, P1 ;  /* 0x000000ffff0d7224 */ /* 0x000fc600008e0608 */
[C---:B------:R-:W-:Y:S01]  /*3320*/  ISETP.LT.U32.AND P1, PT, R14.reuse, R9, PT ;  /* 0x000000090e00720c */ /* 0x040fe20003f21070 */
[--C-:B------:R-:W-:Y:S01]  /*3330*/  IMAD.X R16, RZ, RZ, R13.reuse, P3 ;  /* 0x000000ffff107224 */ /* 0x100fe200018e060d */
[----:B------:R-:W-:Y:S01]  /*3340*/  FSETP.GTU.AND P3, PT, R11, RZ, PT ;  /* 0x000000ff0b00720b */ /* 0x000fe20003f6c000 */
[----:B------:R-:W-:Y:S01]  /*3350*/  IMAD.X R5, RZ, RZ, R13, P4 ;  /* 0x000000ffff057224 */ /* 0x000fe200020e060d */
[----:B------:R-:W-:-:S04]  /*3360*/  IADD3 R13, P4, PT, R14, 0x100, RZ ;  /* 0x000001000e0d7810 */ /* 0x000fc80007f9e0ff */
[----:B------:R-:W-:-:S04]  /*3370*/  ISETP.LT.AND.EX P1, PT, R16, R5, PT, P1 ;  /* 0x000000051000720c */ /* 0x000fc80003f21310 */
[----:B------:R-:W-:Y:S02]  /*3380*/  @!P2 SEL R9, R14, R9, P1 ;  /* 0x000000090e09a207 */ /* 0x000fe40000800000 */
[----:B------:R-:W-:Y:S02]  /*3390*/  @!P2 SEL R5, R16, R5, P1 ;  /* 0x000000051005a207 */ /* 0x000fe40000800000 */
[----:B------:R-:W-:Y:S02]  /*33a0*/  ISETP.GE.U32.AND P1, PT, R15, UR5, PT ;  /* 0x000000050f007c0c */ /* 0x000fe4000bf26070 */
[----:B------:R-:W-:Y:S01]  /*33b0*/  SEL R4, R14, R9, P0 ;  /* 0x000000090e047207 */ /* 0x000fe20000000000 */
[----:B------:R-:W-:Y:S01]  /*33c0*/  IMAD.X R14, RZ, RZ, R16, P4 ;  /* 0x000000ffff0e7224 */ /* 0x000fe200020e0610 */
[----:B------:R-:W-:Y:S02]  /*33d0*/  ISETP.GE.U32.AND.EX P1, PT, R17, UR12, PT, P1 ;  /* 0x0000000c11007c0c */ /* 0x000fe4000bf26110 */
[----:B------:R-:W-:-:S02]  /*33e0*/  SEL R5, R16, R5, P0 ;  /* 0x0000000510057207 */ /* 0x000fc40000000000 */
[-C--:B------:R-:W-:Y:S02]  /*33f0*/  ISETP.LT.U32.AND P2, PT, R13, R4.reuse, PT ;  /* 0x000000040d00720c */ /* 0x080fe40003f41070 */
[----:B------:R-:W-:Y:S02]  /*3400*/  FSETP.GTU.AND P0, PT, R10, RZ, P0 ;  /* 0x000000ff0a00720b */ /* 0x000fe4000070c000 */
[CC--:B------:R-:W-:Y:S02]  /*3410*/  ISETP.LT.AND.EX P2, PT, R14.reuse, R5.reuse, PT, P2 ;  /* 0x000000050e00720c */ /* 0x0c0fe40003f41320 */
[----:B------:R-:W-:Y:S02]  /*3420*/  FSETP.LE.OR P4, PT, R11, RZ, !P0 ;  /* 0x000000ff0b00720b */ /* 0x000fe40004783400 */
[----:B------:R-:W-:Y:S02]  /*3430*/  @!P3 SEL R4, R13, R4, P2 ;  /* 0x000000040d04b207 */ /* 0x000fe40001000000 */
[----:B------:R-:W-:-:S02]  /*3440*/  @!P3 SEL R5, R14, R5, P2 ;  /* 0x000000050e05b207 */ /* 0x000fc40001000000 */
[----:B------:R-:W-:Y:S02]  /*3450*/  SEL R0, RZ, 0x1, !P4 ;  /* 0x00000001ff007807 */ /* 0x000fe40006000000 */
[----:B------:R-:W-:Y:S02]  /*3460*/  SEL R4, R13, R4, P0 ;  /* 0x000000040d047207 */ /* 0x000fe40000000000 */
[----:B------:R-:W-:Y:S01]  /*3470*/  SEL R5, R14, R5, P0 ;  /* 0x000000050e057207 */ /* 0x000fe20000000000 */
[----:B------:R-:W-:Y:S06]  /*3480*/  @!P1 BRA `(.L_x_108) ;  /* 0x0000001400c49947 */ /* 0x000fec0003800000 */
[----:B------:R-:W-:Y:S01]  /*3490*/  IADD3 R10, P1, PT, R12, UR5, RZ ;  /* 0x000000050c0a7c10 */ /* 0x000fe2000ff3e0ff */
[----:B------:R-:W-:Y:S01]  /*34a0*/  UMOV UR4, URZ ;  /* 0x000000ff00047c82 */ /* 0x000fe20008000000 */
[----:B------:R-:W-:Y:S02]  /*34b0*/  IADD3 R11, P2, PT, R2, -0x400, RZ ;  /* 0xfffffc00020b7810 */ /* 0x000fe40007f5e0ff */
[----:B------:R-:W-:Y:S01]  /*34c0*/  LOP3.LUT R13, RZ, R7, RZ, 0x33, !PT ;  /* 0x00000007ff0d7212 */ /* 0x000fe200078e33ff */
[----:B------:R-:W-:Y:S01]  /*34d0*/  IMAD.X R9, RZ, RZ, UR12, P1 ;  /* 0x0000000cff097e24 */ /* 0x000fe200088e06ff */
[----:B------:R-:W-:Y:S02]  /*34e0*/  ISETP.GT.U32.AND P0, PT, R10, R11, PT ;  /* 0x0000000b0a00720c */ /* 0x000fe40003f04070 */
[----:B------:R-:W-:Y:S02]  /*34f0*/  IADD3.X R14, PT, PT, R3, -0x1, RZ, P2, !PT ;  /* 0xffffffff030e7810 */ /* 0x000fe400017fe4ff */
[----:B------:R-:W-:-:S02]  /*3500*/  IADD3 R13, PT, PT, R2, -UR5, R13 ;  /* 0x80000005020d7c10 */ /* 0x000fc4000fffe00d */
[----:B------:R-:W-:-:S03]  /*3510*/  ISETP.GT.U32.AND.EX P0, PT, R9, R14, PT, P0 ;  /* 0x0000000e0900720c */ /* 0x000fc60003f04100 */
[----:B------:R-:W-:-:S10]  /*3520*/  IMAD.IADD R13, R13, 0x1, -R12 ;  /* 0x000000010d0d7824 */ /* 0x000fd400078e0a0c */
[----:B------:R-:W-:Y:S05]  /*3530*/  @P0 BRA `(.L_x_109) ;  /* 0x0000000400400947 */ /* 0x000fea0003800000 */
[----:B------:R-:W0:Y:S01]  /*3540*/  LDC.64 R2, c[0x0][0x3c8] ;  /* 0x0000f200ff027b82 */ /* 0x000e220000000a00 */
[----:B------:R-:W1:Y:S01]  /*3550*/  LDCU.64 UR8, c[0x0][0x380] ;  /* 0x00007000ff0877ac */ /* 0x000e620008000a00 */
[----:B------:R-:W2:Y:S02]  /*3560*/  LDCU.64 UR6, c[0x0][0x390] ;  /* 0x00007200ff0677ac */ /* 0x000ea40008000a00 */
.L_x_113:
[----:B------:R-:W-:-:S05]  /*3570*/  IADD3 R15, P0, PT, R7, R10, RZ ;  /* 0x0000000a070f7210 */ /* 0x000fca0007f1e0ff */
[----:B------:R-:W-:Y:S01]  /*3580*/  IMAD.X R12, RZ, RZ, R9, P0 ;  /* 0x000000ffff0c7224 */ /* 0x000fe200000e0609 */
[----:B-1----:R-:W-:-:S04]  /*3590*/  LEA R16, P0, R15, UR8, 0x2 ;  /* 0x000000080f107c11 */ /* 0x002fc8000f8010ff */
[----:B------:R-:W-:-:S05]  /*35a0*/  LEA.HI.X R17, R15, UR9, R12, 0x2, P0 ;  /* 0x000000090f117c11 */ /* 0x000fca00080f140c */
[----:B------:R1:W5:Y:S04]  /*35b0*/  LDG.E R21, desc[UR10][R16.64] ;  /* 0x0000000a10157981 */ /* 0x000368000c1e1900 */
[----:B------:R1:W5:Y:S04]  /*35c0*/  LDG.E R19, desc[UR10][R16.64+0x400] ;  /* 0x0004000a10137981 */ /* 0x000368000c1e1900 */
[----:B------:R1:W5:Y:S04]  /*35d0*/  LDG.E R20, desc[UR10][R16.64+0x800] ;  /* 0x0008000a10147981 */ /* 0x000368000c1e1900 */
[----:B------:R1:W5:Y:S01]  /*35e0*/  LDG.E R18, desc[UR10][R16.64+0xc00] ;  /* 0x000c000a10127981 */ /* 0x000362000c1e1900 */
[----:B------:R-:W-:Y:S01]  /*35f0*/  LOP3.LUT P1, RZ, R0, 0xff, RZ, 0xc0, !PT ;  /* 0x000000ff00ff7812 */ /* 0x000fe2000782c0ff */
[----:B--2---:R-:W-:Y:S01]  /*3600*/  IMAD.U32 R8, RZ, RZ, UR7 ;  /* 0x00000007ff087e24 */ /* 0x004fe2000f8e00ff */
[----:B------:R-:W-:Y:S01]  /*3610*/  IADD3 R15, P0, PT, R15, UR6, RZ ;  /* 0x000000060f0f7c10 */ /* 0x000fe2000ff1e0ff */
[----:B------:R-:W-:Y:S04]  /*3620*/  BSSY.RECONVERGENT B1, `(.L_x_110) ;  /* 0x000000f000017945 */ /* 0x000fe80003800200 */
[----:B------:R-:W-:-:S06]  /*3630*/  IMAD.X R12, R12, 0x1, R8, P0 ;  /* 0x000000010c0c7824 */ /* 0x000fcc00000e0608 */
[----:B-1----:R-:W-:Y:S05]  /*3640*/  @!P1 BRA `(.L_x_111) ;  /* 0x0000000000209947 */ /* 0x002fea0003800000 */
[----:B-----5:R-:W-:-:S13]  /*3650*/  FSETP.GTU.AND P0, PT, R21, RZ, PT ;  /* 0x000000ff1500720b */ /* 0x020fda0003f0c000 */
[----:B------:R-:W-:Y:S05]  /*3660*/  @P0 BRA `(.L_x_112) ;  /* 0x0000000000280947 */ /* 0x000fea0003800000 */
[----:B------:R-:W-:Y:S01]  /*3670*/  ISETP.LT.U32.AND P0, PT, R15, R4, PT ;  /* 0x000000040f00720c */ /* 0x000fe20003f01070 */
[----:B------:R-:W-:-:S03]  /*3680*/  IMAD.MOV.U32 R0, RZ, RZ, 0x1 ;  /* 0x00000001ff007424 */ /* 0x000fc600078e00ff */
[----:B------:R-:W-:-:S04]  /*3690*/  ISETP.LT.AND.EX P0, PT, R12, R5, PT, P0 ;  /* 0x000000050c00720c */ /* 0x000fc80003f01300 */
[----:B------:R-:W-:Y:S02]  /*36a0*/  SEL R4, R15, R4, P0 ;  /* 0x000000040f047207 */ /* 0x000fe40000000000 */
[----:B------:R-:W-:Y:S01]  /*36b0*/  SEL R5, R12, R5, P0 ;  /* 0x000000050c057207 */ /* 0x000fe20000000000 */
[----:B------:R-:W-:Y:S06]  /*36c0*/  BRA `(.L_x_112) ;  /* 0x0000000000107947 */ /* 0x000fec0003800000 */
.L_x_111:
[----:B-----5:R-:W-:Y:S01]  /*36d0*/  FSETP.GTU.AND P0, PT, R21, RZ, PT ;  /* 0x000000ff1500720b */ /* 0x020fe20003f0c000 */
[----:B------:R-:W-:Y:S02]  /*36e0*/  IMAD.MOV.U32 R4, RZ, RZ, R15 ;  /* 0x000000ffff047224 */ /* 0x000fe400078e000f */
[----:B------:R-:W-:Y:S01]  /*36f0*/  IMAD.MOV.U32 R5, RZ, RZ, R12 ;  /* 0x000000ffff057224 */ /* 0x000fe200078e000c */
[----:B------:R-:W-:-:S09]  /*3700*/  SEL R0, RZ, 0x1, P0 ;  /* 0x00000001ff007807 */ /* 0x000fd20000000000 */
.L_x_112:
[----:B------:R-:W-:Y:S05]  /*3710*/  BSYNC.RECONVERGENT B1 ;  /* 0x0000000000017941 */ /* 0x000fea0003800200 */
.L_x_110:
[----:B------:R-:W-:Y:S01]  /*3720*/  FSETP.GTU.AND P2, PT, R19, RZ, PT ;  /* 0x000000ff1300720b */ /* 0x000fe20003f4c000 */
[----:B------:R-:W-:Y:S01]  /*3730*/  IMAD.MOV.U32 R19, RZ, RZ, R4 ;  /* 0x000000ffff137224 */ /* 0x000fe200078e0004 */
[----:B------:R-:W-:Y:S01]  /*3740*/  IADD3 R4, P1, PT, R15, 0x100, RZ ;  /* 0x000001000f047810 */ /* 0x000fe20007f3e0ff */
[----:B------:R-:W-:Y:S01]  /*3750*/  IMAD.MOV.U32 R16, RZ, RZ, R5 ;  /* 0x000000ffff107224 */ /* 0x000fe200078e0005 */
[----:B------:R-:W-:Y:S02]  /*3760*/  LOP3.LUT P3, RZ, R0, 0xff, RZ, 0xc0, !PT ;  /* 0x000000ff00ff7812 */ /* 0x000fe4000786c0ff */
[----:B------:R-:W-:Y:S01]  /*3770*/  ISETP.LT.U32.AND P0, PT, R4, R19, PT ;  /* 0x000000130400720c */ /* 0x000fe20003f01070 */
[----:B------:R-:W-:Y:S01]  /*3780*/  IMAD.X R5, RZ, RZ, R12, P1 ;  /* 0x000000ffff057224 */ /* 0x000fe200008e060c */
[----:B------:R-:W-:Y:S02]  /*3790*/  FSETP.GTU.AND P1, PT, R20, RZ, PT ;  /* 0x000000ff1400720b */ /* 0x000fe40003f2c000 */
[----:B------:R-:W-:-:S02]  /*37a0*/  SEL R0, R0, 0x1, P2 ;  /* 0x0000000100007807 */ /* 0x000fc40001000000 */
[----:B------:R-:W-:-:S04]  /*37b0*/  ISETP.LT.AND.EX P0, PT, R5, R16, PT, P0 ;  /* 0x000000100500720c */ /* 0x000fc80003f01300 */
[C---:B------:R-:W-:Y:S02]  /*37c0*/  @!P2 SEL R19, R4.reuse, R19, P0 ;  /* 0x000000130413a207 */ /* 0x040fe40000000000 */
[----:B------:R-:W-:Y:S02]  /*37d0*/  @!P2 SEL R16, R5, R16, P0 ;  /* 0x000000100510a207 */ /* 0x000fe40000000000 */
[----:B------:R-:W-:Y:S02]  /*37e0*/  IADD3 R17, P0, PT, R15, 0x200, RZ ;  /* 0x000002000f117810 */ /* 0x000fe40007f1e0ff */
[----:B------:R-:W-:Y:S02]  /*37f0*/  SEL R4, R4, R19, !P3 ;  /* 0x0000001304047207 */ /* 0x000fe40005800000 */
[----:B------:R-:W-:Y:S01]  /*3800*/  SEL R5, R5, R16, !P3 ;  /* 0x0000001005057207 */ /* 0x000fe20005800000 */
[----:B------:R-:W-:Y:S01]  /*3810*/  IMAD.X R16, RZ, RZ, R12, P0 ;  /* 0x000000ffff107224 */ /* 0x000fe200000e060c */
[----:B------:R-:W-:-:S02]  /*3820*/  ISETP.LT.U32.AND P0, PT, R17, R4, PT ;  /* 0x000000041100720c */ /* 0x000fc40003f01070 */
[----:B------:R-:W-:Y:S02]  /*3830*/  @!P3 SEL R0, RZ, 0x1, P2 ;  /* 0x00000001ff00b807 */ /* 0x000fe40001000000 */
[-C--:B------:R-:W-:Y:S02]  /*3840*/  ISETP.LT.AND.EX P0, PT, R16, R5.reuse, PT, P0 ;  /* 0x000000051000720c */ /* 0x080fe40003f01300 */
[----:B------:R-:W-:Y:S02]  /*3850*/  LOP3.LUT P3, RZ, R0, 0xff, RZ, 0xc0, !PT ;  /* 0x000000ff00ff7812 */ /* 0x000fe4000786c0ff */
[----:B------:R-:W-:Y:S02]  /*3860*/  @!P1 SEL R5, R16, R5, P0 ;  /* 0x0000000510059207 */ /* 0x000fe40000000000 */
[----:B------:R-:W-:Y:S02]  /*3870*/  @!P1 SEL R4, R17, R4, P0 ;  /* 0x0000000411049207 */ /* 0x000fe40000000000 */
[----:B------:R-:W-:-:S02]  /*3880*/  IADD3 R15, P0, PT, R15, 0x300, RZ ;  /* 0x000003000f0f7810 */ /* 0x000fc40007f1e0ff */
[----:B------:R-:W-:Y:S02]  /*3890*/  SEL R5, R16, R5, !P3 ;  /* 0x0000000510057207 */ /* 0x000fe40005800000 */
[----:B0-----:R-:W-:Y:S01]  /*38a0*/  IADD3 R16, P4, PT, -R10, R2, RZ ;  /* 0x000000020a107210 */ /* 0x001fe20007f9e1ff */
[----:B------:R-:W-:Y:S01]  /*38b0*/  IMAD.X R12, RZ, RZ, R12, P0 ;  /* 0x000000ffff0c7224 */ /* 0x000fe200000e060c */
[----:B------:R-:W-:Y:S02]  /*38c0*/  SEL R0, R0, 0x1, P1 ;  /* 0x0000000100007807 */ /* 0x000fe40000800000 */
[----:B------:R-:W-:Y:S01]  /*38d0*/  ISETP.GE.U32.AND P0, PT, R16, UR5, PT ;  /* 0x0000000510007c0c */ /* 0x000fe2000bf06070 */
[----:B------:R-:W-:Y:S01]  /*38e0*/  IMAD.X R16, R3, 0x1, ~R9, P4 ;  /* 0x0000000103107824 */ /* 0x000fe200020e0e09 */
[----:B------:R-:W-:Y:S02]  /*38f0*/  FSETP.GTU.AND P2, PT, R18, RZ, PT ;  /* 0x000000ff1200720b */ /* 0x000fe40003f4c000 */
[----:B------:R-:W-:-:S02]  /*3900*/  @!P3 SEL R0, RZ, 0x1, P1 ;  /* 0x00000001ff00b807 */ /* 0x000fc40000800000 */
[----:B------:R-:W-:Y:S02]  /*3910*/  SEL R4, R17, R4, !P3 ;  /* 0x0000000411047207 */ /* 0x000fe40005800000 */
[----:B------:R-:W-:Y:S02]  /*3920*/  ISETP.GE.U32.AND.EX P0, PT, R16, UR12, PT, P0 ;  /* 0x0000000c10007c0c */ /* 0x000fe4000bf06100 */
[C---:B------:R-:W-:Y:S02]  /*3930*/  LOP3.LUT P3, RZ, R0.reuse, 0xff, RZ, 0xc0, !PT ;  /* 0x000000ff00ff7812 */ /* 0x040fe4000786c0ff */
[----:B------:R-:W-:Y:S02]  /*3940*/  ISETP.LT.U32.AND P1, PT, R15, R4, PT ;  /* 0x000000040f00720c */ /* 0x000fe40003f21070 */
[----:B------:R-:W-:Y:S02]  /*3950*/  SEL R0, R0, 0x1, P2 ;  /* 0x0000000100007807 */ /* 0x000fe40001000000 */
[----:B------:R-:W-:-:S04]  /*3960*/  ISETP.LT.AND.EX P1, PT, R12, R5, PT, P1 ;  /* 0x000000050c00720c */ /* 0x000fc80003f21310 */
[C---:B------:R-:W-:Y:S02]  /*3970*/  @!P2 SEL R4, R15.reuse, R4, P1 ;  /* 0x000000040f04a207 */ /* 0x040fe40000800000 */
[C---:B------:R-:W-:Y:S02]  /*3980*/  @!P2 SEL R5, R12.reuse, R5, P1 ;  /* 0x000000050c05a207 */ /* 0x040fe40000800000 */
[----:B------:R-:W-:Y:S02]  /*3990*/  @!P3 SEL R0, RZ, 0x1, P2 ;  /* 0x00000001ff00b807 */ /* 0x000fe40001000000 */
[----:B------:R-:W-:Y:S02]  /*39a0*/  SEL R4, R15, R4, !P3 ;  /* 0x000000040f047207 */ /* 0x000fe40005800000 */
[----:B------:R-:W-:Y:S01]  /*39b0*/  SEL R5, R12, R5, !P3 ;  /* 0x000000050c057207 */ /* 0x000fe20005800000 */
[----:B------:R-:W-:Y:S06]  /*39c0*/  @!P0 BRA `(.L_x_108) ;  /* 0x0000001000748947 */ /* 0x000fec0003800000 */
[----:B------:R-:W-:Y:S01]  /*39d0*/  IADD3 R10, P0, PT, R10, UR5, RZ ;  /* 0x000000050a0a7c10 */ /* 0x000fe2000ff1e0ff */
[----:B------:R-:W-:Y:S01]  /*39e0*/  UIADD3 UR4, UPT, UPT, UR4, 0x1, URZ ;  /* 0x0000000104047890 */ /* 0x000fe2000fffe0ff */
[----:B------:R-:W-:Y:S02]  /*39f0*/  VIADD R13, R13, -UR5 ;  /* 0x800000050d0d7c36 */ /* 0x000fe40008000000 */
[----:B------:R-:W-:Y:S02]  /*3a00*/  IADD3.X R9, PT, PT, R9, UR12, RZ, P0, !PT ;  /* 0x0000000c09097c10 */ /* 0x000fe400087fe4ff */
[----:B------:R-:W-:-:S04]  /*3a10*/  ISETP.GT.U32.AND P0, PT, R10, R11, PT ;  /* 0x0000000b0a00720c */ /* 0x000fc80003f04070 */
[----:B------:R-:W-:-:S13]  /*3a20*/  ISETP.GT.U32.AND.EX P0, PT, R9, R14, PT, P0 ;  /* 0x0000000e0900720c */ /* 0x000fda0003f04100 */
[----:B------:R-:W-:Y:S05]  /*3a30*/  @!P0 BRA `(.L_x_113) ;  /* 0xfffffff800cc8947 */ /* 0x000fea000383ffff */
.L_x_109:
[----:B------:R-:W-:Y:S01]  /*3a40*/  IMAD.IADD R12, R2, 0x1, -R10 ;  /* 0x00000001020c7824 */ /* 0x000fe200078e0a0a */
[----:B------:R-:W-:Y:S01]  /*3a50*/  ISETP.GE.U32.AND P1, PT, R10, R2, PT ;  /* 0x000000020a00720c */ /* 0x000fe20003f26070 */
[----:B------:R-:W-:Y:S03]  /*3a60*/  BSSY.RECONVERGENT B1, `(.L_x_108) ;  /* 0x0000113000017945 */ /* 0x000fe60003800200 */
[----:B------:R-:W-:-:S04]  /*3a70*/  ISETP.GE.AND P0, PT, R7, R12, PT ;  /* 0x0000000c0700720c */ /* 0x000fc80003f06270 */
[----:B------:R-:W-:-:S13]  /*3a80*/  ISETP.GE.U32.OR.EX P0, PT, R9, R3, P0, P1 ;  /* 0x000000030900720c */ /* 0x000fda0000706510 */
[----:B------:R-:W-:Y:S05]  /*3a90*/  @P0 BRA `(.L_x_114) ;  /* 0x00000010003c0947 */ /* 0x000fea0003800000 */
[----:B------:R-:W0:Y:S01]  /*3aa0*/  LDC R11, c[0x0][0x3d0] ;  /* 0x0000f400ff0b7b82 */ /* 0x000e220000000800 */
[----:B------:R-:W-:Y:S01]  /*3ab0*/  LOP3.LUT R3, RZ, R7, RZ, 0x33, !PT ;  /* 0x00000007ff037212 */ /* 0x000fe200078e33ff */
[----:B------:R-:W-:Y:S01]  /*3ac0*/  IMAD.SHL.U32 R15, R6, 0x400, RZ ;  /* 0x00000400060f7824 */ /* 0x000fe200078e00ff */
[----:B------:R-:W-:Y:S03]  /*3ad0*/  BSSY.RECONVERGENT B2, `(.L_x_115) ;  /* 0x0000088000027945 */ /* 0x000fe60003800200 */
[----:B------:R-:W-:-:S05]  /*3ae0*/  IMAD.IADD R12, R3, 0x1, R2 ;  /* 0x00000001030c7824 */ /* 0x000fca00078e0202 */
[----:B------:R-:W-:Y:S01]  /*3af0*/  IADD3 R2, PT, PT, R12, -UR5, -R15 ;  /* 0x800000050c027c10 */ /* 0x000fe2000fffe80f */
[----:B0-----:R-:W-:Y:S02]  /*3b00*/  IMAD R3, R11, UR4, RZ ;  /* 0x000000040b037c24 */ /* 0x001fe4000f8e02ff */
[----:B------:R-:W-:Y:S02]  /*3b10*/  IMAD.MOV.U32 R11, RZ, RZ, R7 ;  /* 0x000000ffff0b7224 */ /* 0x000fe400078e0007 */
[----:B------:R-:W-:-:S05]  /*3b20*/  IMAD R2, R3, -0x400, R2 ;  /* 0xfffffc0003027824 */ /* 0x000fca00078e0202 */
[C---:B------:R-:W-:Y:S02]  /*3b30*/  ISETP.GE.U32.AND P0, PT, R2.reuse, 0x700, PT ;  /* 0x000007000200780c */ /* 0x040fe40003f06070 */
[----:B------:R-:W-:-:S04]  /*3b40*/  LEA.HI R14, R2, 0x1, RZ, 0x18 ;  /* 0x00000001020e7811 */ /* 0x000fc800078fc0ff */
[----:B------:R-:W-:-:S04]  /*3b50*/  LOP3.LUT R24, R14, 0x7, RZ, 0xc0, !PT ;  /* 0x000000070e187812 */ /* 0x000fc800078ec0ff */
[----:B------:R-:W-:-:S03]  /*3b60*/  ISETP.NE.AND P1, PT, R24, RZ, PT ;  /* 0x000000ff1800720c */ /* 0x000fc60003f25270 */
[----:B------:R-:W-:Y:S10]  /*3b70*/  @!P0 BRA `(.L_x_116) ;  /* 0x0000000400f48947 */ /* 0x000ff40003800000 */
[----:B------:R-:W-:Y:S01]  /*3b80*/  LEA.HI R13, R13, 0x1, RZ, 0x18 ;  /* 0x000000010d0d7811 */ /* 0x000fe200078fc0ff */
[----:B------:R-:W-:-:S03]  /*3b90*/  IMAD.MOV.U32 R11, RZ, RZ, R7 ;  /* 0x000000ffff0b7224 */ /* 0x000fc600078e0007 */
[----:B------:R-:W-:-:S05]  /*3ba0*/  LOP3.LUT R13, R13, 0x1fffff8, RZ, 0xc0, !PT ;  /* 0x01fffff80d0d7812 */ /* 0x000fca00078ec0ff */
[----:B------:R-:W-:-:S07]  /*3bb0*/  IMAD.MOV R13, RZ, RZ, -R13 ;  /* 0x000000ffff0d7224 */ /* 0x000fce00078e0a0d */
.L_x_117:
[----:B------:R-:W-:-:S05]  /*3bc0*/  IADD3 R17, P0, PT, R11, R10, RZ ;  /* 0x0000000a0b117210 */ /* 0x000fca0007f1e0ff */
[----:B------:R-:W-:Y:S01]  /*3bd0*/  IMAD.X R23, RZ, RZ, R9, P0 ;  /* 0x000000ffff177224 */ /* 0x000fe200000e0609 */
        /* <DEDUP_REMOVED lines=10> */
[----:B------:R-:W-:Y:S01]  /*3c80*/  PRMT R25, R0, 0x7610, R25 ;  /* 0x0000761000197816 */ /* 0x000fe20000000019 */
[----:B------:R-:W-:Y:S01]  /*3c90*/  VIADD R13, R13, 0x8 ;  /* 0x000000080d0d7836 */ /* 0x000fe20000000000 */
[----:B------:R-:W-:Y:S01]  /*3ca0*/  IADD3 R17, P3, PT, R17, UR6, RZ ;  /* 0x0000000611117c10 */ /* 0x000fe2000ff7e0ff */
[----:B------:R-:W-:Y:S01]  /*3cb0*/  VIADD R11, R11, 0x800 ;  /* 0x000008000b0b7836 */ /* 0x000fe20000000000 */
[----:B------:R-:W-:-:S03]  /*3cc0*/  LOP3.LUT P5, RZ, R25, 0xff, RZ, 0xc0, !PT ;  /* 0x000000ff19ff7812 */ /* 0x000fc600078ac0ff */
[----:B------:R-:W-:Y:S01]  /*3cd0*/  IMAD.X R0, R23, 0x1, R8, P3 ;  /* 0x0000000117007824 */ /* 0x000fe200018e0608 */
[C---:B--2---:R-:W-:Y:S02]  /*3ce0*/  FSETP.GTU.AND P0, PT, R26.reuse, RZ, PT ;  /* 0x000000ff1a00720b */ /* 0x044fe40003f0c000 */
[----:B------:R-:W-:-:S07]  /*3cf0*/  FSETP.LE.AND P2, PT, R26, RZ, P5 ;  /* 0x000000ff1a00720b */ /* 0x000fce0002f43000 */
[----:B------:R-:W-:Y:S02]  /*3d00*/  @!P5 SEL R25, RZ, 0x1, P0 ;  /* 0x00000001ff19d807 */ /* 0x000fe40000000000 */
[----:B------:R-:W-:Y:S02]  /*3d10*/  ISETP.LT.U32.AND P0, PT, R17, R4, PT ;  /* 0x000000041100720c */ /* 0x000fe40003f01070 */
[----:B------:R-:W-:Y:S02]  /*3d20*/  SEL R23, R25, 0x1, !P2 ;  /* 0x0000000119177807 */ /* 0x000fe40005000000 */
[----:B---3--:R-:W-:Y:S02]  /*3d30*/  FSETP.GTU.AND P6, PT, R22, RZ, PT ;  /* 0x000000ff1600720b */ /* 0x008fe40003fcc000 */
[----:B------:R-:W-:Y:S02]  /*3d40*/  LOP3.LUT P3, RZ, R23, 0xff, RZ, 0xc0, !PT ;  /* 0x000000ff17ff7812 */ /* 0x000fe4000786c0ff */
[----:B------:R-:W-:-:S02]  /*3d50*/  ISETP.LT.AND.EX P0, PT, R0, R5, PT, P0 ;  /* 0x000000050000720c */ /* 0x000fc40003f01300 */
[----:B------:R-:W-:Y:S02]  /*3d60*/  FSETP.LE.AND P4, PT, R22, RZ, P3 ;  /* 0x000000ff1600720b */ /* 0x000fe40001f83000 */
[CC--:B------:R-:W-:Y:S02]  /*3d70*/  SEL R25, R17.reuse, R4.reuse, P0 ;  /* 0x0000000411197207 */ /* 0x0c0fe40000000000 */
[----:B------:R-:W-:Y:S02]  /*3d80*/  @!P2 SEL R25, R17, R4, !P5 ;  /* 0x000000041119a207 */ /* 0x000fe40006800000 */
[CC--:B------:R-:W-:Y:S02]  /*3d90*/  SEL R4, R0.reuse, R5.reuse, P0 ;  /* 0x0000000500047207 */ /* 0x0c0fe40000000000 */
[----:B------:R-:W-:Y:S02]  /*3da0*/  @!P2 SEL R4, R0, R5, !P5 ;  /* 0x000000050004a207 */ /* 0x000fe40006800000 */
[----:B------:R-:W-:-:S02]  /*3db0*/  @!P3 SEL R23, RZ, 0x1, P6 ;  /* 0x00000001ff17b807 */ /* 0x000fc40003000000 */
[----:B0-----:R-:W-:Y:S02]  /*3dc0*/  IADD3 R2, P0, PT, R17, 0x100, RZ ;  /* 0x0000010011027810 */ /* 0x001fe40007f1e0ff */
[----:B------:R-:W-:Y:S02]  /*3dd0*/  SEL R23, R23, 0x1, !P4 ;  /* 0x0000000117177807 */ /* 0x000fe40006000000 */
[----:B----4-:R-:W-:Y:S01]  /*3de0*/  FSETP.GTU.AND P6, PT, R21, RZ, PT ;  /* 0x000000ff1500720b */ /* 0x010fe20003fcc000 */
[----:B------:R-:W-:Y:S01]  /*3df0*/  IMAD.X R3, RZ, RZ, R0, P0 ;  /* 0x000000ffff037224 */ /* 0x000fe200000e0600 */
[----:B------:R-:W-:Y:S02]  /*3e00*/  LOP3.LUT P2, RZ, R23, 0xff, RZ, 0xc0, !PT ;  /* 0x000000ff17ff7812 */ /* 0x000fe4000784c0ff */
[----:B------:R-:W-:Y:S02]  /*3e10*/  ISETP.LT.U32.AND P0, PT, R2, R25, PT ;  /* 0x000000190200720c */ /* 0x000fe40003f01070 */
[----:B------:R-:W-:-:S02]  /*3e20*/  FSETP.LE.AND P5, PT, R21, RZ, P2 ;  /* 0x000000ff1500720b */ /* 0x000fc400017a3000 */
[----:B------:R-:W-:-:S04]  /*3e30*/  ISETP.LT.AND.EX P0, PT, R3, R4, PT, P0 ;  /* 0x000000040300720c */ /* 0x000fc80003f01300 */
[CC--:B------:R-:W-:Y:S02]  /*3e40*/  SEL R5, R2.reuse, R25.reuse, P0 ;  /* 0x0000001902057207 */ /* 0x0c0fe40000000000 */
[-C--:B------:R-:W-:Y:S02]  /*3e50*/  SEL R22, R3, R4.reuse, P0 ;  /* 0x0000000403167207 */ /* 0x080fe40000000000 */
[----:B------:R-:W-:Y:S02]  /*3e60*/  @!P2 SEL R23, RZ, 0x1, P6 ;  /* 0x00000001ff17a807 */ /* 0x000fe40003000000 */
[----:B------:R-:W-:Y:S02]  /*3e70*/  @!P4 SEL R5, R2, R25, !P3 ;  /* 0x000000190205c207 */ /* 0x000fe40005800000 */
[----:B------:R-:W-:Y:S02]  /*3e80*/  SEL R23, R23, 0x1, !P5 ;  /* 0x0000000117177807 */ /* 0x000fe40006800000 */
[----:B------:R-:W-:-:S02]  /*3e90*/  @!P4 SEL R22, R3, R4, !P3 ;  /* 0x000000040316c207 */ /* 0x000fc40005800000 */
[----:B------:R-:W-:Y:S02]  /*3ea0*/  LOP3.LUT P3, RZ, R23, 0xff, RZ, 0xc0, !PT ;  /* 0x000000ff17ff7812 */ /* 0x000fe4000786c0ff */
[----:B------:R-:W-:Y:S02]  /*3eb0*/  IADD3 R2, P0, PT, R17, 0x200, RZ ;  /* 0x0000020011027810 */ /* 0x000fe40007f1e0ff */
[C---:B-----5:R-:W-:Y:S02]  /*3ec0*/  FSETP.GTU.AND P6, PT, R20.reuse, RZ, PT ;  /* 0x000000ff1400720b */ /* 0x060fe40003fcc000 */
[----:B------:R-:W-:Y:S01]  /*3ed0*/  FSETP.LE.AND P4, PT, R20, RZ, P3 ;  /* 0x000000ff1400720b */ /* 0x000fe20001f83000 */
[----:B------:R-:W-:Y:S01]  /*3ee0*/  IMAD.X R3, RZ, RZ, R0, P0 ;  /* 0x000000ffff037224 */ /* 0x000fe200000e0600 */
[----:B------:R-:W-:-:S04]  /*3ef0*/  ISETP.LT.U32.AND P0, PT, R2, R5, PT ;  /* 0x000000050200720c */ /* 0x000fc80003f01070 */
[-C--:B------:R-:W-:Y:S02]  /*3f00*/  ISETP.LT.AND.EX P0, PT, R3, R22.reuse, PT, P0 ;  /* 0x000000160300720c */ /* 0x080fe40003f01300 */
[----:B------:R-:W-:Y:S02]  /*3f10*/  @!P3 SEL R23, RZ, 0x1, P6 ;  /* 0x00000001ff17b807 */ /* 0x000fe40003000000 */
[CC--:B------:R-:W-:Y:S02]  /*3f20*/  SEL R21, R2.reuse, R5.reuse, P0 ;  /* 0x0000000502157207 */ /* 0x0c0fe40000000000 */
[----:B------:R-:W-:Y:S02]  /*3f30*/  SEL R23, R23, 0x1, !P4 ;  /* 0x0000000117177807 */ /* 0x000fe40006000000 */
[----:B------:R-:W-:Y:S02]  /*3f40*/  @!P5 SEL R21, R2, R5, !P2 ;  /* 0x000000050215d207 */ /* 0x000fe40005000000 */
[----:B------:R-:W-:-:S02]  /*3f50*/  SEL R4, R3, R22, P0 ;  /* 0x0000001603047207 */ /* 0x000fc40000000000 */
[----:B------:R-:W-:Y:S02]  /*3f60*/  IADD3 R2, P0, PT, R17, 0x300, RZ ;  /* 0x0000030011027810 */ /* 0x000fe40007f1e0ff */
[----:B------:R-:W-:Y:S02]  /*3f70*/  @!P5 SEL R4, R3, R22, !P2 ;  /* 0x000000160304d207 */ /* 0x000fe40005000000 */
[----:B------:R-:W-:Y:S01]  /*3f80*/  LOP3.LUT P2, RZ, R23, 0xff, RZ, 0xc0, !PT ;  /* 0x000000ff17ff7812 */ /* 0x000fe2000784c0ff */
[----:B------:R-:W-:Y:S01]  /*3f90*/  IMAD.X R3, RZ, RZ, R0, P0 ;  /* 0x000000ffff037224 */ /* 0x000fe200000e0600 */
[----:B------:R-:W-:Y:S02]  /*3fa0*/  ISETP.LT.U32.AND P0, PT, R2, R21, PT ;  /* 0x000000150200720c */ /* 0x000fe40003f01070 */
[----:B------:R-:W-:Y:S02]  /*3fb0*/  FSETP.GTU.AND P6, PT, R19, RZ, PT ;  /* 0x000000ff1300720b */ /* 0x000fe40003fcc000 */
[----:B------:R-:W-:-:S02]  /*3fc0*/  ISETP.LT.AND.EX P0, PT, R3, R4, PT, P0 ;  /* 0x000000040300720c */ /* 0x000fc40003f01300 */
[----:B------:R-:W-:Y:S02]  /*3fd0*/  FSETP.LE.AND P5, PT, R19, RZ, P2 ;  /* 0x000000ff1300720b */ /* 0x000fe400017a3000 */
[CC--:B------:R-:W-:Y:S02]  /*3fe0*/  SEL R5, R2.reuse, R21.reuse, P0 ;  /* 0x0000001502057207 */ /* 0x0c0fe40000000000 */
[----:B------:R-:W-:Y:S02]  /*3ff0*/  @!P4 SEL R5, R2, R21, !P3 ;  /* 0x000000150205c207 */ /* 0x000fe40005800000 */
[----:B------:R-:W-:Y:S02]  /*4000*/  @!P2 SEL R23, RZ, 0x1, P6 ;  /* 0x00000001ff17a807 */ /* 0x000fe40003000000 */
[----:B------:R-:W-:Y:S02]  /*4010*/  SEL R20, R3, R4, P0 ;  /* 0x0000000403147207 */ /* 0x000fe40000000000 */
[----:B------:R-:W-:-:S02]  /*4020*/  IADD3 R2, P0, PT, R17, 0x400, RZ ;  /* 0x0000040011027810 */ /* 0x000fc40007f1e0ff */
[----:B------:R-:W-:Y:S02]  /*4030*/  SEL R23, R23, 0x1, !P5 ;  /* 0x0000000117177807 */ /* 0x000fe40006800000 */
[----:B------:R-:W-:Y:S01]  /*4040*/  @!P4 SEL R20, R3, R4, !P3 ;  /* 0x000000040314c207 */ /* 0x000fe20005800000 */
[----:B------:R-:W-:Y:S01]  /*4050*/  IMAD.X R3, RZ, RZ, R0, P0 ;  /* 0x000000ffff037224 */ /* 0x000fe200000e0600 */
[----:B------:R-:W-:Y:S02]  /*4060*/  ISETP.LT.U32.AND P0, PT, R2, R5, PT ;  /* 0x000000050200720c */ /* 0x000fe40003f01070 */
[----:B------:R-:W-:Y:S02]  /*4070*/  LOP3.LUT P3, RZ, R23, 0xff, RZ, 0xc0, !PT ;  /* 0x000000ff17ff7812 */ /* 0x000fe4000786c0ff */
[----:B------:R-:W-:Y:S02]  /*4080*/  ISETP.LT.AND.EX P0, PT, R3, R20, PT, P0 ;  /* 0x000000140300720c */ /* 0x000fe40003f01300 */
[----:B------:R-:W-:-:S02]  /*4090*/  FSETP.LE.AND P4, PT, R18, RZ, P3 ;  /* 0x000000ff1200720b */ /* 0x000fc40001f83000 */
[-C--:B------:R-:W-:Y:S02]  /*40a0*/  SEL R21, R2, R5.reuse, P0 ;  /* 0x0000000502157207 */ /* 0x080fe40000000000 */
[----:B------:R-:W-:Y:S02]  /*40b0*/  SEL R4, R3, R20, P0 ;  /* 0x0000001403047207 */ /* 0x000fe40000000000 */
[----:B------:R-:W-:Y:S02]  /*40c0*/  FSETP.GTU.AND P0, PT, R18, RZ, PT ;  /* 0x000000ff1200720b */ /* 0x000fe40003f0c000 */
[----:B------:R-:W-:Y:S02]  /*40d0*/  @!P5 SEL R21, R2, R5, !P2 ;  /* 0x000000050215d207 */ /* 0x000fe40005000000 */
[----:B------:R-:W-:Y:S02]  /*40e0*/  IADD3 R2, P6, PT, R17, 0x500, RZ ;  /* 0x0000050011027810 */ /* 0x000fe40007fde0ff */
[----:B------:R-:W-:-:S02]  /*40f0*/  @!P3 SEL R23, RZ, 0x1, P0 ;  /* 0x00000001ff17b807 */ /* 0x000fc40000000000 */
[----:B------:R-:W-:Y:S01]  /*4100*/  @!P5 SEL R4, R3, R20, !P2 ;  /* 0x000000140304d207 */ /* 0x000fe20005000000 */
[----:B------:R-:W-:Y:S01]  /*4110*/  IMAD.X R3, RZ, RZ, R0, P6 ;  /* 0x000000ffff037224 */ /* 0x000fe200030e0600 */
[CC--:B------:R-:W-:Y:S02]  /*4120*/  ISETP.LT.U32.AND P0, PT, R2.reuse, R21.reuse, PT ;  /* 0x000000150200720c */ /* 0x0c0fe40003f01070 */
[----:B------:R-:W-:Y:S02]  /*4130*/  SEL R23, R23, 0x1, !P4 ;  /* 0x0000000117177807 */ /* 0x000fe40006000000 */
[----:B------:R-:W-:Y:S02]  /*4140*/  ISETP.LT.AND.EX P0, PT, R3, R4, PT, P0 ;  /* 0x000000040300720c */ /* 0x000fe40003f01300 */
[----:B------:R-:W-:Y:S02]  /*4150*/  LOP3.LUT P2, RZ, R23, 0xff, RZ, 0xc0, !PT ;  /* 0x000000ff17ff7812 */ /* 0x000fe4000784c0ff */
[----:B------:R-:W-:-:S02]  /*4160*/  SEL R5, R2, R21, P0 ;  /* 0x0000001502057207 */ /* 0x000fc40000000000 */
[-C--:B------:R-:W-:Y:S02]  /*4170*/  SEL R19, R3, R4.reuse, P0 ;  /* 0x0000000403137207 */ /* 0x080fe40000000000 */
[----:B------:R-:W-:Y:S02]  /*4180*/  @!P4 SEL R5, R2, R21, !P3 ;  /* 0x000000150205c207 */ /* 0x000fe40005800000 */
[----:B------:R-:W-:Y:S02]  /*4190*/  IADD3 R2, P0, PT, R17, 0x600, RZ ;  /* 0x0000060011027810 */ /* 0x000fe40007f1e0ff */
[----:B------:R-:W-:Y:S02]  /*41a0*/  @!P4 SEL R19, R3, R4, !P3 ;  /* 0x000000040313c207 */ /* 0x000fe40005800000 */
[C---:B------:R-:W-:Y:S01]  /*41b0*/  FSETP.LE.AND P4, PT, R15.reuse, RZ, P2 ;  /* 0x000000ff0f00720b */ /* 0x040fe20001783000 */
[----:B------:R-:W-:Y:S01]  /*41c0*/  IMAD.X R4, RZ, RZ, R0, P0 ;  /* 0x000000ffff047224 */ /* 0x000fe200000e0600 */
[----:B------:R-:W-:-:S02]  /*41d0*/  FSETP.GTU.AND P3, PT, R15, RZ, PT ;  /* 0x000000ff0f00720b */ /* 0x000fc40003f6c000 */
[----:B------:R-:W-:Y:S02]  /*41e0*/  ISETP.LT.U32.AND P0, PT, R2, R5, PT ;  /* 0x000000050200720c */ /* 0x000fe40003f01070 */
[----:B------:R-:W-:Y:S02]  /*41f0*/  @!P2 SEL R23, RZ, 0x1, P3 ;  /* 0x00000001ff17a807 */ /* 0x000fe40001800000 */
[----:B------:R-:W-:Y:S02]  /*4200*/  ISETP.LT.AND.EX P0, PT, R4, R19, PT, P0 ;  /* 0x000000130400720c */ /* 0x000fe40003f01300 */
[----:B------:R-:W-:Y:S02]  /*4210*/  SEL R23, R23, 0x1, !P4 ;  /* 0x0000000117177807 */ /* 0x000fe40006000000 */
[----:B------:R-:W-:Y:S02]  /*4220*/  IADD3 R17, P5, PT, R17, 0x700, RZ ;  /* 0x0000070011117810 */ /* 0x000fe40007fbe0ff */
[----:B------:R-:W-:-:S02]  /*4230*/  SEL R18, R2, R5, P0 ;  /* 0x0000000502127207 */ /* 0x000fc40000000000 */
[----:B------:R-:W-:Y:S02]  /*4240*/  LOP3.LUT P3, RZ, R23, 0xff, RZ, 0xc0, !PT ;  /* 0x000000ff17ff7812 */ /* 0x000fe4000786c0ff */
[----:B------:R-:W-:Y:S01]  /*4250*/  @!P4 SEL R18, R2, R5, !P2 ;  /* 0x000000050212c207 */ /* 0x000fe20005000000 */
[----:B------:R-:W-:Y:S01]  /*4260*/  IMAD.X R2, RZ, RZ, R0, P5 ;  /* 0x000000ffff027224 */ /* 0x000fe200028e0600 */
[CC--:B------:R-:W-:Y:S02]  /*4270*/  SEL R3, R4.reuse, R19.reuse, P0 ;  /* 0x0000001304037207 */ /* 0x0c0fe40000000000 */
[----:B------:R-:W-:Y:S02]  /*4280*/  ISETP.NE.AND P5, PT, R13, RZ, PT ;  /* 0x000000ff0d00720c */ /* 0x000fe40003fa5270 */
[----:B------:R-:W-:Y:S02]  /*4290*/  @!P4 SEL R3, R4, R19, !P2 ;  /* 0x000000130403c207 */ /* 0x000fe40005000000 */
[----:B------:R-:W-:-:S02]  /*42a0*/  FSETP.LE.AND P2, PT, R16, RZ, P3 ;  /* 0x000000ff1000720b */ /* 0x000fc40001f43000 */
[CC--:B------:R-:W-:Y:S02]  /*42b0*/  ISETP.LT.U32.AND P0, PT, R17.reuse, R18.reuse, PT ;  /* 0x000000121100720c */ /* 0x0c0fe40003f01070 */
[----:B------:R-:W-:Y:S02]  /*42c0*/  FSETP.GTU.AND P4, PT, R16, RZ, PT ;  /* 0x000000ff1000720b */ /* 0x000fe40003f8c000 */
[CC--:B------:R-:W-:Y:S02]  /*42d0*/  ISETP.LT.AND.EX P0, PT, R2.reuse, R3.reuse, PT, P0 ;  /* 0x000000030200720c */ /* 0x0c0fe40003f01300 */
[----:B------:R-:W-:Y:S02]  /*42e0*/  @!P3 SEL R23, RZ, 0x1, P4 ;  /* 0x00000001ff17b807 */ /* 0x000fe40002000000 */
[----:B------:R-:W-:Y:S02]  /*42f0*/  SEL R4, R17, R18, P0 ;  /* 0x0000001211047207 */ /* 0x000fe40000000000 */
[----:B------:R-:W-:-:S02]  /*4300*/  SEL R5, R2, R3, P0 ;  /* 0x0000000302057207 */ /* 0x000fc40000000000 */
[----:B------:R-:W-:Y:S02]  /*4310*/  SEL R0, R23, 0x1, !P2 ;  /* 0x0000000117007807 */ /* 0x000fe40005000000 */
[----:B------:R-:W-:Y:S02]  /*4320*/  @!P2 SEL R4, R17, R18, !P3 ;  /* 0x000000121104a207 */ /* 0x000fe40005800000 */
[----:B------:R-:W-:Y:S01]  /*4330*/  @!P2 SEL R5, R2, R3, !P3 ;  /* 0x000000030205a207 */ /* 0x000fe20005800000 */
[----:B------:R-:W-:Y:S06]  /*4340*/  @P5 BRA `(.L_x_117) ;  /* 0xfffffff8001c5947 */ /* 0x000fec000383ffff */
.L_x_116:
[----:B------:R-:W-:Y:S05]  /*4350*/  BSYNC.RECONVERGENT B2 ;  /* 0x0000000000027941 */ /* 0x000fea0003800200 */
.L_x_115:
[----:B------:R-:W-:Y:S05]  /*4360*/  @!P1 BRA `(.L_x_114) ;  /* 0x0000000800089947 */ /* 0x000fea0003800000 */
[----:B------:R-:W-:Y:S01]  /*4370*/  ISETP.GE.U32.AND P0, PT, R24, 0x4, PT ;  /* 0x000000041800780c */ /* 0x000fe20003f06070 */
[----:B------:R-:W-:Y:S01]  /*4380*/  BSSY.RECONVERGENT B2, `(.L_x_118) ;  /* 0x0000043000027945 */ /* 0x000fe20003800200 */
[----:B------:R-:W-:-:S11]  /*4390*/  LOP3.LUT P1, R14, R14, 0x3, RZ, 0xc0, !PT ;  /* 0x000000030e0e7812 */ /* 0x000fd6000782c0ff */
[----:B------:R-:W-:Y:S05]  /*43a0*/  @!P0 BRA `(.L_x_119) ;  /* 0x0000000400008947 */ /* 0x000fea0003800000 */
[----:B------:R-:W-:-:S05]  /*43b0*/  IADD3 R19, P0, PT, R11, R10, RZ ;  /* 0x0000000a0b137210 */ /* 0x000fca0007f1e0ff */
[----:B------:R-:W-:Y:S01]  /*43c0*/  IMAD.X R18, RZ, RZ, R9, P0 ;  /* 0x000000ffff127224 */ /* 0x000fe200000e0609 */
[----:B------:R-:W-:-:S04]  /*43d0*/  LEA R16, P0, R19, UR8, 0x2 ;  /* 0x0000000813107c11 */ /* 0x000fc8000f8010ff */
[----:B------:R-:W-:-:S05]  /*43e0*/  LEA.HI.X R17, R19, UR9, R18, 0x2, P0 ;  /* 0x0000000913117c11 */ /* 0x000fca00080f1412 */
[----:B------:R-:W2:Y:S04]  /*43f0*/  LDG.E R13, desc[UR10][R16.64] ;  /* 0x0000000a100d7981 */ /* 0x000ea8000c1e1900 */
[----:B------:R-:W3:Y:S04]  /*4400*/  LDG.E R15, desc[UR10][R16.64+0x400] ;  /* 0x0004000a100f7981 */ /* 0x000ee8000c1e1900 */
[----:B------:R-:W4:Y:S04]  /*4410*/  LDG.E R3, desc[UR10][R16.64+0x800] ;  /* 0x0008000a10037981 */ /* 0x000f28000c1e1900 */
[----:B------:R0:W5:Y:S01]  /*4420*/  LDG.E R2, desc[UR10][R16.64+0xc00] ;  /* 0x000c000a10027981 */ /* 0x000162000c1e1900 */
[----:B------:R-:W-:-:S02]  /*4430*/  LOP3.LUT P4, RZ, R0, 0xff, RZ, 0xc0, !PT ;  /* 0x000000ff00ff7812 */ /* 0x000fc4000788c0ff */
[----:B------:R-:W-:-:S05]  /*4440*/  IADD3 R19, P2, PT, R19, UR6, RZ ;  /* 0x0000000613137c10 */ /* 0x000fca000ff5e0ff */
[----:B------:R-:W-:Y:S01]  /*4450*/  IMAD.X R18, R18, 0x1, R8, P2 ;  /* 0x0000000112127824 */ /* 0x000fe200010e0608 */
        /* <DEDUP_REMOVED lines=8> */
[-C--:B0-----:R-:W-:Y:S02]  /*44e0*/  SEL R17, R19, R4.reuse, P0 ;  /* 0x0000000413117207 */ /* 0x081fe40000000000 */
[----:B------:R-:W-:Y:S02]  /*44f0*/  SEL R16, R18, R5, P0 ;  /* 0x0000000512107207 */ /* 0x000fe40000000000 */
[----:B---3--:R-:W-:Y:S02]  /*4500*/  FSETP.GTU.AND P0, PT, R15, RZ, PT ;  /* 0x000000ff0f00720b */ /* 0x008fe40003f0c000 */
[----:B------:R-:W-:-:S02]  /*4510*/  @!P3 SEL R17, R19, R4, !P4 ;  /* 0x000000041311b207 */ /* 0x000fc40006000000 */
[----:B------:R-:W-:Y:S01]  /*4520*/  @!P3 SEL R16, R18, R5, !P4 ;  /* 0x000000051210b207 */ /* 0x000fe20006000000 */
[----:B------:R-:W-:Y:S01]  /*4530*/  VIADD R5, R11, 0x200 ;  /* 0x000002000b057836 */ /* 0x000fe20000000000 */
[----:B------:R-:W-:Y:S02]  /*4540*/  FSETP.LE.AND P3, PT, R15, RZ, P2 ;  /* 0x000000ff0f00720b */ /* 0x000fe40001763000 */
[----:B------:R-:W-:Y:S02]  /*4550*/  @!P2 SEL R0, RZ, 0x1, P0 ;  /* 0x00000001ff00a807 */ /* 0x000fe40000000000 */
[----:B------:R-:W-:Y:S02]  /*4560*/  IADD3 R4, P5, P6, R10, UR6, R13 ;  /* 0x000000060a047c10 */ /* 0x000fe4000febe00d */
[----:B------:R-:W-:Y:S02]  /*4570*/  SEL R0, R0, 0x1, !P3 ;  /* 0x0000000100007807 */ /* 0x000fe40005800000 */
[----:B------:R-:W-:-:S02]  /*4580*/  IADD3.X R15, PT, PT, R9, R8, RZ, P5, P6 ;  /* 0x00000008090f7210 */ /* 0x000fc40002fec4ff */
[----:B------:R-:W-:Y:S02]  /*4590*/  ISETP.LT.U32.AND P0, PT, R4, R17, PT ;  /* 0x000000110400720c */ /* 0x000fe40003f01070 */
[----:B------:R-:W-:Y:S02]  /*45a0*/  LOP3.LUT P4, RZ, R0, 0xff, RZ, 0xc0, !PT ;  /* 0x000000ff00ff7812 */ /* 0x000fe4000788c0ff */
[----:B------:R-:W-:-:S04]  /*45b0*/  ISETP.LT.AND.EX P0, PT, R15, R16, PT, P0 ;  /* 0x000000100f00720c */ /* 0x000fc80003f01300 */
[CC--:B------:R-:W-:Y:S02]  /*45c0*/  SEL R20, R4.reuse, R17.reuse, P0 ;  /* 0x0000001104147207 */ /* 0x0c0fe40000000000 */
[CC--:B------:R-:W-:Y:S02]  /*45d0*/  SEL R13, R15.reuse, R16.reuse, P0 ;  /* 0x000000100f0d7207 */ /* 0x0c0fe40000000000 */
[----:B------:R-:W-:Y:S02]  /*45e0*/  @!P3 SEL R20, R4, R17, !P2 ;  /* 0x000000110414b207 */ /* 0x000fe40005000000 */
[----:B------:R-:W-:Y:S02]  /*45f0*/  @!P3 SEL R13, R15, R16, !P2 ;  /* 0x000000100f0db207 */ /* 0x000fe40005000000 */
[----:B----4-:R-:W-:Y:S02]  /*4600*/  FSETP.GTU.AND P3, PT, R3, RZ, PT ;  /* 0x000000ff0300720b */ /* 0x010fe40003f6c000 */
[----:B------:R-:W-:-:S02]  /*4610*/  IADD3 R5, P5, P0, R10, UR6, R5 ;  /* 0x000000060a057c10 */ /* 0x000fc4000f8be005 */
[----:B------:R-:W-:Y:S01]  /*4620*/  FSETP.LE.AND P2, PT, R3, RZ, P4 ;  /* 0x000000ff0300720b */ /* 0x000fe20002743000 */
[C---:B------:R-:W-:Y:S01]  /*4630*/  VIADD R3, R11.reuse, 0x300 ;  /* 0x000003000b037836 */ /* 0x040fe20000000000 */
[----:B------:R-:W-:Y:S01]  /*4640*/  @!P4 SEL R0, RZ, 0x1, P3 ;  /* 0x00000001ff00c807 */ /* 0x000fe20001800000 */
[----:B------:R-:W-:Y:S01]  /*4650*/  VIADD R11, R11, 0x400 ;  /* 0x000004000b0b7836 */ /* 0x000fe20000000000 */
[----:B------:R-:W-:Y:S02]  /*4660*/  IADD3.X R4, PT, PT, R9, R8, RZ, P5, P0 ;  /* 0x0000000809047210 */ /* 0x000fe40002fe04ff */
[----:B------:R-:W-:Y:S02]  /*4670*/  ISETP.LT.U32.AND P0, PT, R5, R20, PT ;  /* 0x000000140500720c */ /* 0x000fe40003f01070 */
[----:B------:R-:W-:Y:S02]  /*4680*/  SEL R0, R0, 0x1, !P2 ;  /* 0x0000000100007807 */ /* 0x000fe40005000000 */
[----:B------:R-:W-:-:S02]  /*4690*/  ISETP.LT.AND.EX P0, PT, R4, R13, PT, P0 ;  /* 0x0000000d0400720c */ /* 0x000fc40003f01300 */
[----:B------:R-:W-:Y:S02]  /*46a0*/  LOP3.LUT P3, RZ, R0, 0xff, RZ, 0xc0, !PT ;  /* 0x000000ff00ff7812 */ /* 0x000fe4000786c0ff */
[CC--:B------:R-:W-:Y:S02]  /*46b0*/  SEL R16, R5.reuse, R20.reuse, P0 ;  /* 0x0000001405107207 */ /* 0x0c0fe40000000000 */
[CC--:B------:R-:W-:Y:S02]  /*46c0*/  SEL R18, R4.reuse, R13.reuse, P0 ;  /* 0x0000000d04127207 */ /* 0x0c0fe40000000000 */
[----:B------:R-:W-:Y:S02]  /*46d0*/  @!P2 SEL R16, R5, R20, !P4 ;  /* 0x000000140510a207 */ /* 0x000fe40006000000 */
[----:B------:R-:W-:Y:S02]  /*46e0*/  @!P2 SEL R18, R4, R13, !P4 ;  /* 0x0000000d0412a207 */ /* 0x000fe40006000000 */
[----:B------:R-:W-:-:S02]  /*46f0*/  IADD3 R3, P5, P6, R10, UR6, R3 ;  /* 0x000000060a037c10 */ /* 0x000fc4000febe003 */
[C---:B-----5:R-:W-:Y:S02]  /*4700*/  FSETP.LE.AND P2, PT, R2.reuse, RZ, P3 ;  /* 0x000000ff0200720b */ /* 0x060fe40001f43000 */
[----:B------:R-:W-:Y:S02]  /*4710*/  IADD3.X R13, PT, PT, R9, R8, RZ, P5, P6 ;  /* 0x00000008090d7210 */ /* 0x000fe40002fec4ff */
[----:B------:R-:W-:Y:S02]  /*4720*/  ISETP.LT.U32.AND P0, PT, R3, R16, PT ;  /* 0x000000100300720c */ /* 0x000fe40003f01070 */
[----:B------:R-:W-:Y:S02]  /*4730*/  FSETP.GTU.AND P4, PT, R2, RZ, PT ;  /* 0x000000ff0200720b */ /* 0x000fe40003f8c000 */
[----:B------:R-:W-:Y:S02]  /*4740*/  ISETP.LT.AND.EX P0, PT, R13, R18, PT, P0 ;  /* 0x000000120d00720c */ /* 0x000fe40003f01300 */
[----:B------:R-:W-:-:S02]  /*4750*/  @!P3 SEL R0, RZ, 0x1, P4 ;  /* 0x00000001ff00b807 */ /* 0x000fc40002000000 */
[----:B------:R-:W-:Y:S02]  /*4760*/  SEL R4, R3, R16, P0 ;  /* 0x0000001003047207 */ /* 0x000fe40000000000 */
[----:B------:R-:W-:Y:S02]  /*4770*/  SEL R5, R13, R18, P0 ;  /* 0x000000120d057207 */ /* 0x000fe40000000000 */
[----:B------:R-:W-:Y:S02]  /*4780*/  SEL R0, R0, 0x1, !P2 ;  /* 0x0000000100007807 */ /* 0x000fe40005000000 */
[----:B------:R-:W-:Y:S02]  /*4790*/  @!P2 SEL R4, R3, R16, !P3 ;  /* 0x000000100304a207 */ /* 0x000fe40005800000 */
[----:B------:R-:W-:-:S07]  /*47a0*/  @!P2 SEL R5, R13, R18, !P3 ;  /* 0x000000120d05a207 */ /* 0x000fce0005800000 */
.L_x_119:
[----:B------:R-:W-:Y:S05]  /*47b0*/  BSYNC.RECONVERGENT B2 ;  /* 0x0000000000027941 */ /* 0x000fea0003800200 */
.L_x_118:
[----:B------:R-:W-:Y:S05]  /*47c0*/  @!P1 BRA `(.L_x_114) ;  /* 0x0000000000f09947 */ /* 0x000fea0003800000 */
[----:B------:R-:W-:Y:S01]  /*47d0*/  ISETP.NE.AND P0, PT, R14, 0x1, PT ;  /* 0x000000010e00780c */ /* 0x000fe20003f05270 */
[----:B------:R-:W-:Y:S01]  /*47e0*/  BSSY.RECONVERGENT B2, `(.L_x_120) ;  /* 0x0000025000027945 */ /* 0x000fe20003800200 */
[----:B------:R-:W-:-:S11]  /*47f0*/  LOP3.LUT P1, RZ, R12, 0x100, RZ, 0xc0, !PT ;  /* 0x000001000cff7812 */ /* 0x000fd6000782c0ff */
[----:B------:R-:W-:Y:S05]  /*4800*/  @!P0 BRA `(.L_x_121) ;  /* 0x0000000000888947 */ /* 0x000fea0003800000 */
[----:B------:R-:W-:-:S05]  /*4810*/  IADD3 R12, P0, PT, R11, R10, RZ ;  /* 0x0000000a0b0c7210 */ /* 0x000fca0007f1e0ff */
[----:B------:R-:W-:Y:S01]  /*4820*/  IMAD.X R13, RZ, RZ, R9, P0 ;  /* 0x000000ffff0d7224 */ /* 0x000fe200000e0609 */
[----:B------:R-:W-:-:S04]  /*4830*/  LEA R2, P0, R12, UR8, 0x2 ;  /* 0x000000080c027c11 */ /* 0x000fc8000f8010ff */
[----:B------:R-:W-:-:S05]  /*4840*/  LEA.HI.X R3, R12, UR9, R13, 0x2, P0 ;  /* 0x000000090c037c11 */ /* 0x000fca00080f140d */
[----:B------:R-:W2:Y:S04]  /*4850*/  LDG.E R16, desc[UR10][R2.64] ;  /* 0x0000000a02107981 */ /* 0x000ea8000c1e1900 */
[----:B------:R0:W3:Y:S01]  /*4860*/  LDG.E R14, desc[UR10][R2.64+0x400] ;  /* 0x0004000a020e7981 */ /* 0x0000e2000c1e1900 */
[----:B------:R-:W-:Y:S02]  /*4870*/  LOP3.LUT P2, RZ, R0, 0xff, RZ, 0xc0, !PT ;  /* 0x000000ff00ff7812 */ /* 0x000fe4000784c0ff */
[----:B------:R-:W-:-:S05]  /*4880*/  IADD3 R15, P0, PT, R12, UR6, RZ ;  /* 0x000000060c0f7c10 */ /* 0x000fca000ff1e0ff */
[----:B------:R-:W-:Y:S01]  /*4890*/  IMAD.X R12, R13, 0x1, R8, P0 ;  /* 0x000000010d0c7824 */ /* 0x000fe200000e0608 */
[-C--:B------:R-:W-:Y:S01]  /*48a0*/  ISETP.LT.U32.AND P0, PT, R15, R4.reuse, PT ;  /* 0x000000040f00720c */ /* 0x080fe20003f01070 */
[C---:B------:R-:W-:Y:S02]  /*48b0*/  VIADD R13, R11.reuse, 0x100 ;  /* 0x000001000b0d7836 */ /* 0x040fe40000000000 */
[----:B------:R-:W-:Y:S01]  /*48c0*/  VIADD R11, R11, 0x200 ;  /* 0x000002000b0b7836 */ /* 0x000fe20000000000 */
[-C--:B------:R-:W-:Y:S02]  /*48d0*/  ISETP.LT.AND.EX P0, PT, R12, R5.reuse, PT, P0 ;  /* 0x000000050c00720c */ /* 0x080fe40003f01300 */
[----:B------:R-:W-:Y:S02]  /*48e0*/  IADD3 R13, P5, P6, R10, UR6, R13 ;  /* 0x000000060a0d7c10 */ /* 0x000fe4000febe00d */
[----:B0-----:R-:W-:Y:S02]  /*48f0*/  SEL R2, R15, R4, P0 ;  /* 0x000000040f027207 */ /* 0x001fe40000000000 */
[----:B------:R-:W-:-:S02]  /*4900*/  SEL R3, R12, R5, P0 ;  /* 0x000000050c037207 */ /* 0x000fc40000000000 */
[C---:B--2---:R-:W-:Y:S02]  /*4910*/  FSETP.GTU.AND P4, PT, R16.reuse, RZ, PT ;  /* 0x000000ff1000720b */ /* 0x044fe40003f8c000 */
[----:B------:R-:W-:Y:S02]  /*4920*/  FSETP.LE.AND P3, PT, R16, RZ, P2 ;  /* 0x000000ff1000720b */ /* 0x000fe40001763000 */
[----:B------:R-:W-:-:S04]  /*4930*/  @!P2 SEL R0, RZ, 0x1, P4 ;  /* 0x00000001ff00a807 */ /* 0x000fc80002000000 */
[----:B------:R-:W-:-:S04]  /*4940*/  SEL R0, R0, 0x1, !P3 ;  /* 0x0000000100007807 */ /* 0x000fc80005800000 */
[----:B------:R-:W-:-:S03]  /*4950*/  LOP3.LUT P4, RZ, R0, 0xff, RZ, 0xc0, !PT ;  /* 0x000000ff00ff7812 */ /* 0x000fc6000788c0ff */
[----:B------:R-:W-:Y:S02]  /*4960*/  @!P3 SEL R2, R15, R4, !P2 ;  /* 0x000000040f02b207 */ /* 0x000fe40005000000 */
[----:B------:R-:W-:Y:S02]  /*4970*/  @!P3 SEL R3, R12, R5, !P2 ;  /* 0x000000050c03b207 */ /* 0x000fe40005000000 */
[C---:B---3--:R-:W-:Y:S02]  /*4980*/  FSETP.LE.AND P3, PT, R14.reuse, RZ, P4 ;  /* 0x000000ff0e00720b */ /* 0x048fe40002763000 */
[----:B------:R-:W-:Y:S02]  /*4990*/  IADD3.X R12, PT, PT, R9, R8, RZ, P5, P6 ;  /* 0x00000008090c7210 */ /* 0x000fe40002fec4ff */
[----:B------:R-:W-:Y:S02]  /*49a0*/  ISETP.LT.U32.AND P0, PT, R13, R2, PT ;  /* 0x000000020d00720c */ /* 0x000fe40003f01070 */
[----:B------:R-:W-:-:S02]  /*49b0*/  FSETP.GTU.AND P2, PT, R14, RZ, PT ;  /* 0x000000ff0e00720b */ /* 0x000fc40003f4c000 */
[CC--:B------:R-:W-:Y:S02]  /*49c0*/  ISETP.LT.AND.EX P0, PT, R12.reuse, R3.reuse, PT, P0 ;  /* 0x000000030c00720c */ /* 0x0c0fe40003f01300 */
[----:B------:R-:W-:Y:S02]  /*49d0*/  @!P4 SEL R0, RZ, 0x1, P2 ;  /* 0x00000001ff00c807 */ /* 0x000fe40001000000 */
[CC--:B------:R-:W-:Y:S02]  /*49e0*/  SEL R4, R13.reuse, R2.reuse, P0 ;  /* 0x000000020d047207 */ /* 0x0c0fe40000000000 */
[----:B------:R-:W-:Y:S02]  /*49f0*/  SEL R5, R12, R3, P0 ;  /* 0x000000030c057207 */ /* 0x000fe40000000000 */
[----:B------:R-:W-:Y:S02]  /*4a00*/  SEL R0, R0, 0x1, !P3 ;  /* 0x0000000100007807 */ /* 0x000fe40005800000 */
[----:B------:R-:W-:-:S02]  /*4a10*/  @!P3 SEL R4, R13, R2, !P4 ;  /* 0x000000020d04b207 */ /* 0x000fc40006000000 */
[----:B------:R-:W-:-:S07]  /*4a20*/  @!P3 SEL R5, R12, R3, !P4 ;  /* 0x000000030c05b207 */ /* 0x000fce0006000000 */
.L_x_121:
[----:B------:R-:W-:Y:S05]  /*4a30*/  BSYNC.RECONVERGENT B2 ;  /* 0x0000000000027941 */ /* 0x000fea0003800200 */
.L_x_120:
[----:B------:R-:W-:Y:S05]  /*4a40*/  @P1 BRA `(.L_x_114) ;  /* 0x0000000000501947 */ /* 0x000fea0003800000 */
[----:B------:R-:W-:-:S05]  /*4a50*/  IADD3 R10, P0, PT, R11, R10, RZ ;  /* 0x0000000a0b0a7210 */ /* 0x000fca0007f1e0ff */
[----:B------:R-:W-:Y:S01]  /*4a60*/  IMAD.X R9, RZ, RZ, R9, P0 ;  /* 0x000000ffff097224 */ /* 0x000fe200000e0609 */
[----:B------:R-:W-:-:S04]  /*4a70*/  LEA R2, P0, R10, UR8, 0x2 ;  /* 0x000000080a027c11 */ /* 0x000fc8000f8010ff */
[----:B------:R-:W-:-:S05]  /*4a80*/  LEA.HI.X R3, R10, UR9, R9, 0x2, P0 ;  /* 0x000000090a037c11 */ /* 0x000fca00080f1409 */
[----:B------:R-:W2:Y:S01]  /*4a90*/  LDG.E R2, desc[UR10][R2.64] ;  /* 0x0000000a02027981 */ /* 0x000ea2000c1e1900 */
[----:B------:R-:W-:Y:S02]  /*4aa0*/  LOP3.LUT P3, RZ, R0, 0xff, RZ, 0xc0, !PT ;  /* 0x000000ff00ff7812 */ /* 0x000fe4000786c0ff */
[----:B------:R-:W-:-:S05]  /*4ab0*/  IADD3 R11, P0, PT, R10, UR6, RZ ;  /* 0x000000060a0b7c10 */ /* 0x000fca000ff1e0ff */
[----:B------:R-:W-:Y:S01]  /*4ac0*/  IMAD.X R10, R9, 0x1, R8, P0 ;  /* 0x00000001090a7824 */ /* 0x000fe200000e0608 */
        /* <DEDUP_REMOVED lines=12> */
.L_x_114:
[----:B------:R-:W-:Y:S05]  /*4b90*/  BSYNC.RECONVERGENT B1 ;  /* 0x0000000000017941 */ /* 0x000fea0003800200 */
.L_x_108:
[----:B------:R-:W0:Y:S01]  /*4ba0*/  S2R R10, SR_LANEID ;  /* 0x00000000000a7919 */ /* 0x000e220000000000 */
[----:B------:R-:W-:Y:S01]  /*4bb0*/  LOP3.LUT R3, R0, 0xff, RZ, 0xc0, !PT ;  /* 0x000000ff00037812 */ /* 0x000fe200078ec0ff */
[----:B------:R-:W-:Y:S01]  /*4bc0*/  BSSY.RECONVERGENT B1, `(.L_x_122) ;  /* 0x0000016000017945 */ /* 0x000fe20003800200 */
[----:B------:R1:W2:Y:S04]  /*4bd0*/  SHFL.DOWN PT, R9, R4, 0x1, 0x1f ;  /* 0x08201f0004097f89 */ /* 0x0002a800000e0000 */
[----:B------:R1:W3:Y:S04]  /*4be0*/  SHFL.DOWN PT, R8, R5, 0x1, 0x1f ;  /* 0x08201f0005087f89 */ /* 0x0002e800000e0000 */
[----:B------:R-:W4:Y:S01]  /*4bf0*/  SHFL.DOWN PT, R3, R3, 0x1, 0x1f ;  /* 0x08201f0003037f89 */ /* 0x000f2200000e0000 */
        /* <DEDUP_REMOVED lines=18> */
.L_x_123:
[----:B------:R-:W-:Y:S05]  /*4d20*/  BSYNC.RECONVERGENT B1 ;  /* 0x0000000000017941 */ /* 0x000fea0003800200 */
.L_x_122:
        /* <DEDUP_REMOVED lines=23> */
.L_x_125:
[----:B------:R-:W-:Y:S05]  /*4ea0*/  BSYNC.RECONVERGENT B1 ;  /* 0x0000000000017941 */ /* 0x000fea0003800200 */
.L_x_124:
        /* <DEDUP_REMOVED lines=20> */
.L_x_127:
[----:B------:R-:W-:Y:S05]  /*4ff0*/  BSYNC.RECONVERGENT B1 ;  /* 0x0000000000017941 */ /* 0x000fea0003800200 */
.L_x_126:
        /* <DEDUP_REMOVED lines=20> */
.L_x_129:
[----:B------:R-:W-:Y:S05]  /*5140*/  BSYNC.RECONVERGENT B1 ;  /* 0x0000000000017941 */ /* 0x000fea0003800200 */
.L_x_128:
        /* <DEDUP_REMOVED lines=20> */
.L_x_131:
[----:B------:R-:W-:Y:S05]  /*5290*/  BSYNC.RECONVERGENT B1 ;  /* 0x0000000000017941 */ /* 0x000fea0003800200 */
.L_x_130:
        /* <DEDUP_REMOVED lines=10> */
.L_x_133:
[----:B------:R-:W-:Y:S05]  /*5340*/  BSYNC.RECONVERGENT B1 ;  /* 0x0000000000017941 */ /* 0x000fea0003800200 */
.L_x_132:
        /* <DEDUP_REMOVED lines=82> */
[----:B------:R-:W-:-:S07]  /*5870*/  SEL R5, R3, R5, !P2 ;  /* 0x0000000503057207 */ /* 0x000fce0005000000 */
.L_x_89:
[----:B------:R-:W-:Y:S05]  /*5880*/  BSYNC.RECONVERGENT B0 ;  /* 0x0000000000007941 */ /* 0x000fea0003800200 */
.L_x_64:
[----:B------:R-:W-:Y:S05]  /*5890*/  @P1 EXIT ;  /* 0x000000000000194d */ /* 0x000fea0003800000 */
[----:B012---:R-:W0:Y:S02]  /*58a0*/  LDC.64 R2, c[0x0][0x398] ;  /* 0x0000e600ff027b82 */ /* 0x007e240000000a00 */
[----:B0-----:R-:W-:-:S05]  /*58b0*/  IMAD.WIDE.U32 R6, R6, 0x10, R2 ;  /* 0x0000001006067825 */ /* 0x001fca00078e0002 */
[----:B------:R-:W-:Y:S04]  /*58c0*/  STG.E.64 desc[UR10][R6.64+0x8], R4 ;  /* 0x0000080406007986 */ /* 0x000fe8000c101b0a */
[----:B------:R-:W-:Y:S01]  /*58d0*/  STG.E.U8 desc[UR10][R6.64], R0 ;  /* 0x0000000006007986 */ /* 0x000fe2000c10110a */
[----:B------:R-:W-:Y:S05]  /*58e0*/  EXIT ;  /* 0x000000000000794d */ /* 0x000fea0003800000 */
.L_x_134:
        /* <DEDUP_REMOVED lines=9> */
.L_x_418:


//--------------------- .text._ZN3cub18CUB_300001_SM_10006detail6reduce28DeviceReduceSingleTileKernelINS2_10policy_hubIN4cuda3std3__45tupleIJblEEEyN6thrust24THRUST_300001_SM_1000_NS8cuda_cub9__find_if7functorIS9_EEE10Policy1000ENSB_12zip_iteratorINS8_IJNSD_26transform_input_iterator_tIbNSB_6detail15normal_iteratorINSB_10device_ptrIfEEEE20less_than_or_eq_zeroEENSB_17counting_iteratorIlNSB_11use_defaultESS_SS_EEEEEEEPS9_ySF_S9_S9_NS7_10__identityEEEvT0_T1_T2_T3_T4_T6_ --------------------------
	.section	.text._ZN3cub18CUB_300001_SM_10006detail6reduce28DeviceReduceSingleTileKernelINS2_10policy_hubIN4cuda3std3__45tupleIJblEEEyN6thrust24THRUST_300001_SM_1000_NS8cuda_cub9__find_if7functorIS9_EEE10Policy1000ENSB_12zip_iteratorINS8_IJNSD_26transform_input_iterator_tIbNSB_6detail15normal_iteratorINSB_10device_ptrIfEEEE20less_than_or_eq_zeroEENSB_17counting_iteratorIlNSB_11use_defaultESS_SS_EEEEEEEPS9_ySF_S9_S9_NS7_10__identityEEEvT0_T1_T2_T3_T4_T6_,"ax",@progbits
	.align	128
        .global         _ZN3cub18CUB_300001_SM_10006detail6reduce28DeviceReduceSingleTileKernelINS2_10policy_hubIN4cuda3std3__45tupleIJblEEEyN6thrust24THRUST_300001_SM_1000_NS8cuda_cub9__find_if7functorIS9_EEE10Policy1000ENSB_12zip_iteratorINS8_IJNSD_26transform_input_iterator_tIbNSB_6detail15normal_iteratorINSB_10device_ptrIfEEEE20less_than_or_eq_zeroEENSB_17counting_iteratorIlNSB_11use_defaultESS_SS_EEEEEEEPS9_ySF_S9_S9_NS7_10__identityEEEvT0_T1_T2_T3_T4_T6_
        .type           _ZN3cub18CUB_300001_SM_10006detail6reduce28DeviceReduceSingleTileKernelINS2_10policy_hubIN4cuda3std3__45tupleIJblEEEyN6thrust24THRUST_300001_SM_1000_NS8cuda_cub9__find_if7functorIS9_EEE10Policy1000ENSB_12zip_iteratorINS8_IJNSD_26transform_input_iterator_tIbNSB_6detail15normal_iteratorINSB_10device_ptrIfEEEE20less_than_or_eq_zeroEENSB_17counting_iteratorIlNSB_11use_defaultESS_SS_EEEEEEEPS9_ySF_S9_S9_NS7_10__identityEEEvT0_T1_T2_T3_T4_T6_,@function
        .size           _ZN3cub18CUB_300001_SM_10006detail6reduce28DeviceReduceSingleTileKernelINS2_10policy_hubIN4cuda3std3__45tupleIJblEEEyN6thrust24THRUST_300001_SM_1000_NS8cuda_cub9__find_if7functorIS9_EEE10Policy1000ENSB_12zip_iteratorINS8_IJNSD_26transform_input_iterator_tIbNSB_6detail15normal_iteratorINSB_10device_ptrIfEEEE20less_than_or_eq_zeroEENSB_17counting_iteratorIlNSB_11use_defaultESS_SS_EEEEEEEPS9_ySF_S9_S9_NS7_10__identityEEEvT0_T1_T2_T3_T4_T6_,(.L_x_419 - _ZN3cub18CUB_300001_SM_10006detail6reduce28DeviceReduceSingleTileKernelINS2_10policy_hubIN4cuda3std3__45tupleIJblEEEyN6thrust24THRUST_300001_SM_1000_NS8cuda_cub9__find_if7functorIS9_EEE10Policy1000ENSB_12zip_iteratorINS8_IJNSD_26transform_input_iterator_tIbNSB_6detail15normal_iteratorINSB_10device_ptrIfEEEE20less_than_or_eq_zeroEENSB_17counting_iteratorIlNSB_11use_defaultESS_SS_EEEEEEEPS9_ySF_S9_S9_NS7_10__identityEEEvT0_T1_T2_T3_T4_T6_)
        .other          _ZN3cub18CUB_300001_SM_10006detail6reduce28DeviceReduceSingleTileKernelINS2_10policy_hubIN4cuda3std3__45tupleIJblEEEyN6thrust24THRUST_300001_SM_1000_NS8cuda_cub9__find_if7functorIS9_EEE10Policy1000ENSB_12zip_iteratorINS8_IJNSD_26transform_input_iterator_tIbNSB_6detail15normal_iteratorINSB_10device_ptrIfEEEE20less_than_or_eq_zeroEENSB_17counting_iteratorIlNSB_11use_defaultESS_SS_EEEEEEEPS9_ySF_S9_S9_NS7_10__identityEEEvT0_T1_T2_T3_T4_T6_,@"STO_CUDA_ENTRY STV_DEFAULT"
_ZN3cub18CUB_300001_SM_10006detail6reduce28DeviceReduceSingleTileKernelINS2_10policy_hubIN4cuda3std3__45tupleIJblEEEyN6thrust24THRUST_300001_SM_1000_NS8cuda_cub9__find_if7functorIS9_EEE10Policy1000ENSB_12zip_iteratorINS8_IJNSD_26transform_input_iterator_tIbNSB_6detail15normal_iteratorINSB_10device_ptrIfEEEE20less_than_or_eq_zeroEENSB_17counting_iteratorIlNSB_11use_defaultESS_SS_EEEEEEEPS9_ySF_S9_S9_NS7_10__identityEEEvT0_T1_T2_T3_T4_T6_:
.text._ZN3cub18CUB_300001_SM_10006detail6reduce28DeviceReduceSingleTileKernelINS2_10policy_hubIN4cuda3std3__45tupleIJblEEEyN6thrust24THRUST_300001_SM_1000_NS8cuda_cub9__find_if7functorIS9_EEE10Policy1000ENSB_12zip_iteratorINS8_IJNSD_26transform_input_iterator_tIbNSB_6detail15normal_iteratorINSB_10device_ptrIfEEEE20less_than_or_eq_zeroEENSB_17counting_iteratorIlNSB_11use_defaultESS_SS_EEEEEEEPS9_ySF_S9_S9_NS7_10__identityEEEvT0_T1_T2_T3_T4_T6_:
[----:B------:R-:W-:Y:S01]  /*0000*/  LDC R1, c[0x0][0x37c] ;  /* 0x0000df00ff017b82 */ /* 0x000fe20000000800 */
[----:B------:R-:W0:Y:S07]  /*0010*/  LDCU.64 UR4, c[0x0][0x3a0] ;  /* 0x00007400ff0477ac */ /* 0x000e2e0008000a00 */
[----:B------:R-:W1:Y:S01]  /*0020*/  LDC.U8 R0, c[0x0][0x3b0] ;  /* 0x0000ec00ff007b82 */ /* 0x000e620000000000 */
[----:B------:R-:W2:Y:S01]  /*0030*/  LDCU.64 UR8, c[0x0][0x358] ;  /* 0x00006b00ff0877ac */ /* 0x000ea20008000a00 */
[----:B0-----:R-:W-:-:S04]  /*0040*/  UISETP.NE.U32.AND UP0, UPT, UR4, URZ, UPT ;  /* 0x000000ff0400728c */ /* 0x001fc8000bf05070 */
[----:B------:R-:W-:-:S09]  /*0050*/  UISETP.NE.AND.EX UP0, UPT, UR5, URZ, UPT, UP0 ;  /* 0x000000ff0500728c */ /* 0x000fd2000bf05300 */
        /* <DEDUP_REMOVED lines=9> */
.L_x_135:
[----:B------:R-:W-:Y:S01]  /*00f0*/  UISETP.GT.U32.AND UP0, UPT, UR4, 0x3ff, UPT ;  /* 0x000003ff0400788c */ /* 0x000fe2000bf04070 */
[----:B------:R-:W-:Y:S03]  /*0100*/  BSSY.RECONVERGENT B0, `(.L_x_136) ;  /* 0x000054e000007945 */ /* 0x000fe60003800200 */
[----:B------:R-:W-:-:S09]  /*0110*/  UISETP.GT.U32.AND.EX UP0, UPT, UR5, URZ, UPT, UP0 ;  /* 0x000000ff0500728c */ /* 0x000fd2000bf04100 */
[----:B------:R-:W-:Y:S05]  /*0120*/  BRA.U UP0, `(.L_x_137) ;  /* 0x0000002d00c47547 */ /* 0x000fea000b800000 */
[----:B------:R-:W0:Y:S01]  /*0130*/  S2R R5, SR_TID.X ;  /* 0x0000000000057919 */ /* 0x000e220000002100 */
[----:B------:R-:W-:Y:S01]  /*0140*/  CS2R R2, SRZ ;  /* 0x0000000000027805 */ /* 0x000fe2000001ff00 */
[----:B------:R-:W2:Y:S01]  /*0150*/  LDCU.64 UR6, c[0x0][0x390] ;  /* 0x00007200ff0677ac */ /* 0x000ea20008000a00 */
[----:B0-----:R-:W-:-:S13]  /*0160*/  ISETP.GE.U32.AND P0, PT, R5, UR4, PT ;  /* 0x0000000405007c0c */ /* 0x001fda000bf06070 */
[----:B------:R-:W0:Y:S08]  /*0170*/  @!P0 LDC.64 R6, c[0x0][0x380] ;  /* 0x0000e000ff068b82 */ /* 0x000e300000000a00 */
[----:B------:R-:W3:Y:S01]  /*0180*/  @!P0 LDC.64 R8, c[0x0][0x390] ;  /* 0x0000e400ff088b82 */ /* 0x000ee20000000a00 */
[----:B0-----:R-:W-:-:S06]  /*0190*/  @!P0 IMAD.WIDE.U32 R6, R5, 0x4, R6 ;  /* 0x0000000405068825 */ /* 0x001fcc00078e0006 */
[----:B------:R-:W4:Y:S01]  /*01a0*/  @!P0 LDG.E R6, desc[UR8][R6.64] ;  /* 0x0000000806068981 */ /* 0x000f22000c1e1900 */
[----:B------:R-:W-:Y:S01]  /*01b0*/  IMAD.MOV.U32 R11, RZ, RZ, R5 ;  /* 0x000000ffff0b7224 */ /* 0x000fe200078e0005 */
[C---:B---3--:R-:W-:Y:S01]  /*01c0*/  @!P0 IADD3 R2, P3, PT, R5.reuse, R8, RZ ;  /* 0x0000000805028210 */ /* 0x048fe20007f7e0ff */
[----:B------:R-:W-:Y:S01]  /*01d0*/  @!P0 VIADD R11, R5, 0x100 ;  /* 0x00000100050b8836 */ /* 0x000fe20000000000 */
[----:B------:R-:W-:Y:S01]  /*01e0*/  PRMT R4, RZ, 0x7610, R4 ;  /* 0x00007610ff047816 */ /* 0x000fe20000000004 */
[----:B------:R-:W-:Y:S02]  /*01f0*/  BSSY.RECONVERGENT B1, `(.L_x_138) ;  /* 0x000010a000017945 */ /* 0x000fe40003800200 */
[----:B------:R-:W-:Y:S01]  /*0200*/  @!P0 IMAD.X R3, RZ, RZ, R9, P3 ;  /* 0x000000ffff038224 */ /* 0x000fe200018e0609 */
[----:B------:R-:W-:Y:S02]  /*0210*/  ISETP.GE.U32.AND P2, PT, R11, UR4, PT ;  /* 0x000000040b007c0c */ /* 0x000fe4000bf46070 */
[----:B----4-:R-:W-:-:S04]  /*0220*/  @!P0 FSETP.GTU.AND P1, PT, R6, RZ, PT ;  /* 0x000000ff0600820b */ /* 0x010fc80003f2c000 */
[----:B------:R-:W-:-:S04]  /*0230*/  @!P0 SEL R8, RZ, 0x1, P1 ;  /* 0x00000001ff088807 */ /* 0x000fc80000800000 */
[----:B------:R-:W-:-:S03]  /*0240*/  @!P0 PRMT R4, R8, 0x7610, R4 ;  /* 0x0000761008048816 */ /* 0x000fc60000000004 */
[----:B--2---:R-:W-:Y:S05]  /*0250*/  @P2 BRA `(.L_x_139) ;  /* 0x00000010000c2947 */ /* 0x004fea0003800000 */
[----:B------:R-:W-:Y:S01]  /*0260*/  LOP3.LUT R10, RZ, R11, RZ, 0x33, !PT ;  /* 0x0000000bff0a7212 */ /* 0x000fe200078e33ff */
[----:B------:R-:W-:Y:S04]  /*0270*/  BSSY.RECONVERGENT B2, `(.L_x_140) ;  /* 0x0000080000027945 */ /* 0x000fe80003800200 */
[----:B------:R-:W-:-:S05]  /*0280*/  VIADD R10, R10, UR4 ;  /* 0x000000040a0a7c36 */ /* 0x000fca0008000000 */
[C---:B------:R-:W-:Y:S02]  /*0290*/  ISETP.GE.U32.AND P0, PT, R10.reuse, 0x700, PT ;  /* 0x000007000a00780c */ /* 0x040fe40003f06070 */
[----:B------:R-:W-:-:S04]  /*02a0*/  LEA.HI R12, R10, 0x1, RZ, 0x18 ;  /* 0x000000010a0c7811 */ /* 0x000fc800078fc0ff */
[----:B------:R-:W-:-:S04]  /*02b0*/  LOP3.LUT R23, R12, 0x7, RZ, 0xc0, !PT ;  /* 0x000000070c177812 */ /* 0x000fc800078ec0ff */
[----:B------:R-:W-:-:S03]  /*02c0*/  ISETP.NE.AND P1, PT, R23, RZ, PT ;  /* 0x000000ff1700720c */ /* 0x000fc60003f25270 */
[----:B------:R-:W-:Y:S10]  /*02d0*/  @!P0 BRA `(.L_x_141) ;  /* 0x0000000400e48947 */ /* 0x000ff40003800000 */
[----:B------:R-:W0:Y:S01]  /*02e0*/  LDC.64 R6, c[0x0][0x380] ;  /* 0x0000e000ff067b82 */ /* 0x000e220000000a00 */
[----:B------:R-:W-:-:S05]  /*02f0*/  LOP3.LUT R13, R12, 0x1fffff8, RZ, 0xc0, !PT ;  /* 0x01fffff80c0d7812 */ /* 0x000fca00078ec0ff */
[----:B------:R-:W-:-:S07]  /*0300*/  IMAD.MOV R13, RZ, RZ, -R13 ;  /* 0x000000ffff0d7224 */ /* 0x000fce00078e0a0d */
.L_x_142:
[----:B0-----:R-:W-:-:S05]  /*0310*/  IMAD.WIDE.U32 R8, R11, 0x4, R6 ;  /* 0x000000040b087825 */ /* 0x001fca00078e0006 */
        /* <DEDUP_REMOVED lines=10> */
[C---:B------:R-:W-:Y:S01]  /*03c0*/  IADD3 R17, P3, PT, R11.reuse, UR6, RZ ;  /* 0x000000060b117c10 */ /* 0x040fe2000ff7e0ff */
[----:B------:R-:W-:Y:S01]  /*03d0*/  VIADD R11, R11, 0x800 ;  /* 0x000008000b0b7836 */ /* 0x000fe20000000000 */
[----:B------:R-:W-:-:S03]  /*03e0*/  LOP3.LUT P5, RZ, R21, 0xff, RZ, 0xc0, !PT ;  /* 0x000000ff15ff7812 */ /* 0x000fc600078ac0ff */
[----:B------:R-:W-:Y:S01]  /*03f0*/  IMAD.X R4, RZ, RZ, UR7, P3 ;  /* 0x00000007ff047e24 */ /* 0x000fe200098e06ff */
[C---:B--2---:R-:W-:Y:S02]  /*0400*/  FSETP.GTU.AND P0, PT, R24.reuse, RZ, PT ;  /* 0x000000ff1800720b */ /* 0x044fe40003f0c000 */
[----:B------:R-:W-:-:S07]  /*0410*/  FSETP.LE.AND P2, PT, R24, RZ, P5 ;  /* 0x000000ff1800720b */ /* 0x000fce0002f43000 */
[----:B------:R-:W-:Y:S02]  /*0420*/  @!P5 SEL R21, RZ, 0x1, P0 ;  /* 0x00000001ff15d807 */ /* 0x000fe40000000000 */
[----:B---3--:R-:W-:Y:S02]  /*0430*/  FSETP.GTU.AND P6, PT, R22, RZ, PT ;  /* 0x000000ff1600720b */ /* 0x008fe40003fcc000 */
[----:B------:R-:W-:Y:S02]  /*0440*/  SEL R21, R21, 0x1, !P2 ;  /* 0x0000000115157807 */ /* 0x000fe40005000000 */
[----:B------:R-:W-:Y:S02]  /*0450*/  ISETP.LT.U32.AND P0, PT, R17, R2, PT ;  /* 0x000000021100720c */ /* 0x000fe40003f01070 */
[----:B------:R-:W-:Y:S02]  /*0460*/  LOP3.LUT P3, RZ, R21, 0xff, RZ, 0xc0, !PT ;  /* 0x000000ff15ff7812 */ /* 0x000fe4000786c0ff */
[----:B------:R-:W-:-:S02]  /*0470*/  ISETP.LT.AND.EX P0, PT, R4, R3, PT, P0 ;  /* 0x000000030400720c */ /* 0x000fc40003f01300 */
[----:B------:R-:W-:Y:S02]  /*0480*/  FSETP.LE.AND P4, PT, R22, RZ, P3 ;  /* 0x000000ff1600720b */ /* 0x000fe40001f83000 */
[CC--:B0-----:R-:W-:Y:S02]  /*0490*/  SEL R9, R17.reuse, R2.reuse, P0 ;  /* 0x0000000211097207 */ /* 0x0c1fe40000000000 */
[CC--:B------:R-:W-:Y:S02]  /*04a0*/  SEL R24, R4.reuse, R3.reuse, P0 ;  /* 0x0000000304187207 */ /* 0x0c0fe40000000000 */
[----:B------:R-:W-:Y:S02]  /*04b0*/  @!P2 SEL R9, R17, R2, !P5 ;  /* 0x000000021109a207 */ /* 0x000fe40006800000 */
[----:B------:R-:W-:Y:S02]  /*04c0*/  @!P2 SEL R24, R4, R3, !P5 ;  /* 0x000000030418a207 */ /* 0x000fe40006800000 */
[----:B------:R-:W-:-:S02]  /*04d0*/  @!P3 SEL R21, RZ, 0x1, P6 ;  /* 0x00000001ff15b807 */ /* 0x000fc40003000000 */
[----:B------:R-:W-:Y:S02]  /*04e0*/  IADD3 R2, P0, PT, R17, 0x100, RZ ;  /* 0x0000010011027810 */ /* 0x000fe40007f1e0ff */
        /* <DEDUP_REMOVED lines=67> */
[-C--:B------:R-:W-:Y:S02]  /*0920*/  ISETP.LT.AND.EX P0, PT, R3, R8.reuse, PT, P0 ;  /* 0x000000080300720c */ /* 0x080fe40003f01300 */
        /* <DEDUP_REMOVED lines=10> */
[-C--:B------:R-:W-:Y:S02]  /*09d0*/  ISETP.LT.U32.AND P0, PT, R17, R14.reuse, PT ;  /* 0x0000000e1100720c */ /* 0x080fe40003f01070 */
        /* <DEDUP_REMOVED lines=9> */
.L_x_141:
[----:B------:R-:W-:Y:S05]  /*0a70*/  BSYNC.RECONVERGENT B2 ;  /* 0x0000000000027941 */ /* 0x000fea0003800200 */
.L_x_140:
[----:B------:R-:W-:Y:S05]  /*0a80*/  @!P1 BRA `(.L_x_139) ;  /* 0x0000000800009947 */ /* 0x000fea0003800000 */
[----:B------:R-:W-:Y:S01]  /*0a90*/  ISETP.GE.U32.AND P0, PT, R23, 0x4, PT ;  /* 0x000000041700780c */ /* 0x000fe20003f06070 */
[----:B------:R-:W-:Y:S01]  /*0aa0*/  BSSY.RECONVERGENT B2, `(.L_x_143) ;  /* 0x0000042000027945 */ /* 0x000fe20003800200 */
[----:B------:R-:W-:-:S11]  /*0ab0*/  LOP3.LUT P1, R12, R12, 0x3, RZ, 0xc0, !PT ;  /* 0x000000030c0c7812 */ /* 0x000fd6000782c0ff */
[----:B------:R-:W-:Y:S05]  /*0ac0*/  @!P0 BRA `(.L_x_144) ;  /* 0x0000000000fc8947 */ /* 0x000fea0003800000 */
[----:B------:R-:W0:Y:S01]  /*0ad0*/  LDC.64 R8, c[0x0][0x380] ;  /* 0x0000e000ff087b82 */ /* 0x000e220000000a00 */
[----:B------:R-:W2:Y:S01]  /*0ae0*/  LDCU.64 UR10, c[0x0][0x390] ;  /* 0x00007200ff0a77ac */ /* 0x000ea20008000a00 */
[----:B0-----:R-:W-:-:S05]  /*0af0*/  IMAD.WIDE.U32 R8, R11, 0x4, R8 ;  /* 0x000000040b087825 */ /* 0x001fca00078e0008 */
[----:B------:R-:W3:Y:S04]  /*0b00*/  LDG.E R7, desc[UR8][R8.64] ;  /* 0x0000000808077981 */ /* 0x000ee8000c1e1900 */
[----:B------:R-:W4:Y:S04]  /*0b10*/  LDG.E R13, desc[UR8][R8.64+0x400] ;  /* 0x00040008080d7981 */ /* 0x000f28000c1e1900 */
[----:B------:R-:W5:Y:S04]  /*0b20*/  LDG.E R14, desc[UR8][R8.64+0x800] ;  /* 0x00080008080e7981 */ /* 0x000f68000c1e1900 */
[----:B------:R0:W5:Y:S01]  /*0b30*/  LDG.E R6, desc[UR8][R8.64+0xc00] ;  /* 0x000c000808067981 */ /* 0x000162000c1e1900 */
[----:B------:R-:W-:-:S02]  /*0b40*/  LOP3.LUT P3, RZ, R4, 0xff, RZ, 0xc0, !PT ;  /* 0x000000ff04ff7812 */ /* 0x000fc4000786c0ff */
[----:B--2---:R-:W-:-:S05]  /*0b50*/  IADD3 R15, P2, PT, R11, UR10, RZ ;  /* 0x0000000a0b0f7c10 */ /* 0x004fca000ff5e0ff */
[----:B------:R-:W-:Y:S01]  /*0b60*/  IMAD.X R16, RZ, RZ, UR11, P2 ;  /* 0x0000000bff107e24 */ /* 0x000fe200090e06ff */
[C---:B---3--:R-:W-:Y:S02]  /*0b70*/  FSETP.GTU.AND P0, PT, R7.reuse, RZ, PT ;  /* 0x000000ff0700720b */ /* 0x048fe40003f0c000 */
[----:B------:R-:W-:Y:S01]  /*0b80*/  FSETP.LE.AND P4, PT, R7, RZ, P3 ;  /* 0x000000ff0700720b */ /* 0x000fe20001f83000 */
[----:B------:R-:W-:Y:S02]  /*0b90*/  VIADD R7, R11, 0x100 ;  /* 0x000001000b077836 */ /* 0x000fe40000000000 */
[----:B------:R-:W-:Y:S02]  /*0ba0*/  @!P3 SEL R4, RZ, 0x1, P0 ;  /* 0x00000001ff04b807 */ /* 0x000fe40000000000 */
[----:B------:R-:W-:Y:S02]  /*0bb0*/  ISETP.LT.U32.AND P0, PT, R15, R2, PT ;  /* 0x000000020f00720c */ /* 0x000fe40003f01070 */
[----:B------:R-:W-:-:S02]  /*0bc0*/  SEL R4, R4, 0x1, !P4 ;  /* 0x0000000104047807 */ /* 0x000fc40006000000 */
[-C--:B------:R-:W-:Y:S02]  /*0bd0*/  ISETP.LT.AND.EX P0, PT, R16, R3.reuse, PT, P0 ;  /* 0x000000031000720c */ /* 0x080fe40003f01300 */
[----:B------:R-:W-:Y:S02]  /*0be0*/  LOP3.LUT P2, RZ, R4, 0xff, RZ, 0xc0, !PT ;  /* 0x000000ff04ff7812 */ /* 0x000fe4000784c0ff */
[-C--:B------:R-:W-:Y:S02]  /*0bf0*/  SEL R18, R15, R2.reuse, P0 ;  /* 0x000000020f127207 */ /* 0x080fe40000000000 */
[CC--:B0-----:R-:W-:Y:S02]  /*0c00*/  SEL R9, R16.reuse, R3.reuse, P0 ;  /* 0x0000000310097207 */ /* 0x0c1fe40000000000 */
[----:B----4-:R-:W-:Y:S02]  /*0c10*/  FSETP.GTU.AND P0, PT, R13, RZ, PT ;  /* 0x000000ff0d00720b */ /* 0x010fe40003f0c000 */
[----:B------:R-:W-:Y:S01]  /*0c20*/  @!P4 SEL R18, R15, R2, !P3 ;  /* 0x000000020f12c207 */ /* 0x000fe20005800000 */
[----:B------:R-:W-:Y:S01]  /*0c30*/  VIADD R2, R11, 0x200 ;  /* 0x000002000b027836 */ /* 0x000fe20000000000 */
[----:B------:R-:W-:-:S02]  /*0c40*/  @!P4 SEL R9, R16, R3, !P3 ;  /* 0x000000031009c207 */ /* 0x000fc40005800000 */
[----:B------:R-:W-:Y:S02]  /*0c50*/  FSETP.LE.AND P4, PT, R13, RZ, P2 ;  /* 0x000000ff0d00720b */ /* 0x000fe40001783000 */
[----:B------:R-:W-:Y:S02]  /*0c60*/  @!P2 SEL R4, RZ, 0x1, P0 ;  /* 0x00000001ff04a807 */ /* 0x000fe40000000000 */
[----:B------:R-:W-:Y:S02]  /*0c70*/  IADD3 R7, P5, PT, R7, UR10, RZ ;  /* 0x0000000a07077c10 */ /* 0x000fe4000ffbe0ff */
[----:B------:R-:W-:Y:S02]  /*0c80*/  SEL R4, R4, 0x1, !P4 ;  /* 0x0000000104047807 */ /* 0x000fe40006000000 */
[----:B------:R-:W-:Y:S01]  /*0c90*/  ISETP.LT.U32.AND P0, PT, R7, R18, PT ;  /* 0x000000120700720c */ /* 0x000fe20003f01070 */
[----:B------:R-:W-:Y:S01]  /*0ca0*/  IMAD.X R8, RZ, RZ, UR11, P5 ;  /* 0x0000000bff087e24 */ /* 0x000fe2000a8e06ff */
[----:B------:R-:W-:-:S04]  /*0cb0*/  LOP3.LUT P3, RZ, R4, 0xff, RZ, 0xc0, !PT ;  /* 0x000000ff04ff7812 */ /* 0x000fc8000786c0ff */
[----:B------:R-:W-:-:S04]  /*0cc0*/  ISETP.LT.AND.EX P0, PT, R8, R9, PT, P0 ;  /* 0x000000090800720c */ /* 0x000fc80003f01300 */
[CC--:B------:R-:W-:Y:S02]  /*0cd0*/  SEL R16, R7.reuse, R18.reuse, P0 ;  /* 0x0000001207107207 */ /* 0x0c0fe40000000000 */
[CC--:B------:R-:W-:Y:S02]  /*0ce0*/  SEL R13, R8.reuse, R9.reuse, P0 ;  /* 0x00000009080d7207 */ /* 0x0c0fe40000000000 */
[----:B------:R-:W-:Y:S02]  /*0cf0*/  @!P4 SEL R16, R7, R18, !P2 ;  /* 0x000000120710c207 */ /* 0x000fe40005000000 */
[----:B------:R-:W-:Y:S02]  /*0d00*/  @!P4 SEL R13, R8, R9, !P2 ;  /* 0x00000009080dc207 */ /* 0x000fe40005000000 */
[----:B------:R-:W-:Y:S01]  /*0d10*/  IADD3 R3, P0, PT, R2, UR10, RZ ;  /* 0x0000000a02037c10 */ /* 0x000fe2000ff1e0ff */
[C---:B------:R-:W-:Y:S01]  /*0d20*/  VIADD R2, R11.reuse, 0x300 ;  /* 0x000003000b027836 */ /* 0x040fe20000000000 */
[C---:B-----5:R-:W-:Y:S01]  /*0d30*/  FSETP.GTU.AND P2, PT, R14.reuse, RZ, PT ;  /* 0x000000ff0e00720b */ /* 0x060fe20003f4c000 */
[----:B------:R-:W-:Y:S01]  /*0d40*/  VIADD R11, R11, 0x400 ;  /* 0x000004000b0b7836 */ /* 0x000fe20000000000 */
[----:B------:R-:W-:Y:S01]  /*0d50*/  FSETP.LE.AND P4, PT, R14, RZ, P3 ;  /* 0x000000ff0e00720b */ /* 0x000fe20001f83000 */
[----:B------:R-:W-:Y:S01]  /*0d60*/  IMAD.X R8, RZ, RZ, UR11, P0 ;  /* 0x0000000bff087e24 */ /* 0x000fe200080e06ff */
[----:B------:R-:W-:-:S02]  /*0d70*/  @!P3 SEL R4, RZ, 0x1, P2 ;  /* 0x00000001ff04b807 */ /* 0x000fc40001000000 */
[CC--:B------:R-:W-:Y:S02]  /*0d80*/  ISETP.LT.U32.AND P0, PT, R3.reuse, R16.reuse, PT ;  /* 0x000000100300720c */ /* 0x0c0fe40003f01070 */
[----:B------:R-:W-:Y:S02]  /*0d90*/  SEL R4, R4, 0x1, !P4 ;  /* 0x0000000104047807 */ /* 0x000fe40006000000 */
[----:B------:R-:W-:Y:S02]  /*0da0*/  ISETP.LT.AND.EX P0, PT, R8, R13, PT, P0 ;  /* 0x0000000d0800720c */ /* 0x000fe40003f01300 */
[----:B------:R-:W-:Y:S02]  /*0db0*/  LOP3.LUT P2, RZ, R4, 0xff, RZ, 0xc0, !PT ;  /* 0x000000ff04ff7812 */ /* 0x000fe4000784c0ff */
[----:B------:R-:W-:Y:S02]  /*0dc0*/  IADD3 R7, P5, PT, R2, UR10, RZ ;  /* 0x0000000a02077c10 */ /* 0x000fe4000ffbe0ff */
[----:B------:R-:W-:-:S02]  /*0dd0*/  SEL R14, R3, R16, P0 ;  /* 0x00000010030e7207 */ /* 0x000fc40000000000 */
[CC--:B------:R-:W-:Y:S02]  /*0de0*/  SEL R9, R8.reuse, R13.reuse, P0 ;  /* 0x0000000d08097207 */ /* 0x0c0fe40000000000 */
[----:B------:R-:W-:Y:S02]  /*0df0*/  @!P4 SEL R14, R3, R16, !P3 ;  /* 0x00000010030ec207 */ /* 0x000fe40005800000 */
[----:B------:R-:W-:Y:S01]  /*0e00*/  @!P4 SEL R9, R8, R13, !P3 ;  /* 0x0000000d0809c207 */ /* 0x000fe20005800000 */
[----:B------:R-:W-:Y:S01]  /*0e10*/  IMAD.X R8, RZ, RZ, UR11, P5 ;  /* 0x0000000bff087e24 */ /* 0x000fe2000a8e06ff */
[C---:B------:R-:W-:Y:S02]  /*0e20*/  FSETP.LE.AND P3, PT, R6.reuse, RZ, P2 ;  /* 0x000000ff0600720b */ /* 0x040fe40001763000 */
        /* <DEDUP_REMOVED lines=9> */
.L_x_144:
[----:B------:R-:W-:Y:S05]  /*0ec0*/  BSYNC.RECONVERGENT B2 ;  /* 0x0000000000027941 */ /* 0x000fea0003800200 */
.L_x_143:
[----:B------:R-:W-:Y:S05]  /*0ed0*/  @!P1 BRA `(.L_x_139) ;  /* 0x0000000000ec9947 */ /* 0x000fea0003800000 */
[----:B------:R-:W-:Y:S01]  /*0ee0*/  ISETP.NE.AND P0, PT, R12, 0x1, PT ;  /* 0x000000010c00780c */ /* 0x000fe20003f05270 */
[----:B------:R-:W-:Y:S01]  /*0ef0*/  BSSY.RECONVERGENT B2, `(.L_x_145) ;  /* 0x0000025000027945 */ /* 0x000fe20003800200 */
[----:B------:R-:W-:-:S11]  /*0f00*/  LOP3.LUT P1, RZ, R10, 0x100, RZ, 0xc0, !PT ;  /* 0x000001000aff7812 */ /* 0x000fd6000782c0ff */
[----:B------:R-:W-:Y:S05]  /*0f10*/  @!P0 BRA `(.L_x_146) ;  /* 0x0000000000888947 */ /* 0x000fea0003800000 */
[----:B------:R-:W0:Y:S01]  /*0f20*/  LDC.64 R6, c[0x0][0x380] ;  /* 0x0000e000ff067b82 */ /* 0x000e220000000a00 */
[----:B------:R-:W2:Y:S01]  /*0f30*/  LDCU.64 UR10, c[0x0][0x390] ;  /* 0x00007200ff0a77ac */ /* 0x000ea20008000a00 */
[----:B0-----:R-:W-:-:S05]  /*0f40*/  IMAD.WIDE.U32 R6, R11, 0x4, R6 ;  /* 0x000000040b067825 */ /* 0x001fca00078e0006 */
[----:B------:R-:W3:Y:S04]  /*0f50*/  LDG.E R8, desc[UR8][R6.64] ;  /* 0x0000000806087981 */ /* 0x000ee8000c1e1900 */
[----:B------:R0:W4:Y:S01]  /*0f60*/  LDG.E R12, desc[UR8][R6.64+0x400] ;  /* 0x00040008060c7981 */ /* 0x000122000c1e1900 */
[----:B------:R-:W-:Y:S01]  /*0f70*/  LOP3.LUT P2, RZ, R4, 0xff, RZ, 0xc0, !PT ;  /* 0x000000ff04ff7812 */ /* 0x000fe2000784c0ff */
[C---:B------:R-:W-:Y:S01]  /*0f80*/  VIADD R10, R11.reuse, 0x100 ;  /* 0x000001000b0a7836 */ /* 0x040fe20000000000 */
[C---:B--2---:R-:W-:Y:S01]  /*0f90*/  IADD3 R9, P4, PT, R11.reuse, UR10, RZ ;  /* 0x0000000a0b097c10 */ /* 0x044fe2000ff9e0ff */
[----:B------:R-:W-:-:S03]  /*0fa0*/  VIADD R11, R11, 0x200 ;  /* 0x000002000b0b7836 */ /* 0x000fc60000000000 */
[----:B------:R-:W-:Y:S02]  /*0fb0*/  ISETP.LT.U32.AND P0, PT, R9, R2, PT ;  /* 0x000000020900720c */ /* 0x000fe40003f01070 */
[C---:B---3--:R-:W-:Y:S02]  /*0fc0*/  FSETP.GTU.AND P5, PT, R8.reuse, RZ, PT ;  /* 0x000000ff0800720b */ /* 0x048fe40003fac000 */
[----:B------:R-:W-:Y:S01]  /*0fd0*/  FSETP.LE.AND P3, PT, R8, RZ, P2 ;  /* 0x000000ff0800720b */ /* 0x000fe20001763000 */
[----:B------:R-:W-:Y:S02]  /*0fe0*/  IMAD.X R8, RZ, RZ, UR11, P4 ;  /* 0x0000000bff087e24 */ /* 0x000fe4000a0e06ff */
[----:B------:R-:W-:Y:S02]  /*0ff0*/  @!P2 SEL R4, RZ, 0x1, P5 ;  /* 0x00000001ff04a807 */ /* 0x000fe40002800000 */
[----:B------:R-:W-:Y:S02]  /*1000*/  IADD3 R13, P5, PT, R10, UR10, RZ ;  /* 0x0000000a0a0d7c10 */ /* 0x000fe4000ffbe0ff */
[----:B0-----:R-:W-:-:S02]  /*1010*/  SEL R7, R4, 0x1, !P3 ;  /* 0x0000000104077807 */ /* 0x001fc40005800000 */
[CC--:B------:R-:W-:Y:S02]  /*1020*/  ISETP.LT.AND.EX P0, PT, R8.reuse, R3.reuse, PT, P0 ;  /* 0x000000030800720c */ /* 0x0c0fe40003f01300 */
[----:B------:R-:W-:Y:S02]  /*1030*/  LOP3.LUT P4, RZ, R7, 0xff, RZ, 0xc0, !PT ;  /* 0x000000ff07ff7812 */ /* 0x000fe4000788c0ff */
[CC--:B------:R-:W-:Y:S02]  /*1040*/  SEL R4, R9.reuse, R2.reuse, P0 ;  /* 0x0000000209047207 */ /* 0x0c0fe40000000000 */
[CC--:B------:R-:W-:Y:S02]  /*1050*/  SEL R6, R8.reuse, R3.reuse, P0 ;  /* 0x0000000308067207 */ /* 0x0c0fe40000000000 */
[----:B------:R-:W-:Y:S01]  /*1060*/  @!P3 SEL R4, R9, R2, !P2 ;  /* 0x000000020904b207 */ /* 0x000fe20005000000 */
[----:B------:R-:W-:Y:S01]  /*1070*/  IMAD.X R9, RZ, RZ, UR11, P5 ;  /* 0x0000000bff097e24 */ /* 0x000fe2000a8e06ff */
[----:B------:R-:W-:-:S02]  /*1080*/  @!P3 SEL R6, R8, R3, !P2 ;  /* 0x000000030806b207 */ /* 0x000fc40005000000 */
[C---:B----4-:R-:W-:Y:S02]  /*1090*/  FSETP.LE.AND P3, PT, R12.reuse, RZ, P4 ;  /* 0x000000ff0c00720b */ /* 0x050fe40002763000 */
[----:B------:R-:W-:Y:S02]  /*10a0*/  FSETP.GTU.AND P2, PT, R12, RZ, PT ;  /* 0x000000ff0c00720b */ /* 0x000fe40003f4c000 */
[----:B------:R-:W-:Y:S02]  /*10b0*/  ISETP.LT.U32.AND P0, PT, R13, R4, PT ;  /* 0x000000040d00720c */ /* 0x000fe40003f01070 */
[----:B------:R-:W-:Y:S02]  /*10c0*/  @!P4 SEL R7, RZ, 0x1, P2 ;  /* 0x00000001ff07c807 */ /* 0x000fe40001000000 */
[----:B------:R-:W-:Y:S02]  /*10d0*/  ISETP.LT.AND.EX P0, PT, R9, R6, PT, P0 ;  /* 0x000000060900720c */ /* 0x000fe40003f01300 */
[----:B------:R-:W-:-:S02]  /*10e0*/  SEL R7, R7, 0x1, !P3 ;  /* 0x0000000107077807 */ /* 0x000fc40005800000 */
[----:B------:R-:W-:Y:S02]  /*10f0*/  SEL R2, R13, R4, P0 ;  /* 0x000000040d027207 */ /* 0x000fe40000000000 */
[----:B------:R-:W-:Y:S02]  /*1100*/  SEL R3, R9, R6, P0 ;  /* 0x0000000609037207 */ /* 0x000fe40000000000 */
[----:B------:R-:W-:Y:S02]  /*1110*/  @!P3 SEL R2, R13, R4, !P4 ;  /* 0x000000040d02b207 */ /* 0x000fe40006000000 */
[----:B------:R-:W-:Y:S02]  /*1120*/  @!P3 SEL R3, R9, R6, !P4 ;  /* 0x000000060903b207 */ /* 0x000fe40006000000 */
[----:B------:R-:W-:-:S07]  /*1130*/  PRMT R4, R7, 0x7610, R4 ;  /* 0x0000761007047816 */ /* 0x000fce0000000004 */
.L_x_146:
[----:B------:R-:W-:Y:S05]  /*1140*/  BSYNC.RECONVERGENT B2 ;  /* 0x0000000000027941 */ /* 0x000fea0003800200 */
.L_x_145:
[----:B------:R-:W-:Y:S05]  /*1150*/  @P1 BRA `(.L_x_139) ;  /* 0x00000000004c1947 */ /* 0x000fea0003800000 */
[----:B------:R-:W0:Y:S01]  /*1160*/  LDC.64 R6, c[0x0][0x380] ;  /* 0x0000e000ff067b82 */ /* 0x000e220000000a00 */
[----:B------:R-:W2:Y:S01]  /*1170*/  LDCU.64 UR10, c[0x0][0x390] ;  /* 0x00007200ff0a77ac */ /* 0x000ea20008000a00 */
[----:B0-----:R-:W-:-:S06]  /*1180*/  IMAD.WIDE.U32 R6, R11, 0x4, R6 ;  /* 0x000000040b067825 */ /* 0x001fcc00078e0006 */
[----:B------:R-:W3:Y:S01]  /*1190*/  LDG.E R6, desc[UR8][R6.64] ;  /* 0x0000000806067981 */ /* 0x000ee2000c1e1900 */
[----:B------:R-:W-:Y:S02]  /*11a0*/  LOP3.LUT P3, RZ, R4, 0xff, RZ, 0xc0, !PT ;  /* 0x000000ff04ff7812 */ /* 0x000fe4000786c0ff */
[----:B--2---:R-:W-:-:S05]  /*11b0*/  IADD3 R11, P0, PT, R11, UR10, RZ ;  /* 0x0000000a0b0b7c10 */ /* 0x004fca000ff1e0ff */
[----:B------:R-:W-:Y:S01]  /*11c0*/  IMAD.X R10, RZ, RZ, UR11, P0 ;  /* 0x0000000bff0a7e24 */ /* 0x000fe200080e06ff */
[----:B------:R-:W-:-:S04]  /*11d0*/  ISETP.LT.U32.AND P0, PT, R11, R2, PT ;  /* 0x000000020b00720c */ /* 0x000fc80003f01070 */
[----:B------:R-:W-:-:S04]  /*11e0*/  ISETP.LT.AND.EX P0, PT, R10, R3, PT, P0 ;  /* 0x000000030a00720c */ /* 0x000fc80003f01300 */
[----:B------:R-:W-:Y:S02]  /*11f0*/  SEL R8, R11, R2, P0 ;  /* 0x000000020b087207 */ /* 0x000fe40000000000 */
[----:B------:R-:W-:Y:S02]  /*1200*/  SEL R9, R10, R3, P0 ;  /* 0x000000030a097207 */ /* 0x000fe40000000000 */
[C---:B---3--:R-:W-:Y:S02]  /*1210*/  FSETP.LE.AND P1, PT, R6.reuse, RZ, P3 ;  /* 0x000000ff0600720b */ /* 0x048fe40001f23000 */
[----:B------:R-:W-:-:S04]  /*1220*/  FSETP.GTU.AND P2, PT, R6, RZ, PT ;  /* 0x000000ff0600720b */ /* 0x000fc80003f4c000 */
[----:B------:R-:W-:-:S04]  /*1230*/  @!P3 SEL R4, RZ, 0x1, P2 ;  /* 0x00000001ff04b807 */ /* 0x000fc80001000000 */
[----:B------:R-:W-:-:S03]  /*1240*/  SEL R4, R4, 0x1, !P1 ;  /* 0x0000000104047807 */ /* 0x000fc60004800000 */
[----:B------:R-:W-:Y:S02]  /*1250*/  @!P1 SEL R8, R11, R2, !P3 ;  /* 0x000000020b089207 */ /* 0x000fe40005800000 */
[----:B------:R-:W-:-:S03]  /*1260*/  @!P1 SEL R9, R10, R3, !P3 ;  /* 0x000000030a099207 */ /* 0x000fc60005800000 */
[----:B------:R-:W-:Y:S02]  /*1270*/  IMAD.MOV.U32 R2, RZ, RZ, R8 ;  /* 0x000000ffff027224 */ /* 0x000fe400078e0008 */
[----:B------:R-:W-:-:S07]  /*1280*/  IMAD.MOV.U32 R3, RZ, RZ, R9 ;  /* 0x000000ffff037224 */ /* 0x000fce00078e0009 */
.L_x_139:
[----:B------:R-:W-:Y:S05]  /*1290*/  BSYNC.RECONVERGENT B1 ;  /* 0x0000000000017941 */ /* 0x000fea0003800200 */
.L_x_138:
[----:B------:R-:W-:-:S04]  /*12a0*/  UISETP.GE.U32.AND UP0, UPT, UR4, 0x100, UPT ;  /* 0x000001000400788c */ /* 0x000fc8000bf06070 */
[----:B------:R-:W-:-:S09]  /*12b0*/  UISETP.GE.U32.AND.EX UP0, UPT, UR5, URZ, UPT, UP0 ;  /* 0x000000ff0500728c */ /* 0x000fd2000bf06100 */
[----:B------:R-:W-:Y:S05]  /*12c0*/  BRA.U !UP0, `(.L_x_147) ;  /* 0x0000000d08407547 */ /* 0x000fea000b800000 */
[----:B------:R-:W0:Y:S01]  /*12d0*/  S2R R10, SR_LANEID ;  /* 0x00000000000a7919 */ /* 0x000e220000000000 */
[----:B------:R-:W-:Y:S01]  /*12e0*/  LOP3.LUT R6, R4, 0xff, RZ, 0xc0, !PT ;  /* 0x000000ff04067812 */ /* 0x000fe200078ec0ff */
[----:B------:R-:W-:Y:S01]  /*12f0*/  BSSY.RECONVERGENT B1, `(.L_x_148) ;  /* 0x0000016000017945 */ /* 0x000fe20003800200 */
[----:B------:R2:W3:Y:S04]  /*1300*/  SHFL.DOWN PT, R9, R2, 0x1, 0x1f ;  /* 0x08201f0002097f89 */ /* 0x0004e800000e0000 */
[----:B------:R2:W4:Y:S04]  /*1310*/  SHFL.DOWN PT, R8, R3, 0x1, 0x1f ;  /* 0x08201f0003087f89 */ /* 0x00052800000e0000 */
[----:B------:R2:W1:Y:S01]  /*1320*/  SHFL.DOWN PT, R7, R6, 0x1, 0x1f ;  /* 0x08201f0006077f89 */ /* 0x00046200000e0000 */
        /* <DEDUP_REMOVED lines=18> */
.L_x_149:
[----:B------:R-:W-:Y:S05]  /*1450*/  BSYNC.RECONVERGENT B1 ;  /* 0x0000000000017941 */ /* 0x000fea0003800200 */
.L_x_148:
        /* <DEDUP_REMOVED lines=23> */
.L_x_151:
[----:B------:R-:W-:Y:S05]  /*15d0*/  BSYNC.RECONVERGENT B1 ;  /* 0x0000000000017941 */ /* 0x000fea0003800200 */
.L_x_150:
        /* <DEDUP_REMOVED lines=20> */
.L_x_153:
[----:B------:R-:W-:Y:S05]  /*1720*/  BSYNC.RECONVERGENT B1 ;  /* 0x0000000000017941 */ /* 0x000fea0003800200 */
.L_x_152:
        /* <DEDUP_REMOVED lines=20> */
.L_x_155:
[----:B------:R-:W-:Y:S05]  /*1870*/  BSYNC.RECONVERGENT B1 ;  /* 0x0000000000017941 */ /* 0x000fea0003800200 */
.L_x_154:
        /* <DEDUP_REMOVED lines=20> */
.L_x_157:
[----:B------:R-:W-:Y:S05]  /*19c0*/  BSYNC.RECONVERGENT B1 ;  /* 0x0000000000017941 */ /* 0x000fea0003800200 */
.L_x_156:
        /* <DEDUP_REMOVED lines=10> */
.L_x_159:
[----:B------:R-:W-:Y:S05]  /*1a70*/  BSYNC.RECONVERGENT B1 ;  /* 0x0000000000017941 */ /* 0x000fea0003800200 */
.L_x_158:
        /* <DEDUP_REMOVED lines=8> */
[----:B--2-4-:R-:W2:Y:S04]  /*1b00*/  LDS.64 R8, [UR6+0x20] ;  /* 0x00002006ff087984 */ /* 0x014ea80008000a00 */
[----:B------:R-:W4:Y:S04]  /*1b10*/  LDS.U8 R16, [UR6+0x28] ;  /* 0x00002806ff107984 */ /* 0x000f280008000000 */
[----:B0-----:R-:W0:Y:S04]  /*1b20*/  LDS.64 R6, [UR6+0x30] ;  /* 0x00003006ff067984 */ /* 0x001e280008000a00 */
[----:B------:R-:W0:Y:S04]  /*1b30*/  LDS.U8 R17, [UR6+0x38] ;  /* 0x00003806ff117984 */ /* 0x000e280008000000 */
[----:B------:R-:W0:Y:S04]  /*1b40*/  LDS.64 R10, [UR6+0x40] ;  /* 0x00004006ff0a7984 */ /* 0x000e280008000a00 */
[----:B------:R-:W0:Y:S01]  /*1b50*/  LDS.U8 R12, [UR6+0x48] ;  /* 0x00004806ff0c7984 */ /* 0x000e220008000000 */
[----:B-----5:R-:W-:-:S04]  /*1b60*/  ISETP.NE.AND P2, PT, R14, RZ, PT ;  /* 0x000000ff0e00720c */ /* 0x020fc80003f45270 */
[----:B------:R-:W-:Y:S02]  /*1b70*/  @P4 SEL R14, R4, 0x1, !P2 ;  /* 0x00000001040e4807 */ /* 0x000fe40005000000 */
[-C--:B--2---:R-:W-:Y:S01]  /*1b80*/  ISETP.LT.U32.AND P0, PT, R8, R2.reuse, PT ;  /* 0x000000020800720c */ /* 0x084fe20003f01070 */
[----:B------:R-:W2:Y:S01]  /*1b90*/  LDS.64 R4, [UR6+0x50] ;  /* 0x00005006ff047984 */ /* 0x000ea20008000a00 */
[----:B------:R-:W-:Y:S02]  /*1ba0*/  LOP3.LUT P3, RZ, R14, 0xff, RZ, 0xc0, !PT ;  /* 0x000000ff0eff7812 */ /* 0x000fe4000786c0ff */
[----:B------:R-:W-:Y:S02]  /*1bb0*/  ISETP.LT.AND.EX P0, PT, R9, R3, PT, P0 ;  /* 0x000000030900720c */ /* 0x000fe40003f01300 */
[----:B----4-:R-:W-:Y:S02]  /*1bc0*/  ISETP.NE.AND P5, PT, R16, RZ, PT ;  /* 0x000000ff1000720c */ /* 0x010fe40003fa5270 */
[----:B-1-3--:R-:W-:-:S02]  /*1bd0*/  @P2 SEL R2, R8, R2, P0 ;  /* 0x0000000208022207 */ /* 0x00afc40000000000 */
[C---:B------:R-:W-:Y:S02]  /*1be0*/  @P2 SEL R3, R9.reuse, R3, P0 ;  /* 0x0000000309032207 */ /* 0x040fe40000000000 */
[----:B------:R-:W-:Y:S02]  /*1bf0*/  SEL R13, R8, R2, !P4 ;  /* 0x00000002080d7207 */ /* 0x000fe40006000000 */
[----:B------:R-:W-:Y:S02]  /*1c00*/  SEL R3, R9, R3, !P4 ;  /* 0x0000000309037207 */ /* 0x000fe40006000000 */
[----:B0-----:R-:W-:Y:S01]  /*1c10*/  ISETP.LT.U32.AND P0, PT, R6, R13, PT ;  /* 0x0000000d0600720c */ /* 0x001fe20003f01070 */
[----:B------:R-:W-:Y:S01]  /*1c20*/  LDS.64 R8, [UR6+0x60] ;  /* 0x00006006ff087984 */ /* 0x000fe20008000a00 */
[----:B------:R-:W-:Y:S02]  /*1c30*/  @P3 SEL R16, R14, 0x1, !P5 ;  /* 0x000000010e103807 */ /* 0x000fe40006800000 */
[----:B------:R-:W-:Y:S01]  /*1c40*/  ISETP.LT.AND.EX P0, PT, R7, R3, PT, P0 ;  /* 0x000000030700720c */ /* 0x000fe20003f01300 */
[----:B------:R-:W0:Y:S01]  /*1c50*/  LDS.U8 R14, [UR6+0x58] ;  /* 0x00005806ff0e7984 */ /* 0x000e220008000000 */
[----:B------:R-:W-:-:S02]  /*1c60*/  LOP3.LUT P2, RZ, R16, 0xff, RZ, 0xc0, !PT ;  /* 0x000000ff10ff7812 */ /* 0x000fc4000784c0ff */
[C---:B------:R-:W-:Y:S02]  /*1c70*/  @P5 SEL R13, R6.reuse, R13, P0 ;  /* 0x0000000d060d5207 */ /* 0x040fe40000000000 */
[----:B------:R-:W-:Y:S02]  /*1c80*/  ISETP.NE.AND P4, PT, R17, RZ, PT ;  /* 0x000000ff1100720c */ /* 0x000fe40003f85270 */
        /* <DEDUP_REMOVED lines=9> */
[----:B------:R-:W-:Y:S01]  /*1d20*/  @P4 SEL R13, R10, R13, P0 ;  /* 0x0000000d0a0d4207 */ /* 0x000fe20000000000 */
[----:B------:R-:W-:Y:S01]  /*1d30*/  LDS.64 R2, [UR6+0x80] ;  /* 0x00008006ff027984 */ /* 0x000fe20008000a00 */
[----:B------:R-:W-:Y:S02]  /*1d40*/  ISETP.NE.AND P3, PT, R12, RZ, PT ;  /* 0x000000ff0c00720c */ /* 0x000fe40003f65270 */
[----:B------:R-:W-:Y:S02]  /*1d50*/  @P4 SEL R15, R11, R15, P0 ;  /* 0x0000000f0b0f4207 */ /* 0x000fe40000000000 */
[----:B------:R-:W-:-:S02]  /*1d60*/  SEL R13, R10, R13, !P2 ;  /* 0x0000000d0a0d7207 */ /* 0x000fc40005000000 */
[----:B------:R-:W-:Y:S01]  /*1d70*/  SEL R15, R11, R15, !P2 ;  /* 0x0000000f0b0f7207 */ /* 0x000fe20005000000 */
[----:B------:R-:W3:Y:S01]  /*1d80*/  LDS.U8 R10, [UR6+0x78] ;  /* 0x00007806ff0a7984 */ /* 0x000ee20008000000 */
[----:B--2---:R-:W-:Y:S02]  /*1d90*/  ISETP.LT.U32.AND P0, PT, R4, R13, PT ;  /* 0x0000000d0400720c */ /* 0x004fe40003f01070 */
[----:B------:R-:W-:Y:S02]  /*1da0*/  @P5 SEL R12, R17, 0x1, !P3 ;  /* 0x00000001110c5807 */ /* 0x000fe40005800000 */
[----:B------:R-:W-:Y:S02]  /*1db0*/  ISETP.LT.AND.EX P0, PT, R5, R15, PT, P0 ;  /* 0x0000000f0500720c */ /* 0x000fe40003f01300 */
[----:B------:R-:W-:Y:S02]  /*1dc0*/  LOP3.LUT P4, RZ, R12, 0xff, RZ, 0xc0, !PT ;  /* 0x000000ff0cff7812 */ /* 0x000fe4000788c0ff */
[----:B------:R-:W-:-:S02]  /*1dd0*/  @P3 SEL R13, R4, R13, P0 ;  /* 0x0000000d040d3207 */ /* 0x000fc40000000000 */
[----:B0-----:R-:W-:Y:S02]  /*1de0*/  ISETP.NE.AND P2, PT, R14, RZ, PT ;  /* 0x000000ff0e00720c */ /* 0x001fe40003f45270 */
[C---:B------:R-:W-:Y:S02]  /*1df0*/  @P3 SEL R15, R5.reuse, R15, P0 ;  /* 0x0000000f050f3207 */ /* 0x040fe40000000000 */
[----:B------:R-:W-:Y:S02]  /*1e00*/  SEL R11, R4, R13, !P5 ;  /* 0x0000000d040b7207 */ /* 0x000fe40006800000 */
[----:B------:R-:W-:Y:S02]  /*1e10*/  SEL R13, R5, R15, !P5 ;  /* 0x0000000f050d7207 */ /* 0x000fe40006800000 */
[----:B------:R-:W-:Y:S02]  /*1e20*/  ISETP.LT.U32.AND P0, PT, R8, R11, PT ;  /* 0x0000000b0800720c */ /* 0x000fe40003f01070 */
[----:B------:R-:W-:-:S02]  /*1e30*/  @P4 SEL R14, R12, 0x1, !P2 ;  /* 0x000000010c0e4807 */ /* 0x000fc40005000000 */
[C---:B------:R-:W-:Y:S02]  /*1e40*/  ISETP.LT.AND.EX P0, PT, R9.reuse, R13, PT, P0 ;  /* 0x0000000d0900720c */ /* 0x040fe40003f01300 */
[----:B------:R-:W-:Y:S02]  /*1e50*/  LOP3.LUT P5, RZ, R14, 0xff, RZ, 0xc0, !PT ;  /* 0x000000ff0eff7812 */ /* 0x000fe400078ac0ff */
[----:B------:R-:W-:Y:S02]  /*1e60*/  @P2 SEL R11, R8, R11, P0 ;  /* 0x0000000b080b2207 */ /* 0x000fe40000000000 */
[----:B-1----:R-:W-:Y:S02]  /*1e70*/  ISETP.NE.AND P3, PT, R16, RZ, PT ;  /* 0x000000ff1000720c */ /* 0x002fe40003f65270 */
[----:B------:R-:W-:Y:S02]  /*1e80*/  @P2 SEL R13, R9, R13, P0 ;  /* 0x0000000d090d2207 */ /* 0x000fe40000000000 */
[----:B------:R-:W-:-:S02]  /*1e90*/  SEL R5, R8, R11, !P4 ;  /* 0x0000000b08057207 */ /* 0x000fc40006000000 */
[----:B------:R-:W-:Y:S02]  /*1ea0*/  SEL R9, R9, R13, !P4 ;  /* 0x0000000d09097207 */ /* 0x000fe40006000000 */
[----:B------:R-:W-:Y:S02]  /*1eb0*/  ISETP.LT.U32.AND P0, PT, R6, R5, PT ;  /* 0x000000050600720c */ /* 0x000fe40003f01070 */
[----:B------:R-:W-:Y:S02]  /*1ec0*/  @P5 SEL R16, R14, 0x1, !P3 ;  /* 0x000000010e105807 */ /* 0x000fe40005800000 */
[----:B------:R-:W-:Y:S02]  /*1ed0*/  ISETP.LT.AND.EX P0, PT, R7, R9, PT, P0 ;  /* 0x000000090700720c */ /* 0x000fe40003f01300 */
[----:B---3--:R-:W-:Y:S02]  /*1ee0*/  ISETP.NE.AND P4, PT, R10, RZ, PT ;  /* 0x000000ff0a00720c */ /* 0x008fe40003f85270 */
[----:B------:R-:W-:-:S02]  /*1ef0*/  @P3 SEL R5, R6, R5, P0 ;  /* 0x0000000506053207 */ /* 0x000fc40000000000 */
[----:B------:R-:W-:Y:S02]  /*1f00*/  LOP3.LUT P2, RZ, R16, 0xff, RZ, 0xc0, !PT ;  /* 0x000000ff10ff7812 */ /* 0x000fe4000784c0ff */
[C---:B------:R-:W-:Y:S02]  /*1f10*/  @P3 SEL R9, R7.reuse, R9, P0 ;  /* 0x0000000907093207 */ /* 0x040fe40000000000 */
[----:B------:R-:W-:Y:S02]  /*1f20*/  SEL R5, R6, R5, !P5 ;  /* 0x0000000506057207 */ /* 0x000fe40006800000 */
[----:B------:R-:W-:Y:S02]  /*1f30*/  SEL R7, R7, R9, !P5 ;  /* 0x0000000907077207 */ /* 0x000fe40006800000 */
[----:B------:R-:W-:-:S04]  /*1f40*/  ISETP.LT.U32.AND P0, PT, R2, R5, PT ;  /* 0x000000050200720c */ /* 0x000fc80003f01070 */
        /* <DEDUP_REMOVED lines=8> */
.L_x_147:
[----:B------:R-:W0:Y:S01]  /*1fd0*/  S2R R13, SR_LANEID ;  /* 0x00000000000d7919 */ /* 0x000e220000000000 */
[----:B------:R-:W-:Y:S01]  /*1fe0*/  LOP3.LUT R6, R5, 0x3e0, RZ, 0xc0, !PT ;  /* 0x000003e005067812 */ /* 0x000fe200078ec0ff */
[----:B------:R-:W-:Y:S04]  /*1ff0*/  BSSY.RECONVERGENT B1, `(.L_x_161) ;  /* 0x0000022000017945 */ /* 0x000fe80003800200 */
[----:B------:R-:W-:Y:S01]  /*2000*/  VIADD R7, R6, 0x20 ;  /* 0x0000002006077836 */ /* 0x000fe20000000000 */
[----:B------:R-:W-:-:S04]  /*2010*/  LOP3.LUT R6, RZ, R6, RZ, 0x33, !PT ;  /* 0x00000006ff067212 */ /* 0x000fc800078e33ff */
[----:B------:R-:W-:Y:S01]  /*2020*/  ISETP.GT.U32.AND P0, PT, R7, UR4, PT ;  /* 0x0000000407007c0c */ /* 0x000fe2000bf04070 */
[----:B------:R-:W-:-:S05]  /*2030*/  VIADD R6, R6, UR4 ;  /* 0x0000000406067c36 */ /* 0x000fca0008000000 */
[----:B------:R-:W-:-:S05]  /*2040*/  SEL R6, R6, 0x1f, P0 ;  /* 0x0000001f06067807 */ /* 0x000fca0000000000 */
[----:B------:R2:W3:Y:S01]  /*2050*/  SHFL.DOWN PT, R8, R3, 0x1, R6 ;  /* 0x0820000003087989 */ /* 0x0004e200000e0006 */
        /* <DEDUP_REMOVED lines=22> */
[----:B--2---:R-:W-:-:S02]  /*21c0*/  @!P0 SEL R2, R11, R2, P4 ;  /* 0x000000020b028207 */ /* 0x004fc40002000000 */
[C---:B------:R-:W-:Y:S02]  /*21d0*/  @!P0 SEL R3, R8.reuse, R3, P4 ;  /* 0x0000000308038207 */ /* 0x040fe40002000000 */
[----:B------:R-:W-:Y:S02]  /*21e0*/  @P0 PRMT R4, R7, 0x7610, R4 ;  /* 0x0000761007040816 */ /* 0x000fe40000000004 */
[----:B------:R-:W-:Y:S02]  /*21f0*/  @P0 SEL R2, R11, R2, !P6 ;  /* 0x000000020b020207 */ /* 0x000fe40007000000 */
[----:B------:R-:W-:-:S07]  /*2200*/  @P0 SEL R3, R8, R3, !P6 ;  /* 0x0000000308030207 */ /* 0x000fce0007000000 */
.L_x_162:
[----:B------:R-:W-:Y:S05]  /*2210*/  BSYNC.RECONVERGENT B1 ;  /* 0x0000000000017941 */ /* 0x000fea0003800200 */
.L_x_161:
        /* <DEDUP_REMOVED lines=8> */
[----:B------:R-:W-:Y:S01]  /*22a0*/  IMAD.MOV.U32 R11, RZ, RZ, 0x1 ;  /* 0x00000001ff0b7424 */ /* 0x000fe200078e00ff */
[----:B------:R-:W-:-:S04]  /*22b0*/  LOP3.LUT P5, R10, R4, 0xff, RZ, 0xc0, !PT ;  /* 0x000000ff040a7812 */ /* 0x000fc800078ac0ff */
[----:B------:R-:W-:-:S13]  /*22c0*/  PLOP3.LUT P0, PT, P5, P0, PT, 0x2f, 0xf2 ;  /* 0x0000000000f2781c */ /* 0x000fda0002f00577 */
[----:B------:R-:W-:Y:S02]  /*22d0*/  @!P0 ISETP.LT.U32.AND P5, PT, R9, R2, PT ;  /* 0x000000020900820c */ /* 0x000fe40003fa1070 */
[----:B------:R-:W-:Y:S02]  /*22e0*/  @P0 ISETP.NE.AND P6, PT, R10, RZ, PT ;  /* 0x000000ff0a00020c */ /* 0x000fe40003fc5270 */
[----:B------:R-:W-:Y:S02]  /*22f0*/  @!P0 PRMT R4, R11, 0x7610, R4 ;  /* 0x000076100b048816 */ /* 0x000fe40000000004 */
[----:B----4-:R-:W-:Y:S02]  /*2300*/  @!P0 ISETP.LT.AND.EX P5, PT, R8, R3, PT, P5 ;  /* 0x000000030800820c */ /* 0x010fe40003fa1350 */
[----:B------:R-:W-:Y:S02]  /*2310*/  @P0 SEL R7, R7, R4, !P6 ;  /* 0x0000000407070207 */ /* 0x000fe40007000000 */
[----:B--23--:R-:W-:-:S02]  /*2320*/  @!P0 SEL R2, R9, R2, P5 ;  /* 0x0000000209028207 */ /* 0x00cfc40002800000 */
[C---:B------:R-:W-:Y:S02]  /*2330*/  @!P0 SEL R3, R8.reuse, R3, P5 ;  /* 0x0000000308038207 */ /* 0x040fe40002800000 */
[----:B------:R-:W-:Y:S02]  /*2340*/  @P0 PRMT R4, R7, 0x7610, R4 ;  /* 0x0000761007040816 */ /* 0x000fe40000000004 */
[----:B------:R-:W-:Y:S02]  /*2350*/  @P0 SEL R2, R9, R2, !P6 ;  /* 0x0000000209020207 */ /* 0x000fe40007000000 */
[----:B------:R-:W-:-:S07]  /*2360*/  @P0 SEL R3, R8, R3, !P6 ;  /* 0x0000000308030207 */ /* 0x000fce0007000000 */
.L_x_164:
[----:B------:R-:W-:Y:S05]  /*2370*/  BSYNC.RECONVERGENT B1 ;  /* 0x0000000000017941 */ /* 0x000fea0003800200 */
.L_x_163:
[----:B0-----:R-:W-:Y:S01]  /*2380*/  LOP3.LUT R7, R4, 0xff, RZ, 0xc0, !PT ;  /* 0x000000ff04077812 */ /* 0x001fe200078ec0ff */
[----:B------:R0:W0:Y:S01]  /*2390*/  SHFL.DOWN PT, R9, R2, 0x4, R6 ;  /* 0x0880000002097989 */ /* 0x00002200000e0006 */
[----:B------:R-:W-:Y:S03]  /*23a0*/  BSSY.RECONVERGENT B1, `(.L_x_165) ;  /* 0x0000012000017945 */ /* 0x000fe60003800200 */
[----:B----4-:R4:W0:Y:S04]  /*23b0*/  SHFL.DOWN PT, R8, R3, 0x4, R6 ;  /* 0x0880000003087989 */ /* 0x01082800000e0006 */
        /* <DEDUP_REMOVED lines=11> */
[----:B--23--:R-:W-:-:S02]  /*2470*/  @!P0 SEL R2, R9, R2, P3 ;  /* 0x0000000209028207 */ /* 0x00cfc40001800000 */
[C---:B----4-:R-:W-:Y:S02]  /*2480*/  @!P0 SEL R3, R8.reuse, R3, P3 ;  /* 0x0000000308038207 */ /* 0x050fe40001800000 */
[----:B------:R-:W-:Y:S02]  /*2490*/  @P0 PRMT R4, R7, 0x7610, R4 ;  /* 0x0000761007040816 */ /* 0x000fe40000000004 */
[----:B------:R-:W-:Y:S02]  /*24a0*/  @P0 SEL R2, R9, R2, !P5 ;  /* 0x0000000209020207 */ /* 0x000fe40006800000 */
[----:B------:R-:W-:-:S07]  /*24b0*/  @P0 SEL R3, R8, R3, !P5 ;  /* 0x0000000308030207 */ /* 0x000fce0006800000 */
.L_x_166:
[----:B------:R-:W-:Y:S05]  /*24c0*/  BSYNC.RECONVERGENT B1 ;  /* 0x0000000000017941 */ /* 0x000fea0003800200 */
.L_x_165:
        /* <DEDUP_REMOVED lines=20> */
.L_x_168:
[----:B------:R-:W-:Y:S05]  /*2610*/  BSYNC.RECONVERGENT B1 ;  /* 0x0000000000017941 */ /* 0x000fea0003800200 */
.L_x_167:
        /* <DEDUP_REMOVED lines=8> */
[----:B--234-:R-:W-:-:S04]  /*26a0*/  LOP3.LUT P2, R6, R4, 0xff, RZ, 0xc0, !PT ;  /* 0x000000ff04067812 */ /* 0x01cfc8000784c0ff */
        /* <DEDUP_REMOVED lines=11> */
.L_x_170:
[----:B------:R-:W-:Y:S05]  /*2760*/  BSYNC.RECONVERGENT B1 ;  /* 0x0000000000017941 */ /* 0x000fea0003800200 */
.L_x_169:
[----:B------:R-:W-:Y:S04]  /*2770*/  BSSY.RECONVERGENT B1, `(.L_x_171) ;  /* 0x000000a000017945 */ /* 0x000fe80003800200 */
[----:B------:R-:W-:Y:S05]  /*2780*/  @P1 BRA `(.L_x_172) ;  /* 0x0000000000201947 */ /* 0x000fea0003800000 */
[----:B0-----:R-:W0:Y:S01]  /*2790*/  S2R R8, SR_CgaCtaId ;  /* 0x0000000000087919 */ /* 0x001e220000008800 */
[----:B------:R-:W-:Y:S02]  /*27a0*/  MOV R7, 0x400 ;  /* 0x0000040000077802 */ /* 0x000fe40000000f00 */
[----:B--234-:R-:W-:-:S04]  /*27b0*/  SHF.R.U32.HI R6, RZ, 0x1, R5 ;  /* 0x00000001ff067819 */ /* 0x01cfc80000011605 */
[----:B------:R-:W-:Y:S02]  /*27c0*/  LOP3.LUT R6, R6, 0x1f0, RZ, 0xc0, !PT ;  /* 0x000001f006067812 */ /* 0x000fe400078ec0ff */
[----:B0-----:R-:W-:-:S05]  /*27d0*/  LEA R7, R8, R7, 0x18 ;  /* 0x0000000708077211 */ /* 0x001fca00078ec0ff */
[----:B------:R-:W-:-:S05]  /*27e0*/  IMAD.IADD R7, R6, 0x1, R7 ;  /* 0x0000000106077824 */ /* 0x000fca00078e0207 */
[----:B------:R0:W-:Y:S04]  /*27f0*/  STS.64 [R7+0x10], R2 ;  /* 0x0000100207007388 */ /* 0x0001e80000000a00 */
[----:B------:R0:W-:Y:S02]  /*2800*/  STS.U8 [R7+0x8], R4 ;  /* 0x0000080407007388 */ /* 0x0001e40000000000 */
.L_x_172:
[----:B------:R-:W-:Y:S05]  /*2810*/  BSYNC.RECONVERGENT B1 ;  /* 0x0000000000017941 */ /* 0x000fea0003800200 */
.L_x_171:
[----:B------:R-:W-:Y:S01]  /*2820*/  BAR.SYNC.DEFER_BLOCKING 0x0 ;  /* 0x0000000000007b1d */ /* 0x000fe20000010000 */
[----:B------:R-:W-:-:S13]  /*2830*/  ISETP.NE.AND P1, PT, R5, RZ, PT ;  /* 0x000000ff0500720c */ /* 0x000fda0003f25270 */
[----:B------:R-:W-:Y:S05]  /*2840*/  @P1 BRA `(.L_x_160) ;  /* 0x0000002c00641947 */ /* 0x000fea0003800000 */
[----:B------:R-:W-:Y:S02]  /*2850*/  UISETP.GE.U32.AND UP3, UPT, UR4, 0x21, UPT ;  /* 0x000000210400788c */ /* 0x000fe4000bf66070 */
[----:B------:R-:W-:Y:S02]  /*2860*/  UISETP.GE.U32.AND UP2, UPT, UR4, 0x41, UPT ;  /* 0x000000410400788c */ /* 0x000fe4000bf46070 */
[----:B------:R-:W-:Y:S02]  /*2870*/  UISETP.GE.U32.AND.EX UP3, UPT, UR5, URZ, UPT, UP3 ;  /* 0x000000ff0500728c */ /* 0x000fe4000bf66130 */
[----:B------:R-:W-:Y:S02]  /*2880*/  UISETP.GE.U32.AND UP1, UPT, UR4, 0x61, UPT ;  /* 0x000000610400788c */ /* 0x000fe4000bf26070 */
[----:B------:R-:W-:Y:S02]  /*2890*/  UISETP.GE.U32.AND UP0, UPT, UR4, 0x81, UPT ;  /* 0x000000810400788c */ /* 0x000fe4000bf06070 */
[----:B------:R-:W-:-:S02]  /*28a0*/  UISETP.GE.U32.AND UP6, UPT, UR4, 0xa1, UPT ;  /* 0x000000a10400788c */ /* 0x000fc4000bfc6070 */
[----:B------:R-:W-:Y:S02]  /*28b0*/  UISETP.GE.U32.AND UP4, UPT, UR4, 0xc1, UPT ;  /* 0x000000c10400788c */ /* 0x000fe4000bf86070 */
[----:B------:R-:W-:Y:S02]  /*28c0*/  UISETP.GE.U32.AND UP5, UPT, UR4, 0xe1, UPT ;  /* 0x000000e10400788c */ /* 0x000fe4000bfa6070 */
[----:B------:R-:W-:Y:S02]  /*28d0*/  UISETP.GE.U32.AND.EX UP2, UPT, UR5, URZ, UPT, UP2 ;  /* 0x000000ff0500728c */ /* 0x000fe4000bf46120 */
[----:B------:R-:W-:Y:S02]  /*28e0*/  UISETP.GE.U32.AND.EX UP1, UPT, UR5, URZ, UPT, UP1 ;  /* 0x000000ff0500728c */ /* 0x000fe4000bf26110 */
[----:B------:R-:W-:Y:S02]  /*28f0*/  UISETP.GE.U32.AND.EX UP0, UPT, UR5, URZ, UPT, UP0 ;  /* 0x000000ff0500728c */ /* 0x000fe4000bf06100 */
[----:B------:R-:W-:-:S02]  /*2900*/  UISETP.GE.U32.AND.EX UP6, UPT, UR5, URZ, UPT, UP6 ;  /* 0x000000ff0500728c */ /* 0x000fc4000bfc6160 */
[----:B------:R-:W-:Y:S02]  /*2910*/  UISETP.GE.U32.AND.EX UP4, UPT, UR5, URZ, UPT, UP4 ;  /* 0x000000ff0500728c */ /* 0x000fe4000bf86140 */
[----:B------:R-:W-:Y:S01]  /*2920*/  UISETP.GE.U32.AND.EX UP5, UPT, UR5, URZ, UPT, UP5 ;  /* 0x000000ff0500728c */ /* 0x000fe2000bfa6150 */
[----:B------:R-:W-:Y:S10]  /*2930*/  BRA.U !UP3, `(.L_x_173) ;  /* 0x000000010b3c7547 */ /* 0x000ff4000b800000 */
[----:B------:R-:W5:Y:S01]  /*2940*/  S2UR UR7, SR_CgaCtaId ;  /* 0x00000000000779c3 */ /* 0x000f620000008800 */
[----:B------:R-:W-:Y:S01]  /*2950*/  UMOV UR6, 0x400 ;  /* 0x0000040000067882 */ /* 0x000fe20000000000 */
[----:B------:R-:W-:Y:S01]  /*2960*/  LOP3.LUT P3, RZ, R4, 0xff, RZ, 0xc0, !PT ;  /* 0x000000ff04ff7812 */ /* 0x000fe2000786c0ff */
[----:B-----5:R-:W-:-:S09]  /*2970*/  ULEA UR6, UR7, UR6, 0x18 ;  /* 0x0000000607067291 */ /* 0x020fd2000f8ec0ff */
[----:B------:R-:W5:Y:S04]  /*2980*/  LDS.U8 R5, [UR6+0x18] ;  /* 0x00001806ff057984 */ /* 0x000f680008000000 */
[----:B0-234-:R-:W0:Y:S01]  /*2990*/  LDS.64 R6, [UR6+0x20] ;  /* 0x00002006ff067984 */ /* 0x01de220008000a00 */
        /* <DEDUP_REMOVED lines=9> */
.L_x_173:
[----:B------:R-:W-:Y:S05]  /*2a30*/  BRA.U !UP2, `(.L_x_174) ;  /* 0x000000010a3c7547 */ /* 0x000fea000b800000 */
        /* <DEDUP_REMOVED lines=15> */
.L_x_174:
        /* <DEDUP_REMOVED lines=16> */
.L_x_175:
        /* <DEDUP_REMOVED lines=16> */
.L_x_176:
        /* <DEDUP_REMOVED lines=16> */
.L_x_177:
        /* <DEDUP_REMOVED lines=16> */
.L_x_178:
        /* <DEDUP_REMOVED lines=17> */
.L_x_137:
[----:B------:R-:W0:Y:S01]  /*3040*/  S2R R9, SR_TID.X ;  /* 0x0000000000097919 */ /* 0x000e220000002100 */
[----:B------:R-:W0:Y:S01]  /*3050*/  LDC.64 R6, c[0x0][0x380] ;  /* 0x0000e000ff067b82 */ /* 0x000e220000000a00 */
[----:B------:R-:W2:Y:S01]  /*3060*/  LDCU.64 UR6, c[0x0][0x390] ;  /* 0x00007200ff0677ac */ /* 0x000ea20008000a00 */
[----:B0-----:R-:W-:-:S05]  /*3070*/  IMAD.WIDE.U32 R6, R9, 0x4, R6 ;  /* 0x0000000409067825 */ /* 0x001fca00078e0006 */
[----:B------:R-:W3:Y:S04]  /*3080*/  LDG.E R3, desc[UR8][R6.64] ;  /* 0x0000000806037981 */ /* 0x000ee8000c1e1900 */
[----:B------:R-:W4:Y:S04]  /*3090*/  LDG.E R4, desc[UR8][R6.64+0x800] ;  /* 0x0008000806047981 */ /* 0x000f28000c1e1900 */
[----:B------:R-:W5:Y:S04]  /*30a0*/  LDG.E R2, desc[UR8][R6.64+0x400] ;  /* 0x0004000806027981 */ /* 0x000f68000c1e1900 */
[----:B------:R-:W5:Y:S01]  /*30b0*/  LDG.E R5, desc[UR8][R6.64+0xc00] ;  /* 0x000c000806057981 */ /* 0x000f62000c1e1900 */
[----:B------:R-:W-:Y:S01]  /*30c0*/  VIADD R8, R9, 0x100 ;  /* 0x0000010009087836 */ /* 0x000fe20000000000 */
[----:B------:R-:W-:-:S04]  /*30d0*/  UIADD3 UR10, UP0, UPT, UR4, -0x400, URZ ;  /* 0xfffffc00040a7890 */ /* 0x000fc8000ff1e0ff */
[----:B------:R-:W-:Y:S02]  /*30e0*/  UIADD3.X UR11, UPT, UPT, UR5, -0x1, URZ, UP0, !UPT ;  /* 0xffffffff050b7890 */ /* 0x000fe400087fe4ff */
[----:B------:R-:W-:-:S04]  /*30f0*/  UISETP.GE.U32.AND UP0, UPT, UR10, 0x400, UPT ;  /* 0x000004000a00788c */ /* 0x000fc8000bf06070 */
[----:B------:R-:W-:Y:S01]  /*3100*/  UISETP.GE.U32.AND.EX UP0, UPT, UR11, URZ, UPT, UP0 ;  /* 0x000000ff0b00728c */ /* 0x000fe2000bf06100 */
[----:B---3--:R-:W-:Y:S01]  /*3110*/  FSETP.GTU.AND P0, PT, R3, RZ, PT ;  /* 0x000000ff0300720b */ /* 0x008fe20003f0c000 */
[----:B------:R-:W-:-:S03]  /*3120*/  VIADD R3, R9, 0x200 ;  /* 0x0000020009037836 */ /* 0x000fc60000000000 */
[----:B------:R-:W-:Y:S02]  /*3130*/  SEL R8, R8, R9, P0 ;  /* 0x0000000908087207 */ /* 0x000fe40000000000 */
[----:B--2---:R-:W-:Y:S02]  /*3140*/  IADD3 R10, P1, PT, R3, UR6, RZ ;  /* 0x00000006030a7c10 */ /* 0x004fe4000ff3e0ff */
[----:B------:R-:W-:Y:S02]  /*3150*/  IADD3 R3, P3, PT, R8, UR6, RZ ;  /* 0x0000000608037c10 */ /* 0x000fe4000ff7e0ff */
[----:B----4-:R-:W-:Y:S01]  /*3160*/  FSETP.GTU.AND P2, PT, R4, RZ, PT ;  /* 0x000000ff0400720b */ /* 0x010fe20003f4c000 */
[----:B------:R-:W-:Y:S01]  /*3170*/  IMAD.X R13, RZ, RZ, UR7, P1 ;  /* 0x00000007ff0d7e24 */ /* 0x000fe200088e06ff */
[----:B------:R-:W-:Y:S01]  /*3180*/  ISETP.LT.U32.AND P1, PT, R10, R3, PT ;  /* 0x000000030a00720c */ /* 0x000fe20003f21070 */
[----:B------:R-:W-:Y:S01]  /*3190*/  IMAD.X R8, RZ, RZ, UR7, P3 ;  /* 0x00000007ff087e24 */ /* 0x000fe200098e06ff */
[----:B-----5:R-:W-:-:S02]  /*31a0*/  FSETP.GTU.AND P0, PT, R2, RZ, P0 ;  /* 0x000000ff0200720b */ /* 0x020fc4000070c000 */
[----:B------:R-:W-:Y:S02]  /*31b0*/  IADD3 R11, P4, PT, R10, 0x100, RZ ;  /* 0x000001000a0b7810 */ /* 0x000fe40007f9e0ff */
[----:B------:R-:W-:Y:S02]  /*31c0*/  ISETP.LT.AND.EX P1, PT, R13, R8, PT, P1 ;  /* 0x000000080d00720c */ /* 0x000fe40003f21310 */
[----:B------:R-:W-:-:S03]  /*31d0*/  FSETP.GTU.AND P3, PT, R5, RZ, PT ;  /* 0x000000ff0500720b */ /* 0x000fc60003f6c000 */
[C---:B------:R-:W-:Y:S02]  /*31e0*/  @!P2 SEL R3, R10.reuse, R3, P1 ;  /* 0x000000030a03a207 */ /* 0x040fe40000800000 */
[C---:B------:R-:W-:Y:S02]  /*31f0*/  @!P2 SEL R8, R13.reuse, R8, P1 ;  /* 0x000000080d08a207 */ /* 0x040fe40000800000 */
[----:B------:R-:W-:Y:S02]  /*3200*/  SEL R2, R10, R3, P0 ;  /* 0x000000030a027207 */ /* 0x000fe40000000000 */
[----:B------:R-:W-:Y:S01]  /*3210*/  SEL R3, R13, R8, P0 ;  /* 0x000000080d037207 */ /* 0x000fe20000000000 */
[----:B------:R-:W-:Y:S01]  /*3220*/  IMAD.X R8, RZ, RZ, R13, P4 ;  /* 0x000000ffff087224 */ /* 0x000fe200020e060d */
[----:B------:R-:W-:Y:S02]  /*3230*/  ISETP.LT.U32.AND P1, PT, R11, R2, PT ;  /* 0x000000020b00720c */ /* 0x000fe40003f21070 */
[----:B------:R-:W-:-:S02]  /*3240*/  FSETP.GTU.AND P0, PT, R4, RZ, P0 ;  /* 0x000000ff0400720b */ /* 0x000fc4000070c000 */
[CC--:B------:R-:W-:Y:S02]  /*3250*/  ISETP.LT.AND.EX P1, PT, R8.reuse, R3.reuse, PT, P1 ;  /* 0x000000030800720c */ /* 0x0c0fe40003f21310 */
[----:B------:R-:W-:Y:S01]  /*3260*/  FSETP.LE.OR P2, PT, R5, RZ, !P0 ;  /* 0x000000ff0500720b */ /* 0x000fe20004743400 */
[----:B------:R-:W-:Y:S01]  /*3270*/  IMAD.MOV.U32 R5, RZ, RZ, RZ ;  /* 0x000000ffff057224 */ /* 0x000fe200078e00ff */
[C---:B------:R-:W-:Y:S02]  /*3280*/  @!P3 SEL R3, R8.reuse, R3, P1 ;  /* 0x000000030803b207 */ /* 0x040fe40000800000 */
[C---:B------:R-:W-:Y:S02]  /*3290*/  @!P3 SEL R2, R11.reuse, R2, P1 ;  /* 0x000000020b02b207 */ /* 0x040fe40000800000 */
[----:B------:R-:W-:Y:S01]  /*32a0*/  SEL R3, R8, R3, P0 ;  /* 0x0000000308037207 */ /* 0x000fe20000000000 */
[----:B------:R-:W-:Y:S01]  /*32b0*/  IMAD.MOV.U32 R8, RZ, RZ, 0x400 ;  /* 0x00000400ff087424 */ /* 0x000fe200078e00ff */
[----:B------:R-:W-:-:S02]  /*32c0*/  SEL R2, R11, R2, P0 ;  /* 0x000000020b027207 */ /* 0x000fc40000000000 */
[----:B------:R-:W-:Y:S01]  /*32d0*/  SEL R4, RZ, 0x1, !P2 ;  /* 0x00000001ff047807 */ /* 0x000fe20005000000 */
[----:B------:R-:W-:Y:S06]  /*32e0*/  BRA.U !UP0, `(.L_x_179) ;  /* 0x0000000508307547 */ /* 0x000fec000b800000 */
[----:B------:R-:W-:Y:S01]  /*32f0*/  IMAD.MOV.U32 R8, RZ, RZ, 0x400 ;  /* 0x00000400ff087424 */ /* 0x000fe200078e00ff */
[----:B------:R-:W0:Y:S01]  /*3300*/  LDCU.64 UR6, c[0x0][0x390] ;  /* 0x00007200ff0677ac */ /* 0x000e220008000a00 */
[----:B------:R-:W-:Y:S01]  /*3310*/  IMAD.MOV.U32 R5, RZ, RZ, RZ ;  /* 0x000000ffff057224 */ /* 0x000fe200078e00ff */
[----:B------:R-:W2:Y:S06]  /*3320*/  LDCU.64 UR4, c[0x0][0x3a0] ;  /* 0x00007400ff0477ac */ /* 0x000eac0008000a00 */
.L_x_184:
[----:B------:R-:W-:-:S04]  /*3330*/  LEA R12, P0, R8, R6, 0x2 ;  /* 0x00000006080c7211 */ /* 0x000fc800078010ff */
[----:B------:R-:W-:-:S05]  /*3340*/  LEA.HI.X R13, R8, R7, R5, 0x2, P0 ;  /* 0x00000007080d7211 */ /* 0x000fca00000f1405 */
[----:B------:R3:W5:Y:S04]  /*3350*/  LDG.E R17, desc[UR8][R12.64] ;  /* 0x000000080c117981 */ /* 0x000768000c1e1900 */
[----:B------:R3:W5:Y:S04]  /*3360*/  LDG.E R11, desc[UR8][R12.64+0x400] ;  /* 0x000400080c0b7981 */ /* 0x000768000c1e1900 */
[----:B------:R3:W5:Y:S04]  /*3370*/  LDG.E R14, desc[UR8][R12.64+0x800] ;  /* 0x000800080c0e7981 */ /* 0x000768000c1e1900 */
[----:B------:R3:W5:Y:S01]  /*3380*/  LDG.E R16, desc[UR8][R12.64+0xc00] ;  /* 0x000c00080c107981 */ /* 0x000762000c1e1900 */
[----:B------:R-:W-:Y:S01]  /*3390*/  LOP3.LUT P2, RZ, R4, 0xff, RZ, 0xc0, !PT ;  /* 0x000000ff04ff7812 */ /* 0x000fe2000784c0ff */
[----:B------:R-:W-:Y:S01]  /*33a0*/  BSSY.RECONVERGENT B1, `(.L_x_180) ;  /* 0x0000010000017945 */ /* 0x000fe20003800200 */
[----:B0-----:R-:W-:-:S04]  /*33b0*/  IADD3 R15, P0, P1, R8, UR6, R9 ;  /* 0x00000006080f7c10 */ /* 0x001fc8000f91e009 */
[----:B------:R-:W-:-:S07]  /*33c0*/  IADD3.X R10, PT, PT, R5, UR7, RZ, P0, P1 ;  /* 0x00000007050a7c10 */ /* 0x000fce00087e24ff */
[----:B---3--:R-:W-:Y:S05]  /*33d0*/  @!P2 BRA `(.L_x_181) ;  /* 0x000000000020a947 */ /* 0x008fea0003800000 */
        /* <DEDUP_REMOVED lines=8> */
.L_x_181:
[----:B-----5:R-:W-:Y:S01]  /*3460*/  FSETP.GTU.AND P0, PT, R17, RZ, PT ;  /* 0x000000ff1100720b */ /* 0x020fe20003f0c000 */
[----:B------:R-:W-:Y:S02]  /*3470*/  IMAD.MOV.U32 R2, RZ, RZ, R15 ;  /* 0x000000ffff027224 */ /* 0x000fe400078e000f */
[----:B------:R-:W-:Y:S01]  /*3480*/  IMAD.MOV.U32 R3, RZ, RZ, R10 ;  /* 0x000000ffff037224 */ /* 0x000fe200078e000a */
[----:B------:R-:W-:-:S09]  /*3490*/  SEL R4, RZ, 0x1, P0 ;  /* 0x00000001ff047807 */ /* 0x000fd20000000000 */
.L_x_182:
[----:B--2---:R-:W-:Y:S05]  /*34a0*/  BSYNC.RECONVERGENT B1 ;  /* 0x0000000000017941 */ /* 0x004fea0003800200 */
.L_x_180:
[----:B------:R-:W-:Y:S01]  /*34b0*/  IMAD.MOV.U32 R13, RZ, RZ, R2 ;  /* 0x000000ffff0d7224 */ /* 0x000fe200078e0002 */
[----:B------:R-:W-:Y:S01]  /*34c0*/  IADD3 R2, P1, PT, R15, 0x100, RZ ;  /* 0x000001000f027810 */ /* 0x000fe20007f3e0ff */
[----:B------:R-:W-:Y:S01]  /*34d0*/  IMAD.MOV.U32 R12, RZ, RZ, R3 ;  /* 0x000000ffff0c7224 */ /* 0x000fe200078e0003 */
[----:B------:R-:W-:Y:S02]  /*34e0*/  FSETP.GTU.AND P2, PT, R11, RZ, PT ;  /* 0x000000ff0b00720b */ /* 0x000fe40003f4c000 */
[----:B------:R-:W-:Y:S01]  /*34f0*/  ISETP.LT.U32.AND P0, PT, R2, R13, PT ;  /* 0x0000000d0200720c */ /* 0x000fe20003f01070 */
[----:B------:R-:W-:Y:S01]  /*3500*/  IMAD.X R3, RZ, RZ, R10, P1 ;  /* 0x000000ffff037224 */ /* 0x000fe200008e060a */
[----:B------:R-:W-:Y:S02]  /*3510*/  LOP3.LUT P3, RZ, R4, 0xff, RZ, 0xc0, !PT ;  /* 0x000000ff04ff7812 */ /* 0x000fe4000786c0ff */
[----:B------:R-:W-:Y:S02]  /*3520*/  FSETP.GTU.AND P1, PT, R14, RZ, PT ;  /* 0x000000ff0e00720b */ /* 0x000fe40003f2c000 */
[----:B------:R-:W-:-:S02]  /*3530*/  ISETP.LT.AND.EX P0, PT, R3, R12, PT, P0 ;  /* 0x0000000c0300720c */ /* 0x000fc40003f01300 */
[----:B------:R-:W-:-:S03]  /*3540*/  SEL R4, R4, 0x1, P2 ;  /* 0x0000000104047807 */ /* 0x000fc60001000000 */
        /* <DEDUP_REMOVED lines=10> */
[C---:B------:R-:W-:Y:S02]  /*35f0*/  @!P1 SEL R2, R11.reuse, R2, P0 ;  /* 0x000000020b029207 */ /* 0x040fe40000000000 */
[----:B------:R-:W-:Y:S02]  /*3600*/  @!P1 SEL R3, R12, R3, P0 ;  /* 0x000000030c039207 */ /* 0x000fe40000000000 */
[----:B------:R-:W-:-:S02]  /*3610*/  SEL R2, R11, R2, !P3 ;  /* 0x000000020b027207 */ /* 0x000fc40005800000 */
[----:B------:R-:W-:Y:S02]  /*3620*/  IADD3 R11, P0, PT, R15, 0x300, RZ ;  /* 0x000003000f0b7810 */ /* 0x000fe40007f1e0ff */
[----:B------:R-:W-:Y:S02]  /*3630*/  SEL R3, R12, R3, !P3 ;  /* 0x000000030c037207 */ /* 0x000fe40005800000 */
[----:B------:R-:W-:Y:S01]  /*3640*/  IADD3 R12, P4, PT, -R8, UR4, RZ ;  /* 0x00000004080c7c10 */ /* 0x000fe2000ff9e1ff */
[----:B------:R-:W-:Y:S01]  /*3650*/  IMAD.X R10, RZ, RZ, R10, P0 ;  /* 0x000000ffff0a7224 */ /* 0x000fe200000e060a */
[----:B------:R-:W-:Y:S02]  /*3660*/  SEL R4, R4, 0x1, P1 ;  /* 0x0000000104047807 */ /* 0x000fe40000800000 */
[----:B------:R-:W-:Y:S02]  /*3670*/  ISETP.GE.U32.AND P0, PT, R12, 0x400, PT ;  /* 0x000004000c00780c */ /* 0x000fe40003f06070 */
[----:B------:R-:W-:-:S02]  /*3680*/  IADD3.X R12, PT, PT, ~R5, UR5, RZ, P4, !PT ;  /* 0x00000005050c7c10 */ /* 0x000fc4000a7fe5ff */
[----:B------:R-:W-:Y:S02]  /*3690*/  FSETP.GTU.AND P2, PT, R16, RZ, PT ;  /* 0x000000ff1000720b */ /* 0x000fe40003f4c000 */
[----:B------:R-:W-:Y:S02]  /*36a0*/  @!P3 SEL R4, RZ, 0x1, P1 ;  /* 0x00000001ff04b807 */ /* 0x000fe40000800000 */
[----:B------:R-:W-:Y:S02]  /*36b0*/  ISETP.GE.U32.AND.EX P0, PT, R12, RZ, PT, P0 ;  /* 0x000000ff0c00720c */ /* 0x000fe40003f06100 */
[C---:B------:R-:W-:Y:S02]  /*36c0*/  LOP3.LUT P3, RZ, R4.reuse, 0xff, RZ, 0xc0, !PT ;  /* 0x000000ff04ff7812 */ /* 0x040fe4000786c0ff */
[----:B------:R-:W-:Y:S02]  /*36d0*/  ISETP.LT.U32.AND P1, PT, R11, R2, PT ;  /* 0x000000020b00720c */ /* 0x000fe40003f21070 */
[----:B------:R-:W-:-:S02]  /*36e0*/  SEL R4, R4, 0x1, P2 ;  /* 0x0000000104047807 */ /* 0x000fc40001000000 */
[----:B------:R-:W-:-:S04]  /*36f0*/  ISETP.LT.AND.EX P1, PT, R10, R3, PT, P1 ;  /* 0x000000030a00720c */ /* 0x000fc80003f21310 */
[C---:B------:R-:W-:Y:S02]  /*3700*/  @!P2 SEL R2, R11.reuse, R2, P1 ;  /* 0x000000020b02a207 */ /* 0x040fe40000800000 */
[C---:B------:R-:W-:Y:S02]  /*3710*/  @!P2 SEL R3, R10.reuse, R3, P1 ;  /* 0x000000030a03a207 */ /* 0x040fe40000800000 */
[----:B------:R-:W-:Y:S02]  /*3720*/  @!P3 SEL R4, RZ, 0x1, P2 ;  /* 0x00000001ff04b807 */ /* 0x000fe40001000000 */
[----:B------:R-:W-:Y:S02]  /*3730*/  SEL R2, R11, R2, !P3 ;  /* 0x000000020b027207 */ /* 0x000fe40005800000 */
[----:B------:R-:W-:Y:S01]  /*3740*/  SEL R3, R10, R3, !P3 ;  /* 0x000000030a037207 */ /* 0x000fe20005800000 */
[----:B------:R-:W-:Y:S06]  /*3750*/  @!P0 BRA `(.L_x_183) ;  /* 0x0000001000648947 */ /* 0x000fec0003800000 */
[----:B------:R-:W-:-:S05]  /*3760*/  IADD3 R8, P0, PT, R8, 0x400, RZ ;  /* 0x0000040008087810 */ /* 0x000fca0007f1e0ff */
[----:B------:R-:W-:Y:S01]  /*3770*/  IMAD.X R5, RZ, RZ, R5, P0 ;  /* 0x000000ffff057224 */ /* 0x000fe200000e0605 */
[----:B------:R-:W-:-:S04]  /*3780*/  ISETP.GT.U32.AND P0, PT, R8, UR10, PT ;  /* 0x0000000a08007c0c */ /* 0x000fc8000bf04070 */
[----:B------:R-:W-:-:S13]  /*3790*/  ISETP.GT.U32.AND.EX P0, PT, R5, UR11, PT, P0 ;  /* 0x0000000b05007c0c */ /* 0x000fda000bf04100 */
[----:B------:R-:W-:Y:S05]  /*37a0*/  @!P0 BRA `(.L_x_184) ;  /* 0xfffffff800e08947 */ /* 0x000fea000383ffff */
.L_x_179:
[C---:B------:R-:W-:Y:S01]  /*37b0*/  IADD3 R6, PT, PT, -R8.reuse, UR4, RZ ;  /* 0x0000000408067c10 */ /* 0x040fe2000fffe1ff */
[----:B------:R-:W0:Y:S01]  /*37c0*/  LDCU.64 UR10, c[0x0][0x380] ;  /* 0x00007000ff0a77ac */ /* 0x000e220008000a00 */
[----:B------:R-:W-:Y:S01]  /*37d0*/  ISETP.GE.U32.AND P1, PT, R8, UR4, PT ;  /* 0x0000000408007c0c */ /* 0x000fe2000bf26070 */
[----:B------:R-:W-:Y:S01]  /*37e0*/  BSSY.RECONVERGENT B1, `(.L_x_183) ;  /* 0x0000110000017945 */ /* 0x000fe20003800200 */
[----:B------:R-:W-:-:S04]  /*37f0*/  ISETP.GE.AND P0, PT, R9, R6, PT ;  /* 0x000000060900720c */ /* 0x000fc80003f06270 */
[----:B------:R-:W-:-:S13]  /*3800*/  ISETP.GE.U32.OR.EX P0, PT, R5, UR5, P0, P1 ;  /* 0x0000000505007c0c */ /* 0x000fda0008706510 */
[----:B0-----:R-:W-:Y:S05]  /*3810*/  @P0 BRA `(.L_x_185) ;  /* 0x0000001000300947 */ /* 0x001fea0003800000 */
[----:B------:R-:W-:Y:S01]  /*3820*/  LOP3.LUT R7, RZ, R9, RZ, 0x33, !PT ;  /* 0x00000009ff077212 */ /* 0x000fe200078e33ff */
[----:B------:R-:W-:Y:S01]  /*3830*/  BSSY.RECONVERGENT B2, `(.L_x_186) ;  /* 0x0000084000027945 */ /* 0x000fe20003800200 */
[----:B------:R-:W-:Y:S02]  /*3840*/  IMAD.MOV.U32 R11, RZ, RZ, R9 ;  /* 0x000000ffff0b7224 */ /* 0x000fe400078e0009 */
[----:B------:R-:W-:-:S04]  /*3850*/  IADD3 R10, PT, PT, -R8, UR4, R7 ;  /* 0x00000004080a7c10 */ /* 0x000fc8000fffe107 */
[C---:B------:R-:W-:Y:S02]  /*3860*/  ISETP.GE.U32.AND P0, PT, R10.reuse, 0x700, PT ;  /* 0x000007000a00780c */ /* 0x040fe40003f06070 */
[----:B------:R-:W-:-:S04]  /*3870*/  LEA.HI R12, R10, 0x1, RZ, 0x18 ;  /* 0x000000010a0c7811 */ /* 0x000fc800078fc0ff */
[----:B------:R-:W-:-:S04]  /*3880*/  LOP3.LUT R23, R12, 0x7, RZ, 0xc0, !PT ;  /* 0x000000070c177812 */ /* 0x000fc800078ec0ff */
[----:B------:R-:W-:-:S03]  /*3890*/  ISETP.NE.AND P1, PT, R23, RZ, PT ;  /* 0x000000ff1700720c */ /* 0x000fc60003f25270 */
[----:B------:R-:W-:Y:S10]  /*38a0*/  @!P0 BRA `(.L_x_187) ;  /* 0x0000000400f08947 */ /* 0x000ff40003800000 */
[----:B------:R-:W-:Y:S01]  /*38b0*/  LOP3.LUT R13, R12, 0x1fffff8, RZ, 0xc0, !PT ;  /* 0x01fffff80c0d7812 */ /* 0x000fe200078ec0ff */
[----:B------:R-:W-:-:S04]  /*38c0*/  IMAD.MOV.U32 R11, RZ, RZ, R9 ;  /* 0x000000ffff0b7224 */ /* 0x000fc800078e0009 */
[----:B------:R-:W-:-:S07]  /*38d0*/  IMAD.MOV R13, RZ, RZ, -R13 ;  /* 0x000000ffff0d7224 */ /* 0x000fce00078e0a0d */
.L_x_188:
        /* <DEDUP_REMOVED lines=16> */
[----:B------:R-:W-:-:S02]  /*39e0*/  LOP3.LUT P5, RZ, R24, 0xff, RZ, 0xc0, !PT ;  /* 0x000000ff18ff7812 */ /* 0x000fc400078ac0ff */
[----:B------:R-:W-:Y:S02]  /*39f0*/  IADD3.X R4, PT, PT, R22, UR7, RZ, P3, !PT ;  /* 0x0000000716047c10 */ /* 0x000fe40009ffe4ff */
        /* <DEDUP_REMOVED lines=23> */
[CC--:B------:R-:W-:Y:S02]  /*3b70*/  SEL R6, R3.reuse, R24.reuse, P0 ;  /* 0x0000001803067207 */ /* 0x0c0fe40000000000 */
        /* <DEDUP_REMOVED lines=10> */
[CC--:B------:R-:W-:Y:S02]  /*3c20*/  ISETP.LT.AND.EX P0, PT, R3.reuse, R6.reuse, PT, P0 ;  /* 0x000000060300720c */ /* 0x0c0fe40003f01300 */
[----:B------:R-:W-:Y:S02]  /*3c30*/  @!P3 SEL R22, RZ, 0x1, P6 ;  /* 0x00000001ff16b807 */ /* 0x000fe40003000000 */
[-C--:B------:R-:W-:Y:S02]  /*3c40*/  SEL R7, R2, R21.reuse, P0 ;  /* 0x0000001502077207 */ /* 0x080fe40000000000 */
        /* <DEDUP_REMOVED lines=31> */
[-C--:B------:R-:W-:Y:S02]  /*3e40*/  ISETP.LT.U32.AND P0, PT, R2, R7.reuse, PT ;  /* 0x000000070200720c */ /* 0x080fe40003f01070 */
        /* <DEDUP_REMOVED lines=34> */
.L_x_187:
[----:B------:R-:W-:Y:S05]  /*4070*/  BSYNC.RECONVERGENT B2 ;  /* 0x0000000000027941 */ /* 0x000fea0003800200 */
.L_x_186:
[----:B------:R-:W-:Y:S05]  /*4080*/  @!P1 BRA `(.L_x_185) ;  /* 0x0000000800149947 */ /* 0x000fea0003800000 */
[----:B------:R-:W-:Y:S01]  /*4090*/  ISETP.GE.U32.AND P0, PT, R23, 0x4, PT ;  /* 0x000000041700780c */ /* 0x000fe20003f06070 */
[----:B------:R-:W-:Y:S01]  /*40a0*/  BSSY.RECONVERGENT B2, `(.L_x_189) ;  /* 0x0000044000027945 */ /* 0x000fe20003800200 */
[----:B------:R-:W-:-:S11]  /*40b0*/  LOP3.LUT P1, R12, R12, 0x3, RZ, 0xc0, !PT ;  /* 0x000000030c0c7812 */ /* 0x000fd6000782c0ff */
[----:B------:R-:W-:Y:S05]  /*40c0*/  @!P0 BRA `(.L_x_190) ;  /* 0x0000000400048947 */ /* 0x000fea0003800000 */
[----:B------:R-:W0:Y:S01]  /*40d0*/  LDCU.64 UR12, c[0x0][0x380] ;  /* 0x00007000ff0c77ac */ /* 0x000e220008000a00 */
[----:B------:R-:W-:-:S05]  /*40e0*/  IADD3 R19, P0, PT, R11, R8, RZ ;  /* 0x000000080b137210 */ /* 0x000fca0007f1e0ff */
[----:B------:R-:W-:Y:S01]  /*40f0*/  IMAD.X R18, RZ, RZ, R5, P0 ;  /* 0x000000ffff127224 */ /* 0x000fe200000e0605 */
[----:B0-----:R-:W-:-:S04]  /*4100*/  LEA R14, P0, R19, UR12, 0x2 ;  /* 0x0000000c130e7c11 */ /* 0x001fc8000f8010ff */
[----:B------:R-:W-:-:S05]  /*4110*/  LEA.HI.X R15, R19, UR13, R18, 0x2, P0 ;  /* 0x0000000d130f7c11 */ /* 0x000fca00080f1412 */
[----:B------:R-:W2:Y:S04]  /*4120*/  LDG.E R13, desc[UR8][R14.64] ;  /* 0x000000080e0d7981 */ /* 0x000ea8000c1e1900 */
[----:B------:R-:W3:Y:S04]  /*4130*/  LDG.E R16, desc[UR8][R14.64+0x400] ;  /* 0x000400080e107981 */ /* 0x000ee8000c1e1900 */
[----:B------:R-:W4:Y:S04]  /*4140*/  LDG.E R7, desc[UR8][R14.64+0x800] ;  /* 0x000800080e077981 */ /* 0x000f28000c1e1900 */
[----:B------:R0:W5:Y:S01]  /*4150*/  LDG.E R6, desc[UR8][R14.64+0xc00] ;  /* 0x000c00080e067981 */ /* 0x000162000c1e1900 */
[----:B------:R-:W-:-:S02]  /*4160*/  LOP3.LUT P4, RZ, R4, 0xff, RZ, 0xc0, !PT ;  /* 0x000000ff04ff7812 */ /* 0x000fc4000788c0ff */
[----:B------:R-:W-:-:S04]  /*4170*/  IADD3 R19, P2, PT, R19, UR6, RZ ;  /* 0x0000000613137c10 */ /* 0x000fc8000ff5e0ff */
        /* <DEDUP_REMOVED lines=19> */
[----:B0-----:R-:W-:-:S02]  /*42b0*/  IADD3.X R14, PT, PT, R5, UR7, RZ, P5, P6 ;  /* 0x00000007050e7c10 */ /* 0x001fc4000afec4ff */
        /* <DEDUP_REMOVED lines=8> */
[----:B------:R-:W-:Y:S01]  /*4340*/  IADD3 R2, P5, P0, R8, UR6, R3 ;  /* 0x0000000608027c10 */ /* 0x000fe2000f8be003 */
[----:B------:R-:W-:Y:S01]  /*4350*/  VIADD R3, R11, 0x300 ;  /* 0x000003000b037836 */ /* 0x000fe20000000000 */
[----:B------:R-:W-:Y:S01]  /*4360*/  FSETP.LE.AND P2, PT, R7, RZ, P4 ;  /* 0x000000ff0700720b */ /* 0x000fe20002743000 */
[----:B------:R-:W-:Y:S01]  /*4370*/  VIADD R11, R11, 0x400 ;  /* 0x000004000b0b7836 */ /* 0x000fe20000000000 */
[----:B------:R-:W-:-:S02]  /*4380*/  @!P4 SEL R4, RZ, 0x1, P3 ;  /* 0x00000001ff04c807 */ /* 0x000fc40001800000 */
[----:B------:R-:W-:Y:S02]  /*4390*/  IADD3.X R13, PT, PT, R5, UR7, RZ, P5, P0 ;  /* 0x00000007050d7c10 */ /* 0x000fe4000afe04ff */
[-C--:B------:R-:W-:Y:S02]  /*43a0*/  ISETP.LT.U32.AND P0, PT, R2, R15.reuse, PT ;  /* 0x0000000f0200720c */ /* 0x080fe40003f01070 */
[----:B------:R-:W-:Y:S02]  /*43b0*/  SEL R4, R4, 0x1, !P2 ;  /* 0x0000000104047807 */ /* 0x000fe40005000000 */
[----:B------:R-:W-:Y:S02]  /*43c0*/  ISETP.LT.AND.EX P0, PT, R13, R18, PT, P0 ;  /* 0x000000120d00720c */ /* 0x000fe40003f01300 */
[----:B------:R-:W-:Y:S02]  /*43d0*/  LOP3.LUT P3, RZ, R4, 0xff, RZ, 0xc0, !PT ;  /* 0x000000ff04ff7812 */ /* 0x000fe4000786c0ff */
[----:B------:R-:W-:-:S02]  /*43e0*/  SEL R14, R2, R15, P0 ;  /* 0x0000000f020e7207 */ /* 0x000fc40000000000 */
[CC--:B------:R-:W-:Y:S02]  /*43f0*/  SEL R16, R13.reuse, R18.reuse, P0 ;  /* 0x000000120d107207 */ /* 0x0c0fe40000000000 */
        /* <DEDUP_REMOVED lines=14> */
.L_x_190:
[----:B------:R-:W-:Y:S05]  /*44e0*/  BSYNC.RECONVERGENT B2 ;  /* 0x0000000000027941 */ /* 0x000fea0003800200 */
.L_x_189:
[----:B------:R-:W-:Y:S05]  /*44f0*/  @!P1 BRA `(.L_x_185) ;  /* 0x0000000000f89947 */ /* 0x000fea0003800000 */
[----:B------:R-:W-:Y:S01]  /*4500*/  ISETP.NE.AND P0, PT, R12, 0x1, PT ;  /* 0x000000010c00780c */ /* 0x000fe20003f05270 */
[----:B------:R-:W-:Y:S01]  /*4510*/  BSSY.RECONVERGENT B2, `(.L_x_191) ;  /* 0x0000026000027945 */ /* 0x000fe20003800200 */
[----:B------:R-:W-:-:S11]  /*4520*/  LOP3.LUT P1, RZ, R10, 0x100, RZ, 0xc0, !PT ;  /* 0x000001000aff7812 */ /* 0x000fd6000782c0ff */
[----:B------:R-:W-:Y:S05]  /*4530*/  @!P0 BRA `(.L_x_192) ;  /* 0x00000000008c8947 */ /* 0x000fea0003800000 */
[----:B------:R-:W0:Y:S01]  /*4540*/  LDCU.64 UR12, c[0x0][0x380] ;  /* 0x00007000ff0c77ac */ /* 0x000e220008000a00 */
[----:B------:R-:W-:-:S05]  /*4550*/  IADD3 R10, P0, PT, R11, R8, RZ ;  /* 0x000000080b0a7210 */ /* 0x000fca0007f1e0ff */
[----:B------:R-:W-:Y:S01]  /*4560*/  IMAD.X R13, RZ, RZ, R5, P0 ;  /* 0x000000ffff0d7224 */ /* 0x000fe200000e0605 */
[----:B0-----:R-:W-:-:S04]  /*4570*/  LEA R6, P0, R10, UR12, 0x2 ;  /* 0x0000000c0a067c11 */ /* 0x001fc8000f8010ff */
[----:B------:R-:W-:-:S05]  /*4580*/  LEA.HI.X R7, R10, UR13, R13, 0x2, P0 ;  /* 0x0000000d0a077c11 */ /* 0x000fca00080f140d */
[----:B------:R-:W2:Y:S04]  /*4590*/  LDG.E R14, desc[UR8][R6.64] ;  /* 0x00000008060e7981 */ /* 0x000ea8000c1e1900 */
[----:B------:R0:W3:Y:S01]  /*45a0*/  LDG.E R12, desc[UR8][R6.64+0x400] ;  /* 0x00040008060c7981 */ /* 0x0000e2000c1e1900 */
[----:B------:R-:W-:Y:S02]  /*45b0*/  LOP3.LUT P2, RZ, R4, 0xff, RZ, 0xc0, !PT ;  /* 0x000000ff04ff7812 */ /* 0x000fe4000784c0ff */
[----:B------:R-:W-:-:S04]  /*45c0*/  IADD3 R15, P0, PT, R10, UR6, RZ ;  /* 0x000000060a0f7c10 */ /* 0x000fc8000ff1e0ff */
[----:B------:R-:W-:Y:S01]  /*45d0*/  IADD3.X R10, PT, PT, R13, UR7, RZ, P0, !PT ;  /* 0x000000070d0a7c10 */ /* 0x000fe200087fe4ff */
[----:B------:R-:W-:Y:S01]  /*45e0*/  VIADD R13, R11, 0x100 ;  /* 0x000001000b0d7836 */ /* 0x000fe20000000000 */
[----:B------:R-:W-:Y:S01]  /*45f0*/  ISETP.LT.U32.AND P0, PT, R15, R2, PT ;  /* 0x000000020f00720c */ /* 0x000fe20003f01070 */
[----:B------:R-:W-:-:S03]  /*4600*/  VIADD R11, R11, 0x200 ;  /* 0x000002000b0b7836 */ /* 0x000fc60000000000 */
[-C--:B------:R-:W-:Y:S02]  /*4610*/  ISETP.LT.AND.EX P0, PT, R10, R3.reuse, PT, P0 ;  /* 0x000000030a00720c */ /* 0x080fe40003f01300 */
[----:B------:R-:W-:Y:S02]  /*4620*/  IADD3 R13, P5, P6, R8, UR6, R13 ;  /* 0x00000006080d7c10 */ /* 0x000fe4000febe00d */
[----:B0-----:R-:W-:Y:S02]  /*4630*/  SEL R6, R15, R2, P0 ;  /* 0x000000020f067207 */ /* 0x001fe40000000000 */
[----:B------:R-:W-:Y:S02]  /*4640*/  SEL R7, R10, R3, P0 ;  /* 0x000000030a077207 */ /* 0x000fe40000000000 */
[C---:B--2---:R-:W-:Y:S02]  /*4650*/  FSETP.GTU.AND P4, PT, R14.reuse, RZ, PT ;  /* 0x000000ff0e00720b */ /* 0x044fe40003f8c000 */
[----:B------:R-:W-:-:S02]  /*4660*/  FSETP.LE.AND P3, PT, R14, RZ, P2 ;  /* 0x000000ff0e00720b */ /* 0x000fc40001763000 */
[----:B------:R-:W-:-:S04]  /*4670*/  @!P2 SEL R4, RZ, 0x1, P4 ;  /* 0x00000001ff04a807 */ /* 0x000fc80002000000 */
[----:B------:R-:W-:-:S04]  /*4680*/  SEL R4, R4, 0x1, !P3 ;  /* 0x0000000104047807 */ /* 0x000fc80005800000 */
[----:B------:R-:W-:-:S03]  /*4690*/  LOP3.LUT P4, RZ, R4, 0xff, RZ, 0xc0, !PT ;  /* 0x000000ff04ff7812 */ /* 0x000fc6000788c0ff */
[----:B------:R-:W-:Y:S02]  /*46a0*/  @!P3 SEL R6, R15, R2, !P2 ;  /* 0x000000020f06b207 */ /* 0x000fe40005000000 */
[----:B------:R-:W-:Y:S02]  /*46b0*/  @!P3 SEL R7, R10, R3, !P2 ;  /* 0x000000030a07b207 */ /* 0x000fe40005000000 */
[C---:B---3--:R-:W-:Y:S02]  /*46c0*/  FSETP.LE.AND P3, PT, R12.reuse, RZ, P4 ;  /* 0x000000ff0c00720b */ /* 0x048fe40002763000 */
[----:B------:R-:W-:Y:S02]  /*46d0*/  IADD3.X R10, PT, PT, R5, UR7, RZ, P5, P6 ;  /* 0x00000007050a7c10 */ /* 0x000fe4000afec4ff */
        /* <DEDUP_REMOVED lines=9> */
.L_x_192:
[----:B------:R-:W-:Y:S05]  /*4770*/  BSYNC.RECONVERGENT B2 ;  /* 0x0000000000027941 */ /* 0x000fea0003800200 */
.L_x_191:
[----:B------:R-:W-:Y:S05]  /*4780*/  @P1 BRA `(.L_x_185) ;  /* 0x0000000000541947 */ /* 0x000fea0003800000 */
[----:B------:R-:W0:Y:S01]  /*4790*/  LDCU.64 UR12, c[0x0][0x380] ;  /* 0x00007000ff0c77ac */ /* 0x000e220008000a00 */
[----:B------:R-:W-:-:S05]  /*47a0*/  IADD3 R8, P0, PT, R11, R8, RZ ;  /* 0x000000080b087210 */ /* 0x000fca0007f1e0ff */
[----:B------:R-:W-:Y:S01]  /*47b0*/  IMAD.X R5, RZ, RZ, R5, P0 ;  /* 0x000000ffff057224 */ /* 0x000fe200000e0605 */
[----:B0-----:R-:W-:-:S04]  /*47c0*/  LEA R6, P0, R8, UR12, 0x2 ;  /* 0x0000000c08067c11 */ /* 0x001fc8000f8010ff */
[----:B------:R-:W-:-:S05]  /*47d0*/  LEA.HI.X R7, R8, UR13, R5, 0x2, P0 ;  /* 0x0000000d08077c11 */ /* 0x000fca00080f1405 */
[----:B------:R-:W2:Y:S01]  /*47e0*/  LDG.E R6, desc[UR8][R6.64] ;  /* 0x0000000806067981 */ /* 0x000ea2000c1e1900 */
[----:B------:R-:W-:Y:S02]  /*47f0*/  LOP3.LUT P3, RZ, R4, 0xff, RZ, 0xc0, !PT ;  /* 0x000000ff04ff7812 */ /* 0x000fe4000786c0ff */
[----:B------:R-:W-:-:S04]  /*4800*/  IADD3 R11, P0, PT, R8, UR6, RZ ;  /* 0x00000006080b7c10 */ /* 0x000fc8000ff1e0ff */
        /* <DEDUP_REMOVED lines=13> */
.L_x_185:
[----:B------:R-:W-:Y:S05]  /*48e0*/  BSYNC.RECONVERGENT B1 ;  /* 0x0000000000017941 */ /* 0x000fea0003800200 */
.L_x_183:
        /* <DEDUP_REMOVED lines=20> */
[C---:B------:R-:W-:Y:S02]  /*4a30*/  @!P0 SEL R3, R6.reuse, R3, P1 ;  /* 0x0000000306038207 */ /* 0x040fe40000800000 */
[----:B------:R-:W-:Y:S02]  /*4a40*/  @P0 PRMT R4, R5, 0x7610, R4 ;  /* 0x0000761005040816 */ /* 0x000fe40000000004 */
[----:B------:R-:W-:Y:S02]  /*4a50*/  @P0 SEL R2, R7, R2, !P3 ;  /* 0x0000000207020207 */ /* 0x000fe40005800000 */
[----:B------:R-:W-:-:S07]  /*4a60*/  @P0 SEL R3, R6, R3, !P3 ;  /* 0x0000000306030207 */ /* 0x000fce0005800000 */
.L_x_194:
[----:B------:R-:W-:Y:S05]  /*4a70*/  BSYNC.RECONVERGENT B1 ;  /* 0x0000000000017941 */ /* 0x000fea0003800200 */
.L_x_193:
        /* <DEDUP_REMOVED lines=19> */
[C---:B------:R-:W-:Y:S02]  /*4bb0*/  @!P0 SEL R3, R6.reuse, R3, P5 ;  /* 0x0000000306038207 */ /* 0x040fe40002800000 */
[----:B------:R-:W-:Y:S02]  /*4bc0*/  @P0 PRMT R4, R5, 0x7610, R4 ;  /* 0x0000761005040816 */ /* 0x000fe40000000004 */
[----:B------:R-:W-:Y:S02]  /*4bd0*/  @P0 SEL R2, R7, R2, !P6 ;  /* 0x0000000207020207 */ /* 0x000fe40007000000 */
[----:B------:R-:W-:-:S07]  /*4be0*/  @P0 SEL R3, R6, R3, !P6 ;  /* 0x0000000306030207 */ /* 0x000fce0007000000 */
.L_x_196:
[----:B------:R-:W-:Y:S05]  /*4bf0*/  BSYNC.RECONVERGENT B1 ;  /* 0x0000000000017941 */ /* 0x000fea0003800200 */
.L_x_195:
        /* <DEDUP_REMOVED lines=16> */
[C---:B------:R-:W-:Y:S02]  /*4d00*/  @!P0 SEL R3, R6.reuse, R3, P2 ;  /* 0x0000000306038207 */ /* 0x040fe40001000000 */
[----:B------:R-:W-:Y:S02]  /*4d10*/  @P0 PRMT R4, R5, 0x7610, R4 ;  /* 0x0000761005040816 */ /* 0x000fe40000000004 */
[----:B------:R-:W-:Y:S02]  /*4d20*/  @P0 SEL R2, R7, R2, !P5 ;  /* 0x0000000207020207 */ /* 0x000fe40006800000 */
[----:B------:R-:W-:-:S07]  /*4d30*/  @P0 SEL R3, R6, R3, !P5 ;  /* 0x0000000306030207 */ /* 0x000fce0006800000 */
.L_x_198:
[----:B------:R-:W-:Y:S05]  /*4d40*/  BSYNC.RECONVERGENT B1 ;  /* 0x0000000000017941 */ /* 0x000fea0003800200 */
.L_x_197:
        /* <DEDUP_REMOVED lines=16> */
[C---:B------:R-:W-:Y:S02]  /*4e50*/  @!P0 SEL R3, R6.reuse, R3, P2 ;  /* 0x0000000306038207 */ /* 0x040fe40001000000 */
[----:B------:R-:W-:Y:S02]  /*4e60*/  @P0 PRMT R4, R5, 0x7610, R4 ;  /* 0x0000761005040816 */ /* 0x000fe40000000004 */
[----:B------:R-:W-:Y:S02]  /*4e70*/  @P0 SEL R2, R7, R2, !P4 ;  /* 0x0000000207020207 */ /* 0x000fe40006000000 */
[----:B------:R-:W-:-:S07]  /*4e80*/  @P0 SEL R3, R6, R3, !P4 ;  /* 0x0000000306030207 */ /* 0x000fce0006000000 */
.L_x_200:
[----:B------:R-:W-:Y:S05]  /*4e90*/  BSYNC.RECONVERGENT B1 ;  /* 0x0000000000017941 */ /* 0x000fea0003800200 */
.L_x_199:
        /* <DEDUP_REMOVED lines=20> */
.L_x_202:
[----:B------:R-:W-:Y:S05]  /*4fe0*/  BSYNC.RECONVERGENT B1 ;  /* 0x0000000000017941 */ /* 0x000fea0003800200 */
.L_x_201:
[----:B------:R-:W-:Y:S04]  /*4ff0*/  BSSY.RECONVERGENT B1, `(.L_x_203) ;  /* 0x000000a000017945 */ /* 0x000fe80003800200 */
[----:B------:R-:W-:Y:S05]  /*5000*/  @P1 BRA `(.L_x_204) ;  /* 0x0000000000201947 */ /* 0x000fea0003800000 */
[----:B----4-:R-:W4:Y:S01]  /*5010*/  S2R R7, SR_CgaCtaId ;  /* 0x0000000000077919 */ /* 0x010f220000008800 */
[----:B--2---:R-:W-:Y:S02]  /*5020*/  MOV R6, 0x400 ;  /* 0x0000040000067802 */ /* 0x004fe40000000f00 */
[----:B0-----:R-:W-:-:S04]  /*5030*/  SHF.R.U32.HI R5, RZ, 0x1, R9 ;  /* 0x00000001ff057819 */ /* 0x001fc80000011609 */
[----:B------:R-:W-:Y:S02]  /*5040*/  LOP3.LUT R5, R5, 0x1f0, RZ, 0xc0, !PT ;  /* 0x000001f005057812 */ /* 0x000fe400078ec0ff */
[----:B----4-:R-:W-:-:S05]  /*5050*/  LEA R6, R7, R6, 0x18 ;  /* 0x0000000607067211 */ /* 0x010fca00078ec0ff */
[----:B------:R-:W-:-:S05]  /*5060*/  IMAD.IADD R5, R5, 0x1, R6 ;  /* 0x0000000105057824 */ /* 0x000fca00078e0206 */
[----:B------:R0:W-:Y:S04]  /*5070*/  STS.64 [R5+0x10], R2 ;  /* 0x0000100205007388 */ /* 0x0001e80000000a00 */
[----:B------:R0:W-:Y:S02]  /*5080*/  STS.U8 [R5+0x8], R4 ;  /* 0x0000080405007388 */ /* 0x0001e40000000000 */
.L_x_204:
[----:B------:R-:W-:Y:S05]  /*5090*/  BSYNC.RECONVERGENT B1 ;  /* 0x0000000000017941 */ /* 0x000fea0003800200 */
.L_x_203:
        /* <DEDUP_REMOVED lines=8> */
[----:B------:R-:W0:Y:S04]  /*5120*/  LDS.64 R8, [UR6+0x20] ;  /* 0x00002006ff087984 */ /* 0x000e280008000a00 */
[----:B------:R-:W1:Y:S04]  /*5130*/  LDS.U8 R16, [UR6+0x28] ;  /* 0x00002806ff107984 */ /* 0x000e680008000000 */
[----:B--2-4-:R-:W2:Y:S04]  /*5140*/  LDS.64 R6, [UR6+0x30] ;  /* 0x00003006ff067984 */ /* 0x014ea80008000a00 */
[----:B------:R-:W4:Y:S04]  /*5150*/  LDS.U8 R17, [UR6+0x38] ;  /* 0x00003806ff117984 */ /* 0x000f280008000000 */
[----:B------:R-:W4:Y:S04]  /*5160*/  LDS.64 R10, [UR6+0x40] ;  /* 0x00004006ff0a7984 */ /* 0x000f280008000a00 */
[----:B------:R-:W4:Y:S01]  /*5170*/  LDS.U8 R12, [UR6+0x48] ;  /* 0x00004806ff0c7984 */ /* 0x000f220008000000 */
[----:B-----5:R-:W-:-:S04]  /*5180*/  ISETP.NE.AND P2, PT, R14, RZ, PT ;  /* 0x000000ff0e00720c */ /* 0x020fc80003f45270 */
[----:B------:R-:W-:Y:S02]  /*5190*/  @P4 SEL R14, R4, 0x1, !P2 ;  /* 0x00000001040e4807 */ /* 0x000fe40005000000 */
[-C--:B0-----:R-:W-:Y:S01]  /*51a0*/  ISETP.LT.U32.AND P0, PT, R8, R2.reuse, PT ;  /* 0x000000020800720c */ /* 0x081fe20003f01070 */
[----:B------:R-:W0:Y:S01]  /*51b0*/  LDS.64 R4, [UR6+0x50] ;  /* 0x00005006ff047984 */ /* 0x000e220008000a00 */
[----:B------:R-:W-:Y:S02]  /*51c0*/  LOP3.LUT P3, RZ, R14, 0xff, RZ, 0xc0, !PT ;  /* 0x000000ff0eff7812 */ /* 0x000fe4000786c0ff */
[----:B------:R-:W-:Y:S02]  /*51d0*/  ISETP.LT.AND.EX P0, PT, R9, R3, PT, P0 ;  /* 0x000000030900720c */ /* 0x000fe40003f01300 */
[----:B-1----:R-:W-:Y:S02]  /*51e0*/  ISETP.NE.AND P5, PT, R16, RZ, PT ;  /* 0x000000ff1000720c */ /* 0x002fe40003fa5270 */
[----:B---3--:R-:W-:-:S02]  /*51f0*/  @P2 SEL R2, R8, R2, P0 ;  /* 0x0000000208022207 */ /* 0x008fc40000000000 */
[C---:B------:R-:W-:Y:S02]  /*5200*/  @P2 SEL R3, R9.reuse, R3, P0 ;  /* 0x0000000309032207 */ /* 0x040fe40000000000 */
[----:B------:R-:W-:Y:S02]  /*5210*/  SEL R13, R8, R2, !P4 ;  /* 0x00000002080d7207 */ /* 0x000fe40006000000 */
[----:B------:R-:W-:Y:S02]  /*5220*/  SEL R3, R9, R3, !P4 ;  /* 0x0000000309037207 */ /* 0x000fe40006000000 */
[----:B--2---:R-:W-:Y:S01]  /*5230*/  ISETP.LT.U32.AND P0, PT, R6, R13, PT ;  /* 0x0000000d0600720c */ /* 0x004fe20003f01070 */
[----:B------:R-:W-:Y:S01]  /*5240*/  LDS.64 R8, [UR6+0x60] ;  /* 0x00006006ff087984 */ /* 0x000fe20008000a00 */
[----:B------:R-:W-:Y:S02]  /*5250*/  @P3 SEL R16, R14, 0x1, !P5 ;  /* 0x000000010e103807 */ /* 0x000fe40006800000 */
[----:B------:R-:W-:Y:S01]  /*5260*/  ISETP.LT.AND.EX P0, PT, R7, R3, PT, P0 ;  /* 0x000000030700720c */ /* 0x000fe20003f01300 */
[----:B------:R-:W1:Y:S01]  /*5270*/  LDS.U8 R14, [UR6+0x58] ;  /* 0x00005806ff0e7984 */ /* 0x000e620008000000 */
[----:B------:R-:W-:-:S02]  /*5280*/  LOP3.LUT P2, RZ, R16, 0xff, RZ, 0xc0, !PT ;  /* 0x000000ff10ff7812 */ /* 0x000fc4000784c0ff */
[C---:B------:R-:W-:Y:S02]  /*5290*/  @P5 SEL R13, R6.reuse, R13, P0 ;  /* 0x0000000d060d5207 */ /* 0x040fe40000000000 */
[----:B----4-:R-:W-:Y:S02]  /*52a0*/  ISETP.NE.AND P4, PT, R17, RZ, PT ;  /* 0x000000ff1100720c */ /* 0x010fe40003f85270 */
[C---:B------:R-:W-:Y:S02]  /*52b0*/  @P5 SEL R3, R7.reuse, R3, P0 ;  /* 0x0000000307035207 */ /* 0x040fe40000000000 */
[----:B------:R-:W-:Y:S02]  /*52c0*/  SEL R13, R6, R13, !P3 ;  /* 0x0000000d060d7207 */ /* 0x000fe40005800000 */
[----:B------:R-:W-:Y:S02]  /*52d0*/  SEL R15, R7, R3, !P3 ;  /* 0x00000003070f7207 */ /* 0x000fe40005800000 */
[----:B------:R-:W-:Y:S01]  /*52e0*/  ISETP.LT.U32.AND P0, PT, R10, R13, PT ;  /* 0x0000000d0a00720c */ /* 0x000fe20003f01070 */
[----:B------:R-:W-:Y:S01]  /*52f0*/  LDS.64 R6, [UR6+0x70] ;  /* 0x00007006ff067984 */ /* 0x000fe20008000a00 */
[----:B------:R-:W-:-:S02]  /*5300*/  @P2 SEL R17, R16, 0x1, !P4 ;  /* 0x0000000110112807 */ /* 0x000fc40006000000 */
[----:B------:R-:W-:Y:S01]  /*5310*/  ISETP.LT.AND.EX P0, PT, R11, R15, PT, P0 ;  /* 0x0000000f0b00720c */ /* 0x000fe20003f01300 */
[----:B------:R-:W2:Y:S01]  /*5320*/  LDS.U8 R16, [UR6+0x68] ;  /* 0x00006806ff107984 */ /* 0x000ea20008000000 */
        /* <DEDUP_REMOVED lines=8> */
[----:B0-----:R-:W-:Y:S02]  /*53b0*/  ISETP.LT.U32.AND P0, PT, R4, R13, PT ;  /* 0x0000000d0400720c */ /* 0x001fe40003f01070 */
[----:B------:R-:W-:Y:S02]  /*53c0*/  @P5 SEL R12, R17, 0x1, !P3 ;  /* 0x00000001110c5807 */ /* 0x000fe40005800000 */
[----:B------:R-:W-:Y:S02]  /*53d0*/  ISETP.LT.AND.EX P0, PT, R5, R15, PT, P0 ;  /* 0x0000000f0500720c */ /* 0x000fe40003f01300 */
[----:B------:R-:W-:Y:S02]  /*53e0*/  LOP3.LUT P4, RZ, R12, 0xff, RZ, 0xc0, !PT ;  /* 0x000000ff0cff7812 */ /* 0x000fe4000788c0ff */
[----:B------:R-:W-:-:S02]  /*53f0*/  @P3 SEL R13, R4, R13, P0 ;  /* 0x0000000d040d3207 */ /* 0x000fc40000000000 */
[----:B-1----:R-:W-:Y:S02]  /*5400*/  ISETP.NE.AND P2, PT, R14, RZ, PT ;  /* 0x000000ff0e00720c */ /* 0x002fe40003f45270 */
        /* <DEDUP_REMOVED lines=8> */
[----:B--2---:R-:W-:Y:S02]  /*5490*/  ISETP.NE.AND P3, PT, R16, RZ, PT ;  /* 0x000000ff1000720c */ /* 0x004fe40003f65270 */
        /* <DEDUP_REMOVED lines=19> */
[----:B------:R-:W-:-:S07]  /*55d0*/  SEL R3, R3, R7, !P2 ;  /* 0x0000000703037207 */ /* 0x000fce0005000000 */
.L_x_160:
[----:B------:R-:W-:Y:S05]  /*55e0*/  BSYNC.RECONVERGENT B0 ;  /* 0x0000000000007941 */ /* 0x000fea0003800200 */
.L_x_136:
[----:B------:R-:W-:Y:S05]  /*55f0*/  @P1 EXIT ;  /* 0x000000000000194d */ /* 0x000fea0003800000 */
[----:B0-2-4-:R-:W0:Y:S01]  /*5600*/  LDC.64 R8, c[0x0][0x3b8] ;  /* 0x0000ee00ff087b82 */ /* 0x015e220000000a00 */
        /* <DEDUP_REMOVED lines=10> */
[----:B---3--:R-:W-:Y:S02]  /*56b0*/  SEL R2, R2, R8, !P1 ;  /* 0x0000000802027207 */ /* 0x008fe40004800000 */
[----:B------:R-:W-:-:S05]  /*56c0*/  SEL R3, R3, R9, !P1 ;  /* 0x0000000903037207 */ /* 0x000fca0004800000 */
[----:B------:R-:W-:Y:S01]  /*56d0*/  STG.E.64 desc[UR8][R4.64+0x8], R2 ;  /* 0x0000080204007986 */ /* 0x000fe2000c101b08 */
[----:B------:R-:W-:Y:S05]  /*56e0*/  EXIT ;  /* 0x000000000000794d */ /* 0x000fea0003800000 */
.L_x_205:
        /* <DEDUP_REMOVED lines=9> */
.L_x_419:


//--------------------- .text._ZN3cub18CUB_300001_SM_10006detail6reduce28DeviceReduceSingleTileKernelINS2_10policy_hubIN4cuda3std3__45tupleIJblEEEjN6thrust24THRUST_300001_SM_1000_NS8cuda_cub9__find_if7functorIS9_EEE10Policy1000EPS9_SI_iSF_S9_S9_NS7_10__identityEEEvT0_T1_T2_T3_T4_T6_ --------------------------
	.section	.text._ZN3cub18CUB_300001_SM_10006detail6reduce28DeviceReduceSingleTileKernelINS2_10policy_hubIN4cuda3std3__45tupleIJblEEEjN6thrust24THRUST_300001_SM_1000_NS8cuda_cub9__find_if7functorIS9_EEE10Policy1000EPS9_SI_iSF_S9_S9_NS7_10__identityEEEvT0_T1_T2_T3_T4_T6_,"ax",@progbits
	.align	128
        .global         _ZN3cub18CUB_300001_SM_10006detail6reduce28DeviceReduceSingleTileKernelINS2_10policy_hubIN4cuda3std3__45tupleIJblEEEjN6thrust24THRUST_300001_SM_1000_NS8cuda_cub9__find_if7functorIS9_EEE10Policy1000EPS9_SI_iSF_S9_S9_NS7_10__identityEEEvT0_T1_T2_T3_T4_T6_
        .type           _ZN3cub18CUB_300001_SM_10006detail6reduce28DeviceReduceSingleTileKernelINS2_10policy_hubIN4cuda3std3__45tupleIJblEEEjN6thrust24THRUST_300001_SM_1000_NS8cuda_cub9__find_if7functorIS9_EEE10Policy1000EPS9_SI_iSF_S9_S9_NS7_10__identityEEEvT0_T1_T2_T3_T4_T6_,@function
        .size           _ZN3cub18CUB_300001_SM_10006detail6reduce28DeviceReduceSingleTileKernelINS2_10policy_hubIN4cuda3std3__45tupleIJblEEEjN6thrust24THRUST_300001_SM_1000_NS8cuda_cub9__find_if7functorIS9_EEE10Policy1000EPS9_SI_iSF_S9_S9_NS7_10__identityEEEvT0_T1_T2_T3_T4_T6_,(.L_x_420 - _ZN3cub18CUB_300001_SM_10006detail6reduce28DeviceReduceSingleTileKernelINS2_10policy_hubIN4cuda3std3__45tupleIJblEEEjN6thrust24THRUST_300001_SM_1000_NS8cuda_cub9__find_if7functorIS9_EEE10Policy1000EPS9_SI_iSF_S9_S9_NS7_10__identityEEEvT0_T1_T2_T3_T4_T6_)
        .other          _ZN3cub18CUB_300001_SM_10006detail6reduce28DeviceReduceSingleTileKernelINS2_10policy_hubIN4cuda3std3__45tupleIJblEEEjN6thrust24THRUST_300001_SM_1000_NS8cuda_cub9__find_if7functorIS9_EEE10Policy1000EPS9_SI_iSF_S9_S9_NS7_10__identityEEEvT0_T1_T2_T3_T4_T6_,@"STO_CUDA_ENTRY STV_DEFAULT"
_ZN3cub18CUB_300001_SM_10006detail6reduce28DeviceReduceSingleTileKernelINS2_10policy_hubIN4cuda3std3__45tupleIJblEEEjN6thrust24THRUST_300001_SM_1000_NS8cuda_cub9__find_if7functorIS9_EEE10Policy1000EPS9_SI_iSF_S9_S9_NS7_10__identityEEEvT0_T1_T2_T3_T4_T6_:
.text._ZN3cub18CUB_300001_SM_10006detail6reduce28DeviceReduceSingleTileKernelINS2_10policy_hubIN4cuda3std3__45tupleIJblEEEjN6thrust24THRUST_300001_SM_1000_NS8cuda_cub9__find_if7functorIS9_EEE10Policy1000EPS9_SI_iSF_S9_S9_NS7_10__identityEEEvT0_T1_T2_T3_T4_T6_:
        /* <DEDUP_REMOVED lines=14> */
.L_x_206:
        /* <DEDUP_REMOVED lines=15> */
.L_x_210:
[----:B------:R-:W-:Y:S05]  /*01d0*/  BSYNC.RECONVERGENT B1 ;  /* 0x0000000000017941 */ /* 0x000fea0003800200 */
.L_x_209:
        /* <DEDUP_REMOVED lines=18> */
.L_x_215:
        /* <DEDUP_REMOVED lines=19> */
.L_x_214:
[----:B------:R-:W-:Y:S05]  /*0430*/  BSYNC.RECONVERGENT B2 ;  /* 0x0000000000027941 */ /* 0x000fea0003800200 */
.L_x_213:
[----:B------:R-:W-:Y:S05]  /*0440*/  @!P1 BRA `(.L_x_212) ;  /* 0x0000000000c89947 */ /* 0x000fea0003800000 */
.L_x_216:
        /* <DEDUP_REMOVED lines=50> */
.L_x_212:
[----:B------:R-:W-:Y:S05]  /*0770*/  BSYNC.RECONVERGENT B1 ;  /* 0x0000000000017941 */ /* 0x000fea0003800200 */
.L_x_211:
        /* <DEDUP_REMOVED lines=26> */
.L_x_219:
[----:B------:R-:W-:Y:S05]  /*0920*/  BSYNC.RECONVERGENT B1 ;  /* 0x0000000000017941 */ /* 0x000fea0003800200 */
.L_x_218:
        /* <DEDUP_REMOVED lines=23> */
.L_x_221:
[----:B------:R-:W-:Y:S05]  /*0aa0*/  BSYNC.RECONVERGENT B1 ;  /* 0x0000000000017941 */ /* 0x000fea0003800200 */
.L_x_220:
        /* <DEDUP_REMOVED lines=20> */
.L_x_223:
[----:B------:R-:W-:Y:S05]  /*0bf0*/  BSYNC.RECONVERGENT B1 ;  /* 0x0000000000017941 */ /* 0x000fea0003800200 */
.L_x_222:
        /* <DEDUP_REMOVED lines=20> */
.L_x_225:
[----:B------:R-:W-:Y:S05]  /*0d40*/  BSYNC.RECONVERGENT B1 ;  /* 0x0000000000017941 */ /* 0x000fea0003800200 */
.L_x_224:
        /* <DEDUP_REMOVED lines=20> */
.L_x_227:
[----:B------:R-:W-:Y:S05]  /*0e90*/  BSYNC.RECONVERGENT B1 ;  /* 0x0000000000017941 */ /* 0x000fea0003800200 */
.L_x_226:
        /* <DEDUP_REMOVED lines=10> */
.L_x_229:
[----:B------:R-:W-:Y:S05]  /*0f40*/  BSYNC.RECONVERGENT B1 ;  /* 0x0000000000017941 */ /* 0x000fea0003800200 */
.L_x_228:
        /* <DEDUP_REMOVED lines=85> */
.L_x_217:
        /* <DEDUP_REMOVED lines=36> */
.L_x_232:
[----:B------:R-:W-:Y:S05]  /*16e0*/  BSYNC.RECONVERGENT B1 ;  /* 0x0000000000017941 */ /* 0x000fea0003800200 */
.L_x_231:
        /* <DEDUP_REMOVED lines=21> */
.L_x_234:
[----:B------:R-:W-:Y:S05]  /*1840*/  BSYNC.RECONVERGENT B1 ;  /* 0x0000000000017941 */ /* 0x000fea0003800200 */
.L_x_233:
        /* <DEDUP_REMOVED lines=20> */
.L_x_236:
[----:B------:R-:W-:Y:S05]  /*1990*/  BSYNC.RECONVERGENT B1 ;  /* 0x0000000000017941 */ /* 0x000fea0003800200 */
.L_x_235:
        /* <DEDUP_REMOVED lines=20> */
.L_x_238:
[----:B------:R-:W-:Y:S05]  /*1ae0*/  BSYNC.RECONVERGENT B1 ;  /* 0x0000000000017941 */ /* 0x000fea0003800200 */
.L_x_237:
        /* <DEDUP_REMOVED lines=20> */
.L_x_240:
[----:B------:R-:W-:Y:S05]  /*1c30*/  BSYNC.RECONVERGENT B1 ;  /* 0x0000000000017941 */ /* 0x000fea0003800200 */
.L_x_239:
        /* <DEDUP_REMOVED lines=10> */
.L_x_242:
[----:B------:R-:W-:Y:S05]  /*1ce0*/  BSYNC.RECONVERGENT B1 ;  /* 0x0000000000017941 */ /* 0x000fea0003800200 */
.L_x_241:
        /* <DEDUP_REMOVED lines=26> */
.L_x_243:
        /* <DEDUP_REMOVED lines=16> */
.L_x_244:
        /* <DEDUP_REMOVED lines=16> */
.L_x_245:
        /* <DEDUP_REMOVED lines=16> */
.L_x_246:
        /* <DEDUP_REMOVED lines=16> */
.L_x_247:
        /* <DEDUP_REMOVED lines=16> */
.L_x_248:
        /* <DEDUP_REMOVED lines=17> */
.L_x_208:
        /* <DEDUP_REMOVED lines=47> */
.L_x_251:
        /* <DEDUP_REMOVED lines=54> */
.L_x_249:
        /* <DEDUP_REMOVED lines=20> */
.L_x_255:
        /* <DEDUP_REMOVED lines=18> */
.L_x_254:
[----:B------:R-:W-:Y:S05]  /*2d50*/  BSYNC.RECONVERGENT B2 ;  /* 0x0000000000027941 */ /* 0x000fea0003800200 */
.L_x_253:
        /* <DEDUP_REMOVED lines=10> */
.L_x_256:
        /* <DEDUP_REMOVED lines=55> */
.L_x_252:
[----:B------:R-:W-:Y:S05]  /*3170*/  BSYNC.RECONVERGENT B1 ;  /* 0x0000000000017941 */ /* 0x000fea0003800200 */
.L_x_250:
        /* <DEDUP_REMOVED lines=24> */
.L_x_258:
[----:B------:R-:W-:Y:S05]  /*3300*/  BSYNC.RECONVERGENT B1 ;  /* 0x0000000000017941 */ /* 0x000fea0003800200 */
.L_x_257:
        /* <DEDUP_REMOVED lines=23> */
.L_x_260:
[----:B------:R-:W-:Y:S05]  /*3480*/  BSYNC.RECONVERGENT B1 ;  /* 0x0000000000017941 */ /* 0x000fea0003800200 */
.L_x_259:
        /* <DEDUP_REMOVED lines=20> */
.L_x_262:
[----:B------:R-:W-:Y:S05]  /*35d0*/  BSYNC.RECONVERGENT B1 ;  /* 0x0000000000017941 */ /* 0x000fea0003800200 */
.L_x_261:
        /* <DEDUP_REMOVED lines=20> */
.L_x_264:
[----:B------:R-:W-:Y:S05]  /*3720*/  BSYNC.RECONVERGENT B1 ;  /* 0x0000000000017941 */ /* 0x000fea0003800200 */
.L_x_263:
        /* <DEDUP_REMOVED lines=20> */
.L_x_266:
[----:B------:R-:W-:Y:S05]  /*3870*/  BSYNC.RECONVERGENT B1 ;  /* 0x0000000000017941 */ /* 0x000fea0003800200 */
.L_x_265:
        /* <DEDUP_REMOVED lines=10> */
.L_x_268:
[----:B------:R-:W-:Y:S05]  /*3920*/  BSYNC.RECONVERGENT B1 ;  /* 0x0000000000017941 */ /* 0x000fea0003800200 */
.L_x_267:
        /* <DEDUP_REMOVED lines=84> */
.L_x_230:
[----:B------:R-:W-:Y:S05]  /*3e70*/  BSYNC.RECONVERGENT B0 ;  /* 0x0000000000007941 */ /* 0x000fea0003800200 */
.L_x_207:
        /* <DEDUP_REMOVED lines=16> */
.L_x_269:
        /* <DEDUP_REMOVED lines=16> */
.L_x_420:


//--------------------- .text._ZN3cub18CUB_300001_SM_10006detail6reduce18DeviceReduceKernelINS2_10policy_hubIN4cuda3std3__45tupleIJblEEEjN6thrust24THRUST_300001_SM_1000_NS8cuda_cub9__find_if7functorIS9_EEE10Policy1000ENSB_12zip_iteratorINS8_IJNSD_26transform_input_iterator_tIbNSB_6detail15normal_iteratorINSB_10device_ptrIfEEEE20less_than_or_eq_zeroEENSB_17counting_iteratorIlNSB_11use_defaultESS_SS_EEEEEEEjSF_S9_NS7_10__identityEEEvT0_PT3_T1_NS0_13GridEvenShareIS10_EET2_T4_ --------------------------
	.section	.text._ZN3cub18CUB_300001_SM_10006detail6reduce18DeviceReduceKernelINS2_10policy_hubIN4cuda3std3__45tupleIJblEEEjN6thrust24THRUST_300001_SM_1000_NS8cuda_cub9__find_if7functorIS9_EEE10Policy1000ENSB_12zip_iteratorINS8_IJNSD_26transform_input_iterator_tIbNSB_6detail15normal_iteratorINSB_10device_ptrIfEEEE20less_than_or_eq_zeroEENSB_17counting_iteratorIlNSB_11use_defaultESS_SS_EEEEEEEjSF_S9_NS7_10__identityEEEvT0_PT3_T1_NS0_13GridEvenShareIS10_EET2_T4_,"ax",@progbits
	.align	128
        .global         _ZN3cub18CUB_300001_SM_10006detail6reduce18DeviceReduceKernelINS2_10policy_hubIN4cuda3std3__45tupleIJblEEEjN6thrust24THRUST_300001_SM_1000_NS8cuda_cub9__find_if7functorIS9_EEE10Policy1000ENSB_12zip_iteratorINS8_IJNSD_26transform_input_iterator_tIbNSB_6detail15normal_iteratorINSB_10device_ptrIfEEEE20less_than_or_eq_zeroEENSB_17counting_iteratorIlNSB_11use_defaultESS_SS_EEEEEEEjSF_S9_NS7_10__identityEEEvT0_PT3_T1_NS0_13GridEvenShareIS10_EET2_T4_
        .type           _ZN3cub18CUB_300001_SM_10006detail6reduce18DeviceReduceKernelINS2_10policy_hubIN4cuda3std3__45tupleIJblEEEjN6thrust24THRUST_300001_SM_1000_NS8cuda_cub9__find_if7functorIS9_EEE10Policy1000ENSB_12zip_iteratorINS8_IJNSD_26transform_input_iterator_tIbNSB_6detail15normal_iteratorINSB_10device_ptrIfEEEE20less_than_or_eq_zeroEENSB_17counting_iteratorIlNSB_11use_defaultESS_SS_EEEEEEEjSF_S9_NS7_10__identityEEEvT0_PT3_T1_NS0_13GridEvenShareIS10_EET2_T4_,@function
        .size           _ZN3cub18CUB_300001_SM_10006detail6reduce18DeviceReduceKernelINS2_10policy_hubIN4cuda3std3__45tupleIJblEEEjN6thrust24THRUST_300001_SM_1000_NS8cuda_cub9__find_if7functorIS9_EEE10Policy1000ENSB_12zip_iteratorINS8_IJNSD_26transform_input_iterator_tIbNSB_6detail15normal_iteratorINSB_10device_ptrIfEEEE20less_than_or_eq_zeroEENSB_17counting_iteratorIlNSB_11use_defaultESS_SS_EEEEEEEjSF_S9_NS7_10__identityEEEvT0_PT3_T1_NS0_13GridEvenShareIS10_EET2_T4_,(.L_x_421 - _ZN3cub18CUB_300001_SM_10006detail6reduce18DeviceReduceKernelINS2_10policy_hubIN4cuda3std3__45tupleIJblEEEjN6thrust24THRUST_300001_SM_1000_NS8cuda_cub9__find_if7functorIS9_EEE10Policy1000ENSB_12zip_iteratorINS8_IJNSD_26transform_input_iterator_tIbNSB_6detail15normal_iteratorINSB_10device_ptrIfEEEE20less_than_or_eq_zeroEENSB_17counting_iteratorIlNSB_11use_defaultESS_SS_EEEEEEEjSF_S9_NS7_10__identityEEEvT0_PT3_T1_NS0_13GridEvenShareIS10_EET2_T4_)
        .other          _ZN3cub18CUB_300001_SM_10006detail6reduce18DeviceReduceKernelINS2_10policy_hubIN4cuda3std3__45tupleIJblEEEjN6thrust24THRUST_300001_SM_1000_NS8cuda_cub9__find_if7functorIS9_EEE10Policy1000ENSB_12zip_iteratorINS8_IJNSD_26transform_input_iterator_tIbNSB_6detail15normal_iteratorINSB_10device_ptrIfEEEE20less_than_or_eq_zeroEENSB_17counting_iteratorIlNSB_11use_defaultESS_SS_EEEEEEEjSF_S9_NS7_10__identityEEEvT0_PT3_T1_NS0_13GridEvenShareIS10_EET2_T4_,@"STO_CUDA_ENTRY STV_DEFAULT"
_ZN3cub18CUB_300001_SM_10006detail6reduce18DeviceReduceKernelINS2_10policy_hubIN4cuda3std3__45tupleIJblEEEjN6thrust24THRUST_300001_SM_1000_NS8cuda_cub9__find_if7functorIS9_EEE10Policy1000ENSB_12zip_iteratorINS8_IJNSD_26transform_input_iterator_tIbNSB_6detail15normal_iteratorINSB_10device_ptrIfEEEE20less_than_or_eq_zeroEENSB_17counting_iteratorIlNSB_11use_defaultESS_SS_EEEEEEEjSF_S9_NS7_10__identityEEEvT0_PT3_T1_NS0_13GridEvenShareIS10_EET2_T4_:
.text._ZN3cub18CUB_300001_SM_10006detail6reduce18DeviceReduceKernelINS2_10policy_hubIN4cuda3std3__45tupleIJblEEEjN6thrust24THRUST_300001_SM_1000_NS8cuda_cub9__find_if7functorIS9_EEE10Policy1000ENSB_12zip_iteratorINS8_IJNSD_26transform_input_iterator_tIbNSB_6detail15normal_iteratorINSB_10device_ptrIfEEEE20less_than_or_eq_zeroEENSB_17counting_iteratorIlNSB_11use_defaultESS_SS_EEEEEEEjSF_S9_NS7_10__identityEEEvT0_PT3_T1_NS0_13GridEvenShareIS10_EET2_T4_:
[----:B------:R-:W-:Y:S01]  /*0000*/  LDC R1, c[0x0][0x37c] ;  /* 0x0000df00ff017b82 */ /* 0x000fe20000000800 */
[----:B------:R-:W0:Y:S01]  /*0010*/  S2R R0, SR_CTAID.X ;  /* 0x0000000000007919 */ /* 0x000e220000002500 */
[----:B------:R-:W1:Y:S01]  /*0020*/  LDCU.64 UR4, c[0x0][0x3b8] ;  /* 0x00007700ff0477ac */ /* 0x000e620008000a00 */
[----:B------:R-:W-:Y:S01]  /*0030*/  BSSY.RECONVERGENT B0, `(.L_x_270) ;  /* 0x0000580000007945 */ /* 0x000fe20003800200 */
[----:B------:R-:W2:Y:S01]  /*0040*/  LDCU.64 UR10, c[0x0][0x358] ;  /* 0x00006b00ff0a77ac */ /* 0x000ea20008000a00 */
[----:B-1----:R-:W-:Y:S01]  /*0050*/  IMAD.U32 R12, RZ, RZ, UR4 ;  /* 0x00000004ff0c7e24 */ /* 0x002fe2000f8e00ff */
[----:B------:R-:W-:Y:S01]  /*0060*/  USHF.L.U32 UR5, UR5, 0xa, URZ ;  /* 0x0000000a05057899 */ /* 0x000fe200080006ff */
[----:B0-----:R-:W-:-:S04]  /*0070*/  IMAD.SHL.U32 R5, R0, 0x400, RZ ;  /* 0x0000040000057824 */ /* 0x001fc800078e00ff */
[----:B------:R-:W-:-:S05]  /*0080*/  IMAD.IADD R4, R12, 0x1, -R5 ;  /* 0x000000010c047824 */ /* 0x000fca00078e0a05 */
[----:B------:R-:W-:-:S13]  /*0090*/  ISETP.GT.U32.AND P0, PT, R4, 0x3ff, PT ;  /* 0x000003ff0400780c */ /* 0x000fda0003f04070 */
[----:B--2---:R-:W-:Y:S05]  /*00a0*/  @P0 BRA `(.L_x_271) ;  /* 0x0000003000100947 */ /* 0x004fea0003800000 */
[----:B------:R-:W0:Y:S01]  /*00b0*/  S2R R14, SR_TID.X ;  /* 0x00000000000e7919 */ /* 0x000e220000002100 */
[----:B------:R-:W-:Y:S01]  /*00c0*/  CS2R R18, SRZ ;  /* 0x0000000000127805 */ /* 0x000fe2000001ff00 */
[----:B------:R-:W1:Y:S01]  /*00d0*/  LDCU.64 UR4, c[0x0][0x390] ;  /* 0x00007200ff0477ac */ /* 0x000e620008000a00 */
[----:B0-----:R-:W-:-:S13]  /*00e0*/  ISETP.GE.U32.AND P0, PT, R14, R4, PT ;  /* 0x000000040e00720c */ /* 0x001fda0003f06070 */
[----:B------:R-:W0:Y:S01]  /*00f0*/  @!P0 LDC.64 R2, c[0x0][0x380] ;  /* 0x0000e000ff028b82 */ /* 0x000e220000000a00 */
[----:B------:R-:W-:-:S07]  /*0100*/  @!P0 IMAD.IADD R7, R5, 0x1, R14 ;  /* 0x0000000105078824 */ /* 0x000fce00078e020e */
[----:B------:R-:W2:Y:S01]  /*0110*/  @!P0 LDC.64 R8, c[0x0][0x390] ;  /* 0x0000e400ff088b82 */ /* 0x000ea20000000a00 */
[----:B0-----:R-:W-:-:S06]  /*0120*/  @!P0 IMAD.WIDE.U32 R2, R7, 0x4, R2 ;  /* 0x0000000407028825 */ /* 0x001fcc00078e0002 */
[----:B------:R-:W3:Y:S01]  /*0130*/  @!P0 LDG.E R2, desc[UR10][R2.64] ;  /* 0x0000000a02028981 */ /* 0x000ee2000c1e1900 */
[----:B------:R-:W-:Y:S01]  /*0140*/  IMAD.MOV.U32 R6, RZ, RZ, R14 ;  /* 0x000000ffff067224 */ /* 0x000fe200078e000e */
[----:B--2---:R-:W-:Y:S01]  /*0150*/  @!P0 IADD3 R18, P3, PT, R7, R8, RZ ;  /* 0x0000000807128210 */ /* 0x004fe20007f7e0ff */
[----:B------:R-:W-:Y:S01]  /*0160*/  @!P0 VIADD R6, R14, 0x100 ;  /* 0x000001000e068836 */ /* 0x000fe20000000000 */
[----:B------:R-:W-:Y:S01]  /*0170*/  PRMT R20, RZ, 0x7610, R20 ;  /* 0x00007610ff147816 */ /* 0x000fe20000000014 */
[----:B------:R-:W-:Y:S02]  /*0180*/  BSSY.RECONVERGENT B1, `(.L_x_272) ;  /* 0x0000125000017945 */ /* 0x000fe40003800200 */
[----:B------:R-:W-:Y:S01]  /*0190*/  @!P0 IMAD.X R19, RZ, RZ, R9, P3 ;  /* 0x000000ffff138224 */ /* 0x000fe200018e0609 */
[----:B------:R-:W-:Y:S02]  /*01a0*/  ISETP.GE.U32.AND P2, PT, R6, R4, PT ;  /* 0x000000040600720c */ /* 0x000fe40003f46070 */
[----:B---3--:R-:W-:-:S04]  /*01b0*/  @!P0 FSETP.GTU.AND P1, PT, R2, RZ, PT ;  /* 0x000000ff0200820b */ /* 0x008fc80003f2c000 */
[----:B------:R-:W-:-:S04]  /*01c0*/  @!P0 SEL R7, RZ, 0x1, P1 ;  /* 0x00000001ff078807 */ /* 0x000fc80000800000 */
[----:B------:R-:W-:-:S03]  /*01d0*/  @!P0 PRMT R20, R7, 0x7610, R20 ;  /* 0x0000761007148816 */ /* 0x000fc60000000014 */
[----:B-1----:R-:W-:Y:S05]  /*01e0*/  @P2 BRA `(.L_x_273) ;  /* 0x0000001000782947 */ /* 0x002fea0003800000 */
        /* <DEDUP_REMOVED lines=8> */
[----:B------:R-:W0:Y:S01]  /*0270*/  LDC.64 R2, c[0x0][0x380] ;  /* 0x0000e000ff027b82 */ /* 0x000e220000000a00 */
[----:B------:R-:W-:Y:S01]  /*0280*/  LOP3.LUT R22, R15, 0x1fffff8, RZ, 0xc0, !PT ;  /* 0x01fffff80f167812 */ /* 0x000fe200078ec0ff */
[----:B------:R-:W-:Y:S01]  /*0290*/  BSSY.RECONVERGENT B3, `(.L_x_276) ;  /* 0x0000089000037945 */ /* 0x000fe20003800200 */
[----:B------:R-:W-:Y:S02]  /*02a0*/  VIADD R21, R6, 0x400 ;  /* 0x0000040006157836 */ /* 0x000fe40000000000 */
[----:B------:R-:W-:Y:S02]  /*02b0*/  IMAD.IADD R17, R5, 0x1, R6 ;  /* 0x0000000105117824 */ /* 0x000fe400078e0206 */
[----:B------:R-:W-:-:S07]  /*02c0*/  IMAD.MOV R22, RZ, RZ, -R22 ;  /* 0x000000ffff167224 */ /* 0x000fce00078e0a16 */
.L_x_277:
[----:B0-----:R-:W-:-:S06]  /*02d0*/  IMAD.WIDE.U32 R6, R17, 0x4, R2 ;  /* 0x0000000411067825 */ /* 0x001fcc00078e0002 */
[----:B------:R0:W2:Y:S01]  /*02e0*/  LDG.E R6, desc[UR10][R6.64] ;  /* 0x0000000a06067981 */ /* 0x0000a2000c1e1900 */
[----:B------:R-:W-:-:S04]  /*02f0*/  VIADD R29, R17, 0x100 ;  /* 0x00000100111d7836 */ /* 0x000fc80000000000 */
[----:B------:R-:W-:-:S06]  /*0300*/  IMAD.WIDE.U32 R8, R29, 0x4, R2 ;  /* 0x000000041d087825 */ /* 0x000fcc00078e0002 */
[----:B------:R-:W3:Y:S01]  /*0310*/  LDG.E R8, desc[UR10][R8.64] ;  /* 0x0000000a08087981 */ /* 0x000ee2000c1e1900 */
[----:B------:R-:W-:-:S04]  /*0320*/  VIADD R27, R17, 0x200 ;  /* 0x00000200111b7836 */ /* 0x000fc80000000000 */
[----:B------:R-:W-:-:S06]  /*0330*/  IMAD.WIDE.U32 R10, R27, 0x4, R2 ;  /* 0x000000041b0a7825 */ /* 0x000fcc00078e0002 */
[----:B------:R1:W4:Y:S01]  /*0340*/  LDG.E R10, desc[UR10][R10.64] ;  /* 0x0000000a0a0a7981 */ /* 0x000322000c1e1900 */
[----:B------:R-:W-:Y:S01]  /*0350*/  PRMT R24, R20, 0x7610, R24 ;  /* 0x0000761014187816 */ /* 0x000fe20000000018 */
[----:B------:R-:W-:-:S03]  /*0360*/  VIADD R25, R17, 0x300 ;  /* 0x0000030011197836 */ /* 0x000fc60000000000 */
[----:B------:R-:W-:Y:S01]  /*0370*/  LOP3.LUT P3, RZ, R24, 0xff, RZ, 0xc0, !PT ;  /* 0x000000ff18ff7812 */ /* 0x000fe2000786c0ff */
[----:B------:R-:W-:Y:S01]  /*0380*/  IMAD.WIDE.U32 R12, R25, 0x4, R2 ;  /* 0x00000004190c7825 */ /* 0x000fe200078e0002 */
[----:B0-----:R-:W-:-:S05]  /*0390*/  IADD3 R7, P1, PT, R17, UR4, RZ ;  /* 0x0000000411077c10 */ /* 0x001fca000ff3e0ff */
[----:B------:R-:W-:Y:S01]  /*03a0*/  IMAD.X R26, RZ, RZ, UR5, P1 ;  /* 0x00000005ff1a7e24 */ /* 0x000fe200088e06ff */
[----:B------:R-:W5:Y:S01]  /*03b0*/  LDG.E R12, desc[UR10][R12.64] ;  /* 0x0000000a0c0c7981 */ /* 0x000f62000c1e1900 */
[----:B------:R-:W-:Y:S01]  /*03c0*/  ISETP.LT.U32.AND P0, PT, R7, R18, PT ;  /* 0x000000120700720c */ /* 0x000fe20003f01070 */
[----:B-1----:R-:W-:-:S03]  /*03d0*/  VIADD R11, R17, 0x400 ;  /* 0x00000400110b7836 */ /* 0x002fc60000000000 */
[----:B------:R-:W-:-:S04]  /*03e0*/  ISETP.LT.AND.EX P0, PT, R26, R19, PT, P0 ;  /* 0x000000131a00720c */ /* 0x000fc80003f01300 */
[----:B------:R-:W-:Y:S02]  /*03f0*/  SEL R20, R7, R18, P0 ;  /* 0x0000001207147207 */ /* 0x000fe40000000000 */
[----:B------:R-:W-:Y:S02]  /*0400*/  SEL R9, R26, R19, P0 ;  /* 0x000000131a097207 */ /* 0x000fe40000000000 */
[----:B------:R-:W-:Y:S02]  /*0410*/  IADD3 R29, P0, PT, R29, UR4, RZ ;  /* 0x000000041d1d7c10 */ /* 0x000fe4000ff1e0ff */
[C---:B--2---:R-:W-:Y:S02]  /*0420*/  FSETP.GTU.AND P1, PT, R6.reuse, RZ, PT ;  /* 0x000000ff0600720b */ /* 0x044fe40003f2c000 */
[----:B------:R-:W-:Y:S02]  /*0430*/  FSETP.LE.AND P2, PT, R6, RZ, P3 ;  /* 0x000000ff0600720b */ /* 0x000fe40001f43000 */
[----:B------:R-:W-:-:S04]  /*0440*/  @!P3 SEL R24, RZ, 0x1, P1 ;  /* 0x00000001ff18b807 */ /* 0x000fc80000800000 */
[----:B------:R-:W-:-:S04]  /*0450*/  SEL R24, R24, 0x1, !P2 ;  /* 0x0000000118187807 */ /* 0x000fc80005000000 */
[----:B------:R-:W-:-:S03]  /*0460*/  LOP3.LUT P1, RZ, R24, 0xff, RZ, 0xc0, !PT ;  /* 0x000000ff18ff7812 */ /* 0x000fc6000782c0ff */
[----:B------:R-:W-:Y:S01]  /*0470*/  @!P2 SEL R20, R7, R18, !P3 ;  /* 0x000000120714a207 */ /* 0x000fe20005800000 */
[----:B------:R-:W-:Y:S01]  /*0480*/  IMAD.WIDE.U32 R6, R11, 0x4, R2 ;  /* 0x000000040b067825 */ /* 0x000fe200078e0002 */
[----:B------:R-:W-:Y:S02]  /*0490*/  @!P2 SEL R9, R26, R19, !P3 ;  /* 0x000000131a09a207 */ /* 0x000fe40005800000 */
[C---:B---3--:R-:W-:Y:S01]  /*04a0*/  FSETP.GTU.AND P2, PT, R8.reuse, RZ, PT ;  /* 0x000000ff0800720b */ /* 0x048fe20003f4c000 */
[----:B------:R-:W-:Y:S01]  /*04b0*/  IMAD.X R18, RZ, RZ, UR5, P0 ;  /* 0x00000005ff127e24 */ /* 0x000fe200080e06ff */
[----:B------:R0:W2:Y:S01]  /*04c0*/  LDG.E R13, desc[UR10][R6.64] ;  /* 0x0000000a060d7981 */ /* 0x0000a2000c1e1900 */
[----:B------:R-:W-:Y:S02]  /*04d0*/  FSETP.LE.AND P3, PT, R8, RZ, P1 ;  /* 0x000000ff0800720b */ /* 0x000fe40000f63000 */
[----:B------:R-:W-:Y:S02]  /*04e0*/  ISETP.LT.U32.AND P0, PT, R29, R20, PT ;  /* 0x000000141d00720c */ /* 0x000fe40003f01070 */
[----:B------:R-:W-:-:S02]  /*04f0*/  @!P1 SEL R24, RZ, 0x1, P2 ;  /* 0x00000001ff189807 */ /* 0x000fc40001000000 */
[-C--:B------:R-:W-:Y:S02]  /*0500*/  ISETP.LT.AND.EX P0, PT, R18, R9.reuse, PT, P0 ;  /* 0x000000091200720c */ /* 0x080fe40003f01300 */
[----:B------:R-:W-:Y:S01]  /*0510*/  SEL R24, R24, 0x1, !P3 ;  /* 0x0000000118187807 */ /* 0x000fe20005800000 */
[----:B------:R-:W-:Y:S01]  /*0520*/  VIADD R19, R17, 0x500 ;  /* 0x0000050011137836 */ /* 0x000fe20000000000 */
[----:B------:R-:W-:Y:S02]  /*0530*/  SEL R26, R29, R20, P0 ;  /* 0x000000141d1a7207 */ /* 0x000fe40000000000 */
[----:B------:R-:W-:Y:S02]  /*0540*/  LOP3.LUT P2, RZ, R24, 0xff, RZ, 0xc0, !PT ;  /* 0x000000ff18ff7812 */ /* 0x000fe4000784c0ff */
[----:B------:R-:W-:Y:S02]  /*0550*/  SEL R8, R18, R9, P0 ;  /* 0x0000000912087207 */ /* 0x000fe40000000000 */
[----:B------:R-:W-:-:S02]  /*0560*/  IADD3 R27, P0, PT, R27, UR4, RZ ;  /* 0x000000041b1b7c10 */ /* 0x000fc4000ff1e0ff */
[----:B------:R-:W-:Y:S02]  /*0570*/  @!P3 SEL R26, R29, R20, !P1 ;  /* 0x000000141d1ab207 */ /* 0x000fe40004800000 */
[----:B------:R-:W-:Y:S01]  /*0580*/  @!P3 SEL R8, R18, R9, !P1 ;  /* 0x000000091208b207 */ /* 0x000fe20004800000 */
[----:B0-----:R-:W-:Y:S01]  /*0590*/  IMAD.WIDE.U32 R6, R19, 0x4, R2 ;  /* 0x0000000413067825 */ /* 0x001fe200078e0002 */
[----:B----4-:R-:W-:-:S03]  /*05a0*/  FSETP.LE.AND P1, PT, R10, RZ, P2 ;  /* 0x000000ff0a00720b */ /* 0x010fc60001723000 */
[----:B------:R-:W-:Y:S01]  /*05b0*/  IMAD.X R9, RZ, RZ, UR5, P0 ;  /* 0x00000005ff097e24 */ /* 0x000fe200080e06ff */
[----:B------:R-:W-:Y:S01]  /*05c0*/  ISETP.LT.U32.AND P0, PT, R27, R26, PT ;  /* 0x0000001a1b00720c */ /* 0x000fe20003f01070 */
[----:B------:R0:W3:Y:S03]  /*05d0*/  LDG.E R18, desc[UR10][R6.64] ;  /* 0x0000000a06127981 */ /* 0x0000e6000c1e1900 */
[----:B------:R-:W-:-:S04]  /*05e0*/  ISETP.LT.AND.EX P0, PT, R9, R8, PT, P0 ;  /* 0x000000080900720c */ /* 0x000fc80003f01300 */
[CC--:B------:R-:W-:Y:S02]  /*05f0*/  SEL R20, R27.reuse, R26.reuse, P0 ;  /* 0x0000001a1b147207 */ /* 0x0c0fe40000000000 */
[----:B------:R-:W-:Y:S01]  /*0600*/  @!P1 SEL R20, R27, R26, !P2 ;  /* 0x0000001a1b149207 */ /* 0x000fe20005000000 */
[----:B------:R-:W-:Y:S01]  /*0610*/  VIADD R27, R17, 0x600 ;  /* 0x00000600111b7836 */ /* 0x000fe20000000000 */
[----:B------:R-:W-:Y:S02]  /*0620*/  FSETP.GTU.AND P3, PT, R10, RZ, PT ;  /* 0x000000ff0a00720b */ /* 0x000fe40003f6c000 */
[CC--:B------:R-:W-:Y:S02]  /*0630*/  SEL R10, R9.reuse, R8.reuse, P0 ;  /* 0x00000008090a7207 */ /* 0x0c0fe40000000000 */
[----:B------:R-:W-:Y:S01]  /*0640*/  @!P1 SEL R10, R9, R8, !P2 ;  /* 0x00000008090a9207 */ /* 0x000fe20005000000 */
[----:B------:R-:W-:-:S06]  /*0650*/  IMAD.WIDE.U32 R8, R27, 0x4, R2 ;  /* 0x000000041b087825 */ /* 0x000fcc00078e0002 */
[----:B------:R1:W4:Y:S01]  /*0660*/  LDG.E R8, desc[UR10][R8.64] ;  /* 0x0000000a08087981 */ /* 0x000322000c1e1900 */
[----:B------:R-:W-:Y:S01]  /*0670*/  IADD3 R28, P0, PT, R25, UR4, RZ ;  /* 0x00000004191c7c10 */ /* 0x000fe2000ff1e0ff */
[----:B------:R-:W-:-:S04]  /*0680*/  VIADD R25, R17, 0x700 ;  /* 0x0000070011197836 */ /* 0x000fc80000000000 */
[----:B0-----:R-:W-:-:S06]  /*0690*/  IMAD.WIDE.U32 R6, R25, 0x4, R2 ;  /* 0x0000000419067825 */ /* 0x001fcc00078e0002 */
[----:B------:R0:W4:Y:S01]  /*06a0*/  LDG.E R6, desc[UR10][R6.64] ;  /* 0x0000000a06067981 */ /* 0x000122000c1e1900 */
[----:B------:R-:W-:-:S04]  /*06b0*/  @!P2 SEL R24, RZ, 0x1, P3 ;  /* 0x00000001ff18a807 */ /* 0x000fc80001800000 */
[----:B------:R-:W-:-:S04]  /*06c0*/  SEL R24, R24, 0x1, !P1 ;  /* 0x0000000118187807 */ /* 0x000fc80004800000 */
[----:B------:R-:W-:Y:S02]  /*06d0*/  LOP3.LUT P1, RZ, R24, 0xff, RZ, 0xc0, !PT ;  /* 0x000000ff18ff7812 */ /* 0x000fe4000782c0ff */
[C---:B-----5:R-:W-:Y:S02]  /*06e0*/  FSETP.GTU.AND P2, PT, R12.reuse, RZ, PT ;  /* 0x000000ff0c00720b */ /* 0x060fe40003f4c000 */
[----:B------:R-:W-:Y:S01]  /*06f0*/  FSETP.LE.AND P3, PT, R12, RZ, P1 ;  /* 0x000000ff0c00720b */ /* 0x000fe20000f63000 */
[----:B------:R-:W-:-:S08]  /*0700*/  IMAD.X R29, RZ, RZ, UR5, P0 ;  /* 0x00000005ff1d7e24 */ /* 0x000fd000080e06ff */
[----:B------:R-:W-:-:S04]  /*0710*/  @!P1 SEL R24, RZ, 0x1, P2 ;  /* 0x00000001ff189807 */ /* 0x000fc80001000000 */
[----:B------:R-:W-:Y:S02]  /*0720*/  SEL R24, R24, 0x1, !P3 ;  /* 0x0000000118187807 */ /* 0x000fe40005800000 */
[----:B------:R-:W-:Y:S02]  /*0730*/  ISETP.LT.U32.AND P0, PT, R28, R20, PT ;  /* 0x000000141c00720c */ /* 0x000fe40003f01070 */
[----:B------:R-:W-:Y:S02]  /*0740*/  LOP3.LUT P2, RZ, R24, 0xff, RZ, 0xc0, !PT ;  /* 0x000000ff18ff7812 */ /* 0x000fe4000784c0ff */
[----:B------:R-:W-:-:S04]  /*0750*/  ISETP.LT.AND.EX P0, PT, R29, R10, PT, P0 ;  /* 0x0000000a1d00720c */ /* 0x000fc80003f01300 */
[C---:B------:R-:W-:Y:S02]  /*0760*/  SEL R26, R28.reuse, R20, P0 ;  /* 0x000000141c1a7207 */ /* 0x040fe40000000000 */
[C---:B-1----:R-:W-:Y:S02]  /*0770*/  SEL R9, R29.reuse, R10, P0 ;  /* 0x0000000a1d097207 */ /* 0x042fe40000000000 */
[----:B------:R-:W-:Y:S02]  /*0780*/  @!P3 SEL R26, R28, R20, !P1 ;  /* 0x000000141c1ab207 */ /* 0x000fe40004800000 */
[----:B------:R-:W-:Y:S02]  /*0790*/  @!P3 SEL R9, R29, R10, !P1 ;  /* 0x0000000a1d09b207 */ /* 0x000fe40004800000 */
[----:B------:R-:W-:-:S05]  /*07a0*/  IADD3 R11, P1, PT, R11, UR4, RZ ;  /* 0x000000040b0b7c10 */ /* 0x000fca000ff3e0ff */
[----:B------:R-:W-:Y:S01]  /*07b0*/  IMAD.X R12, RZ, RZ, UR5, P1 ;  /* 0x00000005ff0c7e24 */ /* 0x000fe200088e06ff */
[----:B------:R-:W-:Y:S01]  /*07c0*/  IADD3 R10, P4, PT, R19, UR4, RZ ;  /* 0x00000004130a7c10 */ /* 0x000fe2000ff9e0ff */
[----:B------:R-:W-:Y:S02]  /*07d0*/  VIADD R22, R22, 0x8 ;  /* 0x0000000816167836 */ /* 0x000fe40000000000 */
[----:B------:R-:W-:Y:S02]  /*07e0*/  VIADD R21, R21, 0x800 ;  /* 0x0000080015157836 */ /* 0x000fe40000000000 */
[----:B------:R-:W-:Y:S01]  /*07f0*/  VIADD R17, R17, 0x800 ;  /* 0x0000080011117836 */ /* 0x000fe20000000000 */
[C---:B--2---:R-:W-:Y:S02]  /*0800*/  FSETP.GTU.AND P0, PT, R13.reuse, RZ, PT ;  /* 0x000000ff0d00720b */ /* 0x044fe40003f0c000 */
[----:B------:R-:W-:Y:S02]  /*0810*/  FSETP.LE.AND P3, PT, R13, RZ, P2 ;  /* 0x000000ff0d00720b */ /* 0x000fe40001763000 */
[----:B------:R-:W-:-:S04]  /*0820*/  @!P2 SEL R24, RZ, 0x1, P0 ;  /* 0x00000001ff18a807 */ /* 0x000fc80000000000 */
[----:B------:R-:W-:Y:S02]  /*0830*/  SEL R24, R24, 0x1, !P3 ;  /* 0x0000000118187807 */ /* 0x000fe40005800000 */
[----:B------:R-:W-:Y:S02]  /*0840*/  ISETP.LT.U32.AND P0, PT, R11, R26, PT ;  /* 0x0000001a0b00720c */ /* 0x000fe40003f01070 */
[----:B------:R-:W-:Y:S02]  /*0850*/  LOP3.LUT P1, RZ, R24, 0xff, RZ, 0xc0, !PT ;  /* 0x000000ff18ff7812 */ /* 0x000fe4000782c0ff */
[----:B------:R-:W-:-:S04]  /*0860*/  ISETP.LT.AND.EX P0, PT, R12, R9, PT, P0 ;  /* 0x000000090c00720c */ /* 0x000fc80003f01300 */
[CC--:B0-----:R-:W-:Y:S02]  /*0870*/  SEL R7, R11.reuse, R26.reuse, P0 ;  /* 0x0000001a0b077207 */ /* 0x0c1fe40000000000 */
[CC--:B------:R-:W-:Y:S02]  /*0880*/  SEL R20, R12.reuse, R9.reuse, P0 ;  /* 0x000000090c147207 */ /* 0x0c0fe40000000000 */
[----:B------:R-:W-:Y:S02]  /*0890*/  @!P3 SEL R7, R11, R26, !P2 ;  /* 0x0000001a0b07b207 */ /* 0x000fe40005000000 */
[----:B------:R-:W-:Y:S02]  /*08a0*/  @!P3 SEL R20, R12, R9, !P2 ;  /* 0x000000090c14b207 */ /* 0x000fe40005000000 */
[C---:B---3--:R-:W-:Y:S01]  /*08b0*/  FSETP.GTU.AND P0, PT, R18.reuse, RZ, PT ;  /* 0x000000ff1200720b */ /* 0x048fe20003f0c000 */
[----:B------:R-:W-:Y:S01]  /*08c0*/  IMAD.X R9, RZ, RZ, UR5, P4 ;  /* 0x00000005ff097e24 */ /* 0x000fe2000a0e06ff */
[----:B------:R-:W-:-:S02]  /*08d0*/  FSETP.LE.AND P3, PT, R18, RZ, P1 ;  /* 0x000000ff1200720b */ /* 0x000fc40000f63000 */
[----:B------:R-:W-:Y:S02]  /*08e0*/  @!P1 SEL R24, RZ, 0x1, P0 ;  /* 0x00000001ff189807 */ /* 0x000fe40000000000 */
[-C--:B------:R-:W-:Y:S02]  /*08f0*/  ISETP.LT.U32.AND P0, PT, R10, R7.reuse, PT ;  /* 0x000000070a00720c */ /* 0x080fe40003f01070 */
[----:B------:R-:W-:Y:S02]  /*0900*/  SEL R24, R24, 0x1, !P3 ;  /* 0x0000000118187807 */ /* 0x000fe40005800000 */
[----:B------:R-:W-:Y:S02]  /*0910*/  ISETP.LT.AND.EX P0, PT, R9, R20, PT, P0 ;  /* 0x000000140900720c */ /* 0x000fe40003f01300 */
[----:B------:R-:W-:Y:S02]  /*0920*/  LOP3.LUT P2, RZ, R24, 0xff, RZ, 0xc0, !PT ;  /* 0x000000ff18ff7812 */ /* 0x000fe4000784c0ff */
[----:B------:R-:W-:-:S02]  /*0930*/  SEL R12, R10, R7, P0 ;  /* 0x000000070a0c7207 */ /* 0x000fc40000000000 */
[-C--:B------:R-:W-:Y:S02]  /*0940*/  SEL R18, R9, R20.reuse, P0 ;  /* 0x0000001409127207 */ /* 0x080fe40000000000 */
[----:B------:R-:W-:Y:S02]  /*0950*/  IADD3 R27, P0, PT, R27, UR4, RZ ;  /* 0x000000041b1b7c10 */ /* 0x000fe4000ff1e0ff */
[----:B------:R-:W-:Y:S02]  /*0960*/  @!P3 SEL R12, R10, R7, !P1 ;  /* 0x000000070a0cb207 */ /* 0x000fe40004800000 */
[----:B------:R-:W-:Y:S01]  /*0970*/  @!P3 SEL R18, R9, R20, !P1 ;  /* 0x000000140912b207 */ /* 0x000fe20004800000 */
[----:B------:R-:W-:Y:S01]  /*0980*/  IMAD.X R7, RZ, RZ, UR5, P0 ;  /* 0x00000005ff077e24 */ /* 0x000fe200080e06ff */
[----:B----4-:R-:W-:Y:S02]  /*0990*/  FSETP.LE.AND P3, PT, R8, RZ, P2 ;  /* 0x000000ff0800720b */ /* 0x010fe40001763000 */
[----:B------:R-:W-:-:S04]  /*09a0*/  ISETP.LT.U32.AND P0, PT, R27, R12, PT ;  /* 0x0000000c1b00720c */ /* 0x000fc80003f01070 */
[----:B------:R-:W-:Y:S02]  /*09b0*/  ISETP.LT.AND.EX P0, PT, R7, R18, PT, P0 ;  /* 0x000000120700720c */ /* 0x000fe40003f01300 */
[----:B------:R-:W-:Y:S02]  /*09c0*/  FSETP.GTU.AND P1, PT, R8, RZ, PT ;  /* 0x000000ff0800720b */ /* 0x000fe40003f2c000 */
[----:B------:R-:W-:Y:S02]  /*09d0*/  SEL R8, R27, R12, P0 ;  /* 0x0000000c1b087207 */ /* 0x000fe40000000000 */
[----:B------:R-:W-:Y:S02]  /*09e0*/  SEL R10, R7, R18, P0 ;  /* 0x00000012070a7207 */ /* 0x000fe40000000000 */
[----:B------:R-:W-:Y:S02]  /*09f0*/  IADD3 R25, P0, PT, R25, UR4, RZ ;  /* 0x0000000419197c10 */ /* 0x000fe4000ff1e0ff */
[----:B------:R-:W-:-:S02]  /*0a00*/  @!P3 SEL R8, R27, R12, !P2 ;  /* 0x0000000c1b08b207 */ /* 0x000fc40005000000 */
[----:B------:R-:W-:Y:S01]  /*0a10*/  @!P3 SEL R10, R7, R18, !P2 ;  /* 0x00000012070ab207 */ /* 0x000fe20005000000 */
[----:B------:R-:W-:Y:S01]  /*0a20*/  IMAD.X R7, RZ, RZ, UR5, P0 ;  /* 0x00000005ff077e24 */ /* 0x000fe200080e06ff */
[----:B------:R-:W-:Y:S02]  /*0a30*/  @!P2 SEL R24, RZ, 0x1, P1 ;  /* 0x00000001ff18a807 */ /* 0x000fe40000800000 */
[----:B------:R-:W-:Y:S02]  /*0a40*/  ISETP.LT.U32.AND P0, PT, R25, R8, PT ;  /* 0x000000081900720c */ /* 0x000fe40003f01070 */
[----:B------:R-:W-:Y:S02]  /*0a50*/  SEL R24, R24, 0x1, !P3 ;  /* 0x0000000118187807 */ /* 0x000fe40005800000 */
[----:B------:R-:W-:Y:S02]  /*0a60*/  ISETP.LT.AND.EX P0, PT, R7, R10, PT, P0 ;  /* 0x0000000a0700720c */ /* 0x000fe40003f01300 */
[----:B------:R-:W-:-:S02]  /*0a70*/  LOP3.LUT P1, RZ, R24, 0xff, RZ, 0xc0, !PT ;  /* 0x000000ff18ff7812 */ /* 0x000fc4000782c0ff */
[----:B------:R-:W-:Y:S02]  /*0a80*/  SEL R18, R25, R8, P0 ;  /* 0x0000000819127207 */ /* 0x000fe40000000000 */
[----:B------:R-:W-:Y:S02]  /*0a90*/  SEL R19, R7, R10, P0 ;  /* 0x0000000a07137207 */ /* 0x000fe40000000000 */
[----:B------:R-:W-:Y:S02]  /*0aa0*/  ISETP.NE.AND P0, PT, R22, RZ, PT ;  /* 0x000000ff1600720c */ /* 0x000fe40003f05270 */
[C---:B------:R-:W-:Y:S02]  /*0ab0*/  FSETP.LE.AND P2, PT, R6.reuse, RZ, P1 ;  /* 0x000000ff0600720b */ /* 0x040fe40000f43000 */
[----:B------:R-:W-:-:S04]  /*0ac0*/  FSETP.GTU.AND P3, PT, R6, RZ, PT ;  /* 0x000000ff0600720b */ /* 0x000fc80003f6c000 */
[----:B------:R-:W-:-:S04]  /*0ad0*/  @!P1 SEL R24, RZ, 0x1, P3 ;  /* 0x00000001ff189807 */ /* 0x000fc80001800000 */
[----:B------:R-:W-:-:S03]  /*0ae0*/  SEL R20, R24, 0x1, !P2 ;  /* 0x0000000118147807 */ /* 0x000fc60005000000 */
[----:B------:R-:W-:Y:S02]  /*0af0*/  @!P2 SEL R18, R25, R8, !P1 ;  /* 0x000000081912a207 */ /* 0x000fe40004800000 */
[----:B------:R-:W-:Y:S01]  /*0b00*/  @!P2 SEL R19, R7, R10, !P1 ;  /* 0x0000000a0713a207 */ /* 0x000fe20004800000 */
[----:B------:R-:W-:Y:S06]  /*0b10*/  @P0 BRA `(.L_x_277) ;  /* 0xfffffff400ec0947 */ /* 0x000fec000383ffff */
[----:B------:R-:W-:Y:S05]  /*0b20*/  BSYNC.RECONVERGENT B3 ;  /* 0x0000000000037941 */ /* 0x000fea0003800200 */
.L_x_276:
[----:B------:R-:W-:-:S07]  /*0b30*/  VIADD R6, R21, 0xfffffc00 ;  /* 0xfffffc0015067836 */ /* 0x000fce0000000000 */
.L_x_275:
[----:B------:R-:W-:Y:S05]  /*0b40*/  BSYNC.RECONVERGENT B2 ;  /* 0x0000000000027941 */ /* 0x000fea0003800200 */
.L_x_274:
[----:B------:R-:W-:-:S13]  /*0b50*/  ISETP.NE.AND P0, PT, R23, RZ, PT ;  /* 0x000000ff1700720c */ /* 0x000fda0003f05270 */
[----:B------:R-:W-:Y:S05]  /*0b60*/  @!P0 BRA `(.L_x_273) ;  /* 0x0000000800188947 */ /* 0x000fea0003800000 */
[----:B------:R-:W-:Y:S01]  /*0b70*/  ISETP.GE.U32.AND P0, PT, R23, 0x4, PT ;  /* 0x000000041700780c */ /* 0x000fe20003f06070 */
[----:B------:R-:W-:Y:S01]  /*0b80*/  BSSY.RECONVERGENT B2, `(.L_x_278) ;  /* 0x0000046000027945 */ /* 0x000fe20003800200 */
[----:B------:R-:W-:-:S11]  /*0b90*/  LOP3.LUT P1, R15, R15, 0x3, RZ, 0xc0, !PT ;  /* 0x000000030f0f7812 */ /* 0x000fd6000782c0ff */
[----:B------:R-:W-:Y:S05]  /*0ba0*/  @!P0 BRA `(.L_x_279) ;  /* 0x00000004000c8947 */ /* 0x000fea0003800000 */
[----:B------:R-:W0:Y:S01]  /*0bb0*/  LDC.64 R2, c[0x0][0x380] ;  /* 0x0000e000ff027b82 */ /* 0x000e220000000a00 */
[----:B------:R-:W-:Y:S01]  /*0bc0*/  IMAD.IADD R17, R5, 0x1, R6 ;  /* 0x0000000105117824 */ /* 0x000fe200078e0206 */
[----:B------:R-:W1:Y:S03]  /*0bd0*/  LDCU.64 UR6, c[0x0][0x390] ;  /* 0x00007200ff0677ac */ /* 0x000e660008000a00 */
[C---:B------:R-:W-:Y:S02]  /*0be0*/  VIADD R13, R17.reuse, 0x100 ;  /* 0x00000100110d7836 */ /* 0x040fe40000000000 */
[----:B0-----:R-:W-:-:S06]  /*0bf0*/  IMAD.WIDE.U32 R24, R17, 0x4, R2 ;  /* 0x0000000411187825 */ /* 0x001fcc00078e0002 */
[----:B------:R-:W2:Y:S01]  /*0c00*/  LDG.E R24, desc[UR10][R24.64] ;  /* 0x0000000a18187981 */ /* 0x000ea2000c1e1900 */
[----:B------:R-:W-:-:S06]  /*0c10*/  IMAD.WIDE.U32 R22, R13, 0x4, R2 ;  /* 0x000000040d167825 */ /* 0x000fcc00078e0002 */
[----:B------:R-:W3:Y:S01]  /*0c20*/  LDG.E R22, desc[UR10][R22.64] ;  /* 0x0000000a16167981 */ /* 0x000ee2000c1e1900 */
[----:B------:R-:W-:-:S04]  /*0c30*/  VIADD R11, R17, 0x200 ;  /* 0x00000200110b7836 */ /* 0x000fc80000000000 */
[----:B------:R-:W-:-:S06]  /*0c40*/  IMAD.WIDE.U32 R8, R11, 0x4, R2 ;  /* 0x000000040b087825 */ /* 0x000fcc00078e0002 */
[----:B------:R-:W4:Y:S01]  /*0c50*/  LDG.E R8, desc[UR10][R8.64] ;  /* 0x0000000a08087981 */ /* 0x000f22000c1e1900 */
[----:B------:R-:W-:-:S04]  /*0c60*/  VIADD R7, R17, 0x300 ;  /* 0x0000030011077836 */ /* 0x000fc80000000000 */
[----:B------:R-:W-:-:S06]  /*0c70*/  IMAD.WIDE.U32 R2, R7, 0x4, R2 ;  /* 0x0000000407027825 */ /* 0x000fcc00078e0002 */
[----:B------:R0:W5:Y:S01]  /*0c80*/  LDG.E R2, desc[UR10][R2.64] ;  /* 0x0000000a02027981 */ /* 0x000162000c1e1900 */
[----:B------:R-:W-:Y:S01]  /*0c90*/  LOP3.LUT P3, RZ, R20, 0xff, RZ, 0xc0, !PT ;  /* 0x000000ff14ff7812 */ /* 0x000fe2000786c0ff */
[----:B------:R-:W-:Y:S01]  /*0ca0*/  VIADD R6, R6, 0x400 ;  /* 0x0000040006067836 */ /* 0x000fe20000000000 */
[----:B-1----:R-:W-:Y:S02]  /*0cb0*/  IADD3 R17, P2, PT, R17, UR6, RZ ;  /* 0x0000000611117c10 */ /* 0x002fe4000ff5e0ff */
[----:B------:R-:W-:-:S03]  /*0cc0*/  IADD3 R13, P5, PT, R13, UR6, RZ ;  /* 0x000000060d0d7c10 */ /* 0x000fc6000ffbe0ff */
[----:B------:R-:W-:Y:S02]  /*0cd0*/  IMAD.X R12, RZ, RZ, UR7, P2 ;  /* 0x00000007ff0c7e24 */ /* 0x000fe400090e06ff */
[----:B0-----:R-:W-:Y:S01]  /*0ce0*/  IMAD.X R3, RZ, RZ, UR7, P5 ;  /* 0x00000007ff037e24 */ /* 0x001fe2000a8e06ff */
[----:B------:R-:W-:Y:S02]  /*0cf0*/  IADD3 R7, P5, PT, R7, UR6, RZ ;  /* 0x0000000607077c10 */ /* 0x000fe4000ffbe0ff */
[C---:B--2---:R-:W-:Y:S02]  /*0d00*/  FSETP.GTU.AND P0, PT, R24.reuse, RZ, PT ;  /* 0x000000ff1800720b */ /* 0x044fe40003f0c000 */
[----:B------:R-:W-:Y:S02]  /*0d10*/  FSETP.LE.AND P4, PT, R24, RZ, P3 ;  /* 0x000000ff1800720b */ /* 0x000fe40001f83000 */
[----:B------:R-:W-:Y:S02]  /*0d20*/  @!P3 SEL R20, RZ, 0x1, P0 ;  /* 0x00000001ff14b807 */ /* 0x000fe40000000000 */
[----:B------:R-:W-:-:S02]  /*0d30*/  ISETP.LT.U32.AND P0, PT, R17, R18, PT ;  /* 0x000000121100720c */ /* 0x000fc40003f01070 */
[----:B------:R-:W-:Y:S02]  /*0d40*/  SEL R20, R20, 0x1, !P4 ;  /* 0x0000000114147807 */ /* 0x000fe40006000000 */
[-C--:B------:R-:W-:Y:S02]  /*0d50*/  ISETP.LT.AND.EX P0, PT, R12, R19.reuse, PT, P0 ;  /* 0x000000130c00720c */ /* 0x080fe40003f01300 */
[----:B------:R-:W-:Y:S02]  /*0d60*/  LOP3.LUT P2, RZ, R20, 0xff, RZ, 0xc0, !PT ;  /* 0x000000ff14ff7812 */ /* 0x000fe4000784c0ff */
[----:B------:R-:W-:Y:S02]  /*0d70*/  SEL R10, R17, R18, P0 ;  /* 0x00000012110a7207 */ /* 0x000fe40000000000 */
[----:B------:R-:W-:Y:S02]  /*0d80*/  SEL R24, R12, R19, P0 ;  /* 0x000000130c187207 */ /* 0x000fe40000000000 */
[----:B---3--:R-:W-:-:S02]  /*0d90*/  FSETP.GTU.AND P0, PT, R22, RZ, PT ;  /* 0x000000ff1600720b */ /* 0x008fc40003f0c000 */
[----:B------:R-:W-:Y:S02]  /*0da0*/  @!P4 SEL R10, R17, R18, !P3 ;  /* 0x00000012110ac207 */ /* 0x000fe40005800000 */
[----:B------:R-:W-:Y:S02]  /*0db0*/  @!P4 SEL R24, R12, R19, !P3 ;  /* 0x000000130c18c207 */ /* 0x000fe40005800000 */
[----:B------:R-:W-:Y:S02]  /*0dc0*/  FSETP.LE.AND P4, PT, R22, RZ, P2 ;  /* 0x000000ff1600720b */ /* 0x000fe40001783000 */
[----:B------:R-:W-:Y:S02]  /*0dd0*/  @!P2 SEL R20, RZ, 0x1, P0 ;  /* 0x00000001ff14a807 */ /* 0x000fe40000000000 */
[----:B------:R-:W-:Y:S02]  /*0de0*/  ISETP.LT.U32.AND P0, PT, R13, R10, PT ;  /* 0x0000000a0d00720c */ /* 0x000fe40003f01070 */
[----:B------:R-:W-:-:S02]  /*0df0*/  SEL R20, R20, 0x1, !P4 ;  /* 0x0000000114147807 */ /* 0x000fc40006000000 */
[----:B------:R-:W-:Y:S02]  /*0e00*/  ISETP.LT.AND.EX P0, PT, R3, R24, PT, P0 ;  /* 0x000000180300720c */ /* 0x000fe40003f01300 */
[----:B------:R-:W-:Y:S02]  /*0e10*/  LOP3.LUT P3, RZ, R20, 0xff, RZ, 0xc0, !PT ;  /* 0x000000ff14ff7812 */ /* 0x000fe4000786c0ff */
[----:B------:R-:W-:Y:S02]  /*0e20*/  SEL R12, R13, R10, P0 ;  /* 0x0000000a0d0c7207 */ /* 0x000fe40000000000 */
[----:B------:R-:W-:Y:S02]  /*0e30*/  SEL R18, R3, R24, P0 ;  /* 0x0000001803127207 */ /* 0x000fe40000000000 */
[----:B------:R-:W-:Y:S02]  /*0e40*/  @!P4 SEL R12, R13, R10, !P2 ;  /* 0x0000000a0d0cc207 */ /* 0x000fe40005000000 */
[----:B------:R-:W-:-:S02]  /*0e50*/  @!P4 SEL R18, R3, R24, !P2 ;  /* 0x000000180312c207 */ /* 0x000fc40005000000 */
[----:B------:R-:W-:Y:S02]  /*0e60*/  IADD3 R11, P0, PT, R11, UR6, RZ ;  /* 0x000000060b0b7c10 */ /* 0x000fe4000ff1e0ff */
[C---:B----4-:R-:W-:Y:S02]  /*0e70*/  FSETP.GTU.AND P2, PT, R8.reuse, RZ, PT ;  /* 0x000000ff0800720b */ /* 0x050fe40003f4c000 */
[----:B------:R-:W-:Y:S01]  /*0e80*/  FSETP.LE.AND P4, PT, R8, RZ, P3 ;  /* 0x000000ff0800720b */ /* 0x000fe20001f83000 */
[----:B------:R-:W-:Y:S01]  /*0e90*/  IMAD.X R3, RZ, RZ, UR7, P0 ;  /* 0x00000007ff037e24 */ /* 0x000fe200080e06ff */
        /* <DEDUP_REMOVED lines=8> */
[----:B------:R-:W-:Y:S01]  /*0f20*/  @!P4 SEL R10, R3, R18, !P3 ;  /* 0x00000012030ac207 */ /* 0x000fe20005800000 */
[----:B------:R-:W-:Y:S01]  /*0f30*/  IMAD.X R3, RZ, RZ, UR7, P5 ;  /* 0x00000007ff037e24 */ /* 0x000fe2000a8e06ff */
[----:B-----5:R-:W-:-:S02]  /*0f40*/  FSETP.LE.AND P3, PT, R2, RZ, P2 ;  /* 0x000000ff0200720b */ /* 0x020fc40001763000 */
        /* <DEDUP_REMOVED lines=9> */
.L_x_279:
[----:B------:R-:W-:Y:S05]  /*0fe0*/  BSYNC.RECONVERGENT B2 ;  /* 0x0000000000027941 */ /* 0x000fea0003800200 */
.L_x_278:
[----:B------:R-:W-:Y:S05]  /*0ff0*/  @!P1 BRA `(.L_x_273) ;  /* 0x0000000000f49947 */ /* 0x000fea0003800000 */
[----:B------:R-:W-:Y:S01]  /*1000*/  ISETP.NE.AND P0, PT, R15, 0x1, PT ;  /* 0x000000010f00780c */ /* 0x000fe20003f05270 */
[----:B------:R-:W-:Y:S01]  /*1010*/  BSSY.RECONVERGENT B2, `(.L_x_280) ;  /* 0x0000026000027945 */ /* 0x000fe20003800200 */
[----:B------:R-:W-:-:S11]  /*1020*/  LOP3.LUT P1, RZ, R16, 0x100, RZ, 0xc0, !PT ;  /* 0x0000010010ff7812 */ /* 0x000fd6000782c0ff */
[----:B------:R-:W-:Y:S05]  /*1030*/  @!P0 BRA `(.L_x_281) ;  /* 0x00000000008c8947 */ /* 0x000fea0003800000 */
[----:B------:R-:W0:Y:S01]  /*1040*/  LDC.64 R2, c[0x0][0x380] ;  /* 0x0000e000ff027b82 */ /* 0x000e220000000a00 */
[----:B------:R-:W-:Y:S01]  /*1050*/  IMAD.IADD R7, R5, 0x1, R6 ;  /* 0x0000000105077824 */ /* 0x000fe200078e0206 */
[----:B------:R-:W1:Y:S03]  /*1060*/  LDCU.64 UR6, c[0x0][0x390] ;  /* 0x00007200ff0677ac */ /* 0x000e660008000a00 */
[C---:B------:R-:W-:Y:S02]  /*1070*/  VIADD R11, R7.reuse, 0x100 ;  /* 0x00000100070b7836 */ /* 0x040fe40000000000 */
[----:B0-----:R-:W-:-:S06]  /*1080*/  IMAD.WIDE.U32 R8, R7, 0x4, R2 ;  /* 0x0000000407087825 */ /* 0x001fcc00078e0002 */
[----:B------:R-:W2:Y:S01]  /*1090*/  LDG.E R8, desc[UR10][R8.64] ;  /* 0x0000000a08087981 */ /* 0x000ea2000c1e1900 */
[----:B------:R-:W-:-:S05]  /*10a0*/  IMAD.WIDE.U32 R2, R11, 0x4, R2 ;  /* 0x000000040b027825 */ /* 0x000fca00078e0002 */
[----:B------:R0:W3:Y:S01]  /*10b0*/  LDG.E R12, desc[UR10][R2.64] ;  /* 0x0000000a020c7981 */ /* 0x0000e2000c1e1900 */
[----:B------:R-:W-:Y:S01]  /*10c0*/  LOP3.LUT P2, RZ, R20, 0xff, RZ, 0xc0, !PT ;  /* 0x000000ff14ff7812 */ /* 0x000fe2000784c0ff */
[----:B------:R-:W-:Y:S01]  /*10d0*/  VIADD R6, R6, 0x200 ;  /* 0x0000020006067836 */ /* 0x000fe20000000000 */
[----:B-1----:R-:W-:-:S04]  /*10e0*/  IADD3 R7, P4, PT, R7, UR6, RZ ;  /* 0x0000000607077c10 */ /* 0x002fc8000ff9e0ff */
[----:B------:R-:W-:Y:S01]  /*10f0*/  ISETP.LT.U32.AND P0, PT, R7, R18, PT ;  /* 0x000000120700720c */ /* 0x000fe20003f01070 */
[----:B------:R-:W-:-:S05]  /*1100*/  IMAD.X R10, RZ, RZ, UR7, P4 ;  /* 0x00000007ff0a7e24 */ /* 0x000fca000a0e06ff */
[----:B------:R-:W-:-:S04]  /*1110*/  ISETP.LT.AND.EX P0, PT, R10, R19, PT, P0 ;  /* 0x000000130a00720c */ /* 0x000fc80003f01300 */
[----:B0-----:R-:W-:Y:S02]  /*1120*/  SEL R2, R7, R18, P0 ;  /* 0x0000001207027207 */ /* 0x001fe40000000000 */
[----:B------:R-:W-:Y:S02]  /*1130*/  SEL R3, R10, R19, P0 ;  /* 0x000000130a037207 */ /* 0x000fe40000000000 */
[C---:B--2---:R-:W-:Y:S02]  /*1140*/  FSETP.GTU.AND P5, PT, R8.reuse, RZ, PT ;  /* 0x000000ff0800720b */ /* 0x044fe40003fac000 */
[----:B------:R-:W-:Y:S02]  /*1150*/  FSETP.LE.AND P3, PT, R8, RZ, P2 ;  /* 0x000000ff0800720b */ /* 0x000fe40001763000 */
[----:B------:R-:W-:Y:S02]  /*1160*/  @!P2 SEL R20, RZ, 0x1, P5 ;  /* 0x00000001ff14a807 */ /* 0x000fe40002800000 */
[----:B------:R-:W-:-:S02]  /*1170*/  IADD3 R11, P5, PT, R11, UR6, RZ ;  /* 0x000000060b0b7c10 */ /* 0x000fc4000ffbe0ff */
[----:B------:R-:W-:-:S03]  /*1180*/  SEL R20, R20, 0x1, !P3 ;  /* 0x0000000114147807 */ /* 0x000fc60005800000 */
[----:B------:R-:W-:Y:S01]  /*1190*/  IMAD.X R8, RZ, RZ, UR7, P5 ;  /* 0x00000007ff087e24 */ /* 0x000fe2000a8e06ff */
[----:B------:R-:W-:-:S03]  /*11a0*/  LOP3.LUT P4, RZ, R20, 0xff, RZ, 0xc0, !PT ;  /* 0x000000ff14ff7812 */ /* 0x000fc6000788c0ff */
[----:B------:R-:W-:Y:S02]  /*11b0*/  @!P3 SEL R2, R7, R18, !P2 ;  /* 0x000000120702b207 */ /* 0x000fe40005000000 */
[----:B------:R-:W-:Y:S02]  /*11c0*/  @!P3 SEL R3, R10, R19, !P2 ;  /* 0x000000130a03b207 */ /* 0x000fe40005000000 */
[C---:B---3--:R-:W-:Y:S02]  /*11d0*/  FSETP.LE.AND P3, PT, R12.reuse, RZ, P4 ;  /* 0x000000ff0c00720b */ /* 0x048fe40002763000 */
[----:B------:R-:W-:Y:S02]  /*11e0*/  ISETP.LT.U32.AND P0, PT, R11, R2, PT ;  /* 0x000000020b00720c */ /* 0x000fe40003f01070 */
[----:B------:R-:W-:Y:S02]  /*11f0*/  FSETP.GTU.AND P2, PT, R12, RZ, PT ;  /* 0x000000ff0c00720b */ /* 0x000fe40003f4c000 */
[----:B------:R-:W-:-:S02]  /*1200*/  ISETP.LT.AND.EX P0, PT, R8, R3, PT, P0 ;  /* 0x000000030800720c */ /* 0x000fc40003f01300 */
[----:B------:R-:W-:Y:S02]  /*1210*/  @!P4 SEL R20, RZ, 0x1, P2 ;  /* 0x00000001ff14c807 */ /* 0x000fe40001000000 */
[CC--:B------:R-:W-:Y:S02]  /*1220*/  SEL R18, R11.reuse, R2.reuse, P0 ;  /* 0x000000020b127207 */ /* 0x0c0fe40000000000 */
[-C--:B------:R-:W-:Y:S02]  /*1230*/  SEL R19, R8, R3.reuse, P0 ;  /* 0x0000000308137207 */ /* 0x080fe40000000000 */
[----:B------:R-:W-:Y:S02]  /*1240*/  SEL R20, R20, 0x1, !P3 ;  /* 0x0000000114147807 */ /* 0x000fe40005800000 */
[----:B------:R-:W-:Y:S02]  /*1250*/  @!P3 SEL R18, R11, R2, !P4 ;  /* 0x000000020b12b207 */ /* 0x000fe40006000000 */
[----:B------:R-:W-:-:S07]  /*1260*/  @!P3 SEL R19, R8, R3, !P4 ;  /* 0x000000030813b207 */ /* 0x000fce0006000000 */
.L_x_281:
[----:B------:R-:W-:Y:S05]  /*1270*/  BSYNC.RECONVERGENT B2 ;  /* 0x0000000000027941 */ /* 0x000fea0003800200 */
.L_x_280:
[----:B------:R-:W-:Y:S05]  /*1280*/  @P1 BRA `(.L_x_273) ;  /* 0x0000000000501947 */ /* 0x000fea0003800000 */
[----:B------:R-:W0:Y:S01]  /*1290*/  LDC.64 R2, c[0x0][0x380] ;  /* 0x0000e000ff027b82 */ /* 0x000e220000000a00 */
[----:B------:R-:W-:Y:S01]  /*12a0*/  IMAD.IADD R5, R5, 0x1, R6 ;  /* 0x0000000105057824 */ /* 0x000fe200078e0206 */
[----:B------:R-:W1:Y:S03]  /*12b0*/  LDCU.64 UR6, c[0x0][0x390] ;  /* 0x00007200ff0677ac */ /* 0x000e660008000a00 */
[----:B0-----:R-:W-:-:S06]  /*12c0*/  IMAD.WIDE.U32 R2, R5, 0x4, R2 ;  /* 0x0000000405027825 */ /* 0x001fcc00078e0002 */
[----:B------:R-:W2:Y:S01]  /*12d0*/  LDG.E R2, desc[UR10][R2.64] ;  /* 0x0000000a02027981 */ /* 0x000ea2000c1e1900 */
[----:B------:R-:W-:Y:S02]  /*12e0*/  LOP3.LUT P3, RZ, R20, 0xff, RZ, 0xc0, !PT ;  /* 0x000000ff14ff7812 */ /* 0x000fe4000786c0ff */
[----:B-1----:R-:W-:-:S05]  /*12f0*/  IADD3 R7, P0, PT, R5, UR6, RZ ;  /* 0x0000000605077c10 */ /* 0x002fca000ff1e0ff */
[----:B------:R-:W-:Y:S01]  /*1300*/  IMAD.X R8, RZ, RZ, UR7, P0 ;  /* 0x00000007ff087e24 */ /* 0x000fe200080e06ff */
        /* <DEDUP_REMOVED lines=12> */
.L_x_273:
[----:B------:R-:W-:Y:S05]  /*13d0*/  BSYNC.RECONVERGENT B1 ;  /* 0x0000000000017941 */ /* 0x000fea0003800200 */
.L_x_272:
[----:B------:R-:W-:-:S13]  /*13e0*/  ISETP.GE.U32.AND P0, PT, R4, 0x100, PT ;  /* 0x000001000400780c */ /* 0x000fda0003f06070 */
        /* <DEDUP_REMOVED lines=25> */
.L_x_284:
[----:B------:R-:W-:Y:S05]  /*1580*/  BSYNC.RECONVERGENT B1 ;  /* 0x0000000000017941 */ /* 0x000fea0003800200 */
.L_x_283:
        /* <DEDUP_REMOVED lines=23> */
.L_x_286:
[----:B------:R-:W-:Y:S05]  /*1700*/  BSYNC.RECONVERGENT B1 ;  /* 0x0000000000017941 */ /* 0x000fea0003800200 */
.L_x_285:
        /* <DEDUP_REMOVED lines=20> */
.L_x_288:
[----:B------:R-:W-:Y:S05]  /*1850*/  BSYNC.RECONVERGENT B1 ;  /* 0x0000000000017941 */ /* 0x000fea0003800200 */
.L_x_287:
        /* <DEDUP_REMOVED lines=20> */
.L_x_290:
[----:B------:R-:W-:Y:S05]  /*19a0*/  BSYNC.RECONVERGENT B1 ;  /* 0x0000000000017941 */ /* 0x000fea0003800200 */
.L_x_289:
        /* <DEDUP_REMOVED lines=20> */
.L_x_292:
[----:B------:R-:W-:Y:S05]  /*1af0*/  BSYNC.RECONVERGENT B1 ;  /* 0x0000000000017941 */ /* 0x000fea0003800200 */
.L_x_291:
        /* <DEDUP_REMOVED lines=10> */
.L_x_294:
[----:B------:R-:W-:Y:S05]  /*1ba0*/  BSYNC.RECONVERGENT B1 ;  /* 0x0000000000017941 */ /* 0x000fea0003800200 */
.L_x_293:
        /* <DEDUP_REMOVED lines=15> */
[----:B-----5:R-:W-:-:S04]  /*1ca0*/  ISETP.NE.AND P2, PT, R12, RZ, PT ;  /* 0x000000ff0c00720c */ /* 0x020fc80003f45270 */
[----:B------:R-:W-:Y:S02]  /*1cb0*/  @P4 SEL R12, R20, 0x1, !P2 ;  /* 0x00000001140c4807 */ /* 0x000fe40005000000 */
[-C--:B-1----:R-:W-:Y:S01]  /*1cc0*/  ISETP.LT.U32.AND P0, PT, R8, R18.reuse, PT ;  /* 0x000000120800720c */ /* 0x082fe20003f01070 */
[----:B------:R-:W-:Y:S01]  /*1cd0*/  LDS.U8 R20, [UR4+0x78] ;  /* 0x00007804ff147984 */ /* 0x000fe20008000000 */
[----:B------:R-:W-:Y:S02]  /*1ce0*/  LOP3.LUT P3, RZ, R12, 0xff, RZ, 0xc0, !PT ;  /* 0x000000ff0cff7812 */ /* 0x000fe4000786c0ff */
[----:B------:R-:W-:Y:S02]  /*1cf0*/  ISETP.LT.AND.EX P0, PT, R9, R19, PT, P0 ;  /* 0x000000130900720c */ /* 0x000fe40003f01300 */
[----:B---3--:R-:W-:Y:S02]  /*1d00*/  ISETP.NE.AND P5, PT, R14, RZ, PT ;  /* 0x000000ff0e00720c */ /* 0x008fe40003fa5270 */
[----:B------:R-:W-:-:S02]  /*1d10*/  @P2 SEL R18, R8, R18, P0 ;  /* 0x0000001208122207 */ /* 0x000fc40000000000 */
[C---:B------:R-:W-:Y:S02]  /*1d20*/  @P2 SEL R19, R9.reuse, R19, P0 ;  /* 0x0000001309132207 */ /* 0x040fe40000000000 */
[----:B------:R-:W-:Y:S02]  /*1d30*/  SEL R11, R8, R18, !P4 ;  /* 0x00000012080b7207 */ /* 0x000fe40006000000 */
[----:B------:R-:W-:Y:S02]  /*1d40*/  SEL R13, R9, R19, !P4 ;  /* 0x00000013090d7207 */ /* 0x000fe40006000000 */
[----:B------:R-:W-:Y:S01]  /*1d50*/  ISETP.LT.U32.AND P0, PT, R6, R11, PT ;  /* 0x0000000b0600720c */ /* 0x000fe20003f01070 */
[----:B------:R-:W-:Y:S01]  /*1d60*/  LDS.64 R8, [UR4+0x60] ;  /* 0x00006004ff087984 */ /* 0x000fe20008000a00 */
[----:B------:R-:W-:Y:S02]  /*1d70*/  @P3 SEL R14, R12, 0x1, !P5 ;  /* 0x000000010c0e3807 */ /* 0x000fe40006800000 */
[----:B------:R-:W-:Y:S01]  /*1d80*/  ISETP.LT.AND.EX P0, PT, R7, R13, PT, P0 ;  /* 0x0000000d0700720c */ /* 0x000fe20003f01300 */
[----:B------:R-:W1:Y:S01]  /*1d90*/  LDS.U8 R12, [UR4+0x58] ;  /* 0x00005804ff0c7984 */ /* 0x000e620008000000 */
[----:B------:R-:W-:-:S02]  /*1da0*/  LOP3.LUT P2, RZ, R14, 0xff, RZ, 0xc0, !PT ;  /* 0x000000ff0eff7812 */ /* 0x000fc4000784c0ff */
[C---:B------:R-:W-:Y:S02]  /*1db0*/  @P5 SEL R11, R6.reuse, R11, P0 ;  /* 0x0000000b060b5207 */ /* 0x040fe40000000000 */
[----:B------:R-:W-:Y:S02]  /*1dc0*/  ISETP.NE.AND P4, PT, R15, RZ, PT ;  /* 0x000000ff0f00720c */ /* 0x000fe40003f85270 */
[C---:B------:R-:W-:Y:S02]  /*1dd0*/  @P5 SEL R13, R7.reuse, R13, P0 ;  /* 0x0000000d070d5207 */ /* 0x040fe40000000000 */
[----:B------:R-:W-:Y:S02]  /*1de0*/  SEL R11, R6, R11, !P3 ;  /* 0x0000000b060b7207 */ /* 0x000fe40005800000 */
[----:B------:R-:W-:Y:S02]  /*1df0*/  SEL R13, R7, R13, !P3 ;  /* 0x0000000d070d7207 */ /* 0x000fe40005800000 */
[----:B0-----:R-:W-:Y:S01]  /*1e00*/  ISETP.LT.U32.AND P0, PT, R2, R11, PT ;  /* 0x0000000b0200720c */ /* 0x001fe20003f01070 */
[----:B------:R-:W-:Y:S01]  /*1e10*/  LDS.64 R6, [UR4+0x70] ;  /* 0x00007004ff067984 */ /* 0x000fe20008000a00 */
[----:B------:R-:W-:-:S02]  /*1e20*/  @P2 SEL R15, R14, 0x1, !P4 ;  /* 0x000000010e0f2807 */ /* 0x000fc40006000000 */
[----:B------:R-:W-:Y:S01]  /*1e30*/  ISETP.LT.AND.EX P0, PT, R3, R13, PT, P0 ;  /* 0x0000000d0300720c */ /* 0x000fe20003f01300 */
[----:B------:R-:W0:Y:S01]  /*1e40*/  LDS.U8 R14, [UR4+0x68] ;  /* 0x00006804ff0e7984 */ /* 0x000e220008000000 */
[----:B------:R-:W-:Y:S02]  /*1e50*/  ISETP.NE.AND P3, PT, R10, RZ, PT ;  /* 0x000000ff0a00720c */ /* 0x000fe40003f65270 */
[C---:B------:R-:W-:Y:S02]  /*1e60*/  @P4 SEL R11, R2.reuse, R11, P0 ;  /* 0x0000000b020b4207 */ /* 0x040fe40000000000 */
[----:B------:R-:W-:Y:S02]  /*1e70*/  LOP3.LUT P5, RZ, R15, 0xff, RZ, 0xc0, !PT ;  /* 0x000000ff0fff7812 */ /* 0x000fe400078ac0ff */
[----:B------:R-:W-:Y:S02]  /*1e80*/  @P4 SEL R13, R3, R13, P0 ;  /* 0x0000000d030d4207 */ /* 0x000fe40000000000 */
[----:B------:R-:W-:-:S02]  /*1e90*/  SEL R11, R2, R11, !P2 ;  /* 0x0000000b020b7207 */ /* 0x000fc40005000000 */
[----:B------:R-:W-:Y:S02]  /*1ea0*/  SEL R13, R3, R13, !P2 ;  /* 0x0000000d030d7207 */ /* 0x000fe40005000000 */
[C---:B--2---:R-:W-:Y:S01]  /*1eb0*/  ISETP.LT.U32.AND P0, PT, R4.reuse, R11, PT ;  /* 0x0000000b0400720c */ /* 0x044fe20003f01070 */
[----:B------:R-:W2:Y:S03]  /*1ec0*/  LDS.64 R2, [UR4+0x80] ;  /* 0x00008004ff027984 */ /* 0x000ea60008000a00 */
[----:B------:R-:W-:Y:S02]  /*1ed0*/  ISETP.LT.AND.EX P0, PT, R5, R13, PT, P0 ;  /* 0x0000000d0500720c */ /* 0x000fe40003f01300 */
[----:B------:R-:W-:Y:S02]  /*1ee0*/  @P5 SEL R10, R15, 0x1, !P3 ;  /* 0x000000010f0a5807 */ /* 0x000fe40005800000 */
[----:B------:R-:W-:-:S02]  /*1ef0*/  @P3 SEL R11, R4, R11, P0 ;  /* 0x0000000b040b3207 */ /* 0x000fc40000000000 */
[----:B-1----:R-:W-:Y:S02]  /*1f00*/  ISETP.NE.AND P2, PT, R12, RZ, PT ;  /* 0x000000ff0c00720c */ /* 0x002fe40003f45270 */
[C---:B------:R-:W-:Y:S02]  /*1f10*/  @P3 SEL R13, R5.reuse, R13, P0 ;  /* 0x0000000d050d3207 */ /* 0x040fe40000000000 */
[----:B------:R-:W-:Y:S02]  /*1f20*/  SEL R11, R4, R11, !P5 ;  /* 0x0000000b040b7207 */ /* 0x000fe40006800000 */
[----:B------:R-:W-:Y:S02]  /*1f30*/  LOP3.LUT P4, RZ, R10, 0xff, RZ, 0xc0, !PT ;  /* 0x000000ff0aff7812 */ /* 0x000fe4000788c0ff */
[----:B------:R-:W-:Y:S02]  /*1f40*/  SEL R13, R5, R13, !P5 ;  /* 0x0000000d050d7207 */ /* 0x000fe40006800000 */
[----:B------:R-:W-:-:S04]  /*1f50*/  ISETP.LT.U32.AND P0, PT, R8, R11, PT ;  /* 0x0000000b0800720c */ /* 0x000fc80003f01070 */
[C---:B------:R-:W-:Y:S02]  /*1f60*/  ISETP.LT.AND.EX P0, PT, R9.reuse, R13, PT, P0 ;  /* 0x0000000d0900720c */ /* 0x040fe40003f01300 */
[----:B0-----:R-:W-:Y:S02]  /*1f70*/  ISETP.NE.AND P3, PT, R14, RZ, PT ;  /* 0x000000ff0e00720c */ /* 0x001fe40003f65270 */
[----:B------:R-:W-:Y:S02]  /*1f80*/  @P2 SEL R11, R8, R11, P0 ;  /* 0x0000000b080b2207 */ /* 0x000fe40000000000 */
[----:B------:R-:W-:Y:S02]  /*1f90*/  @P4 SEL R12, R10, 0x1, !P2 ;  /* 0x000000010a0c4807 */ /* 0x000fe40005000000 */
[----:B------:R-:W-:Y:S02]  /*1fa0*/  @P2 SEL R13, R9, R13, P0 ;  /* 0x0000000d090d2207 */ /* 0x000fe40000000000 */
[----:B------:R-:W-:-:S02]  /*1fb0*/  SEL R5, R8, R11, !P4 ;  /* 0x0000000b08057207 */ /* 0x000fc40006000000 */
[----:B------:R-:W-:Y:S02]  /*1fc0*/  LOP3.LUT P5, RZ, R12, 0xff, RZ, 0xc0, !PT ;  /* 0x000000ff0cff7812 */ /* 0x000fe400078ac0ff */
[----:B------:R-:W-:Y:S02]  /*1fd0*/  SEL R9, R9, R13, !P4 ;  /* 0x0000000d09097207 */ /* 0x000fe40006000000 */
[----:B------:R-:W-:Y:S02]  /*1fe0*/  ISETP.LT.U32.AND P0, PT, R6, R5, PT ;  /* 0x000000050600720c */ /* 0x000fe40003f01070 */
[----:B------:R-:W-:Y:S02]  /*1ff0*/  ISETP.NE.AND P4, PT, R20, RZ, PT ;  /* 0x000000ff1400720c */ /* 0x000fe40003f85270 */
[----:B------:R-:W-:-:S04]  /*2000*/  ISETP.LT.AND.EX P0, PT, R7, R9, PT, P0 ;  /* 0x000000090700720c */ /* 0x000fc80003f01300 */
[----:B------:R-:W-:Y:S02]  /*2010*/  @P3 SEL R5, R6, R5, P0 ;  /* 0x0000000506053207 */ /* 0x000fe40000000000 */
        /* <DEDUP_REMOVED lines=13> */
.L_x_282:
[----:B------:R-:W0:Y:S01]  /*20f0*/  S2R R9, SR_LANEID ;  /* 0x0000000000097919 */ /* 0x000e220000000000 */
[----:B------:R-:W-:Y:S01]  /*2100*/  LOP3.LUT R2, R14, 0x3e0, RZ, 0xc0, !PT ;  /* 0x000003e00e027812 */ /* 0x000fe200078ec0ff */
[----:B------:R-:W-:Y:S03]  /*2110*/  BSSY.RECONVERGENT B1, `(.L_x_296) ;  /* 0x0000022000017945 */ /* 0x000fe60003800200 */
[----:B------:R-:W-:Y:S01]  /*2120*/  LOP3.LUT R5, RZ, R2, RZ, 0x33, !PT ;  /* 0x00000002ff057212 */ /* 0x000fe200078e33ff */
[----:B------:R-:W-:-:S04]  /*2130*/  VIADD R3, R2, 0x20 ;  /* 0x0000002002037836 */ /* 0x000fc80000000000 */
[----:B------:R-:W-:Y:S01]  /*2140*/  IMAD.IADD R2, R4, 0x1, R5 ;  /* 0x0000000104027824 */ /* 0x000fe200078e0205 */
[----:B------:R-:W-:-:S04]  /*2150*/  ISETP.GT.U32.AND P0, PT, R3, R4, PT ;  /* 0x000000040300720c */ /* 0x000fc80003f04070 */
        /* <DEDUP_REMOVED lines=29> */
.L_x_297:
[----:B------:R-:W-:Y:S05]  /*2330*/  BSYNC.RECONVERGENT B1 ;  /* 0x0000000000017941 */ /* 0x000fea0003800200 */
.L_x_296:
        /* <DEDUP_REMOVED lines=21> */
.L_x_299:
[----:B------:R-:W-:Y:S05]  /*2490*/  BSYNC.RECONVERGENT B1 ;  /* 0x0000000000017941 */ /* 0x000fea0003800200 */
.L_x_298:
        /* <DEDUP_REMOVED lines=20> */
.L_x_301:
[----:B------:R-:W-:Y:S05]  /*25e0*/  BSYNC.RECONVERGENT B1 ;  /* 0x0000000000017941 */ /* 0x000fea0003800200 */
.L_x_300:
        /* <DEDUP_REMOVED lines=20> */
.L_x_303:
[----:B------:R-:W-:Y:S05]  /*2730*/  BSYNC.RECONVERGENT B1 ;  /* 0x0000000000017941 */ /* 0x000fea0003800200 */
.L_x_302:
        /* <DEDUP_REMOVED lines=20> */
.L_x_305:
[----:B------:R-:W-:Y:S05]  /*2880*/  BSYNC.RECONVERGENT B1 ;  /* 0x0000000000017941 */ /* 0x000fea0003800200 */
.L_x_304:
        /* <DEDUP_REMOVED lines=10> */
.L_x_307:
[----:B------:R-:W-:Y:S05]  /*2930*/  BSYNC.RECONVERGENT B1 ;  /* 0x0000000000017941 */ /* 0x000fea0003800200 */
.L_x_306:
[----:B------:R-:W-:Y:S01]  /*2940*/  BAR.SYNC.DEFER_BLOCKING 0x0 ;  /* 0x0000000000007b1d */ /* 0x000fe20000010000 */
[----:B------:R-:W-:-:S13]  /*2950*/  ISETP.NE.AND P1, PT, R14, RZ, PT ;  /* 0x000000ff0e00720c */ /* 0x000fda0003f25270 */
[----:B------:R-:W-:Y:S05]  /*2960*/  @P1 BRA `(.L_x_295) ;  /* 0x0000002c00b01947 */ /* 0x000fea0003800000 */
[C---:B------:R-:W-:Y:S02]  /*2970*/  ISETP.GE.U32.AND P0, PT, R4.reuse, 0x21, PT ;  /* 0x000000210400780c */ /* 0x040fe40003f06070 */
[C---:B------:R-:W-:Y:S02]  /*2980*/  ISETP.GE.U32.AND P2, PT, R4.reuse, 0x41, PT ;  /* 0x000000410400780c */ /* 0x040fe40003f46070 */
[C---:B------:R-:W-:Y:S02]  /*2990*/  ISETP.GE.U32.AND P3, PT, R4.reuse, 0x61, PT ;  /* 0x000000610400780c */ /* 0x040fe40003f66070 */
[----:B------:R-:W-:-:S07]  /*29a0*/  ISETP.GE.U32.AND P4, PT, R4, 0x81, PT ;  /* 0x000000810400780c */ /* 0x000fce0003f86070 */
[----:B------:R-:W-:Y:S06]  /*29b0*/  @!P0 BRA `(.L_x_308) ;  /* 0x00000000003c8947 */ /* 0x000fec0003800000 */
[----:B------:R-:W5:Y:S01]  /*29c0*/  S2UR UR5, SR_CgaCtaId ;  /* 0x00000000000579c3 */ /* 0x000f620000008800 */
[----:B------:R-:W-:Y:S01]  /*29d0*/  UMOV UR4, 0x400 ;  /* 0x0000040000047882 */ /* 0x000fe20000000000 */
[----:B------:R-:W-:Y:S01]  /*29e0*/  LOP3.LUT P5, RZ, R20, 0xff, RZ, 0xc0, !PT ;  /* 0x000000ff14ff7812 */ /* 0x000fe200078ac0ff */
[----:B-----5:R-:W-:-:S09]  /*29f0*/  ULEA UR4, UR5, UR4, 0x18 ;  /* 0x0000000405047291 */ /* 0x020fd2000f8ec0ff */
[----:B----4-:R-:W4:Y:S04]  /*2a00*/  LDS.U8 R5, [UR4+0x18] ;  /* 0x00001804ff057984 */ /* 0x010f280008000000 */
[----:B012---:R-:W0:Y:S01]  /*2a10*/  LDS.64 R2, [UR4+0x20] ;  /* 0x00002004ff027984 */ /* 0x007e220008000a00 */
[----:B----4-:R-:W-:Y:S02]  /*2a20*/  ISETP.NE.AND P6, PT, R5, RZ, PT ;  /* 0x000000ff0500720c */ /* 0x010fe40003fc5270 */
        /* <DEDUP_REMOVED lines=8> */
.L_x_308:
[----:B------:R-:W-:Y:S01]  /*2ab0*/  ISETP.GE.U32.AND P5, PT, R4, 0xa1, PT ;  /* 0x000000a10400780c */ /* 0x000fe20003fa6070 */
[----:B------:R-:W-:-:S12]  /*2ac0*/  @!P2 BRA `(.L_x_309) ;  /* 0x00000000003ca947 */ /* 0x000fd80003800000 */
        /* <DEDUP_REMOVED lines=15> */
.L_x_309:
        /* <DEDUP_REMOVED lines=17> */
.L_x_310:
[----:B------:R-:W-:Y:S01]  /*2cd0*/  ISETP.GE.U32.AND P3, PT, R4, 0xe1, PT ;  /* 0x000000e10400780c */ /* 0x000fe20003f66070 */
        /* <DEDUP_REMOVED lines=16> */
.L_x_311:
        /* <DEDUP_REMOVED lines=16> */
.L_x_312:
        /* <DEDUP_REMOVED lines=16> */
.L_x_313:
        /* <DEDUP_REMOVED lines=17> */
.L_x_271:
[----:B------:R-:W0:Y:S01]  /*30f0*/  S2R R10, SR_TID.X ;  /* 0x00000000000a7919 */ /* 0x000e220000002100 */
[----:B------:R-:W1:Y:S01]  /*3100*/  LDCU.64 UR6, c[0x0][0x380] ;  /* 0x00007000ff0677ac */ /* 0x000e620008000a00 */
[----:B0-----:R-:W-:-:S05]  /*3110*/  IADD3 R3, P0, PT, R5, R10, RZ ;  /* 0x0000000a05037210 */ /* 0x001fca0007f1e0ff */
[----:B------:R-:W-:Y:S01]  /*3120*/  IMAD.X R6, RZ, RZ, RZ, P0 ;  /* 0x000000ffff067224 */ /* 0x000fe200000e06ff */
[----:B-1----:R-:W-:-:S04]  /*3130*/  LEA R2, P0, R3, UR6, 0x2 ;  /* 0x0000000603027c11 */ /* 0x002fc8000f8010ff */
[----:B------:R-:W-:Y:S01]  /*3140*/  LEA.HI.X R3, R3, UR7, R6, 0x2, P0 ;  /* 0x0000000703037c11 */ /* 0x000fe200080f1406 */
[----:B------:R-:W0:Y:S04]  /*3150*/  LDCU.64 UR6, c[0x0][0x390] ;  /* 0x00007200ff0677ac */ /* 0x000e280008000a00 */
[----:B------:R-:W2:Y:S04]  /*3160*/  LDG.E R7, desc[UR10][R2.64] ;  /* 0x0000000a02077981 */ /* 0x000ea8000c1e1900 */
[----:B------:R-:W3:Y:S04]  /*3170*/  LDG.E R8, desc[UR10][R2.64+0x800] ;  /* 0x0008000a02087981 */ /* 0x000ee8000c1e1900 */
[----:B------:R-:W4:Y:S04]  /*3180*/  LDG.E R6, desc[UR10][R2.64+0x400] ;  /* 0x0004000a02067981 */ /* 0x000f28000c1e1900 */
[----:B------:R1:W5:Y:S01]  /*3190*/  LDG.E R9, desc[UR10][R2.64+0xc00] ;  /* 0x000c000a02097981 */ /* 0x000362000c1e1900 */
[----:B------:R-:W-:Y:S01]  /*31a0*/  VIADD R11, R10, 0x100 ;  /* 0x000001000a0b7836 */ /* 0x000fe20000000000 */
[----:B0-----:R-:W-:-:S02]  /*31b0*/  IADD3 R13, P1, PT, R5, UR6, RZ ;  /* 0x00000006050d7c10 */ /* 0x001fc4000ff3e0ff */
[----:B--2---:R-:W-:Y:S01]  /*31c0*/  FSETP.GTU.AND P0, PT, R7, RZ, PT ;  /* 0x000000ff0700720b */ /* 0x004fe20003f0c000 */
[----:B------:R-:W-:-:S03]  /*31d0*/  VIADD R7, R10, 0x200 ;  /* 0x000002000a077836 */ /* 0x000fc60000000000 */
[----:B------:R-:W-:Y:S01]  /*31e0*/  SEL R18, R11, R10, P0 ;  /* 0x0000000a0b127207 */ /* 0x000fe20000000000 */
[----:B------:R-:W-:Y:S01]  /*31f0*/  IMAD.U32 R11, RZ, RZ, UR7 ;  /* 0x00000007ff0b7e24 */ /* 0x000fe2000f8e00ff */
[-C--:B------:R-:W-:Y:S02]  /*3200*/  IADD3 R7, P3, PT, R7, R13.reuse, RZ ;  /* 0x0000000d07077210 */ /* 0x080fe40007f7e0ff */
[----:B------:R-:W-:Y:S01]  /*3210*/  IADD3 R18, P4, PT, R18, R13, RZ ;  /* 0x0000000d12127210 */ /* 0x000fe20007f9e0ff */
[----:B------:R-:W-:Y:S01]  /*3220*/  IMAD.X R19, RZ, RZ, R11, P1 ;  /* 0x000000ffff137224 */ /* 0x000fe200008e060b */
[----:B---3--:R-:W-:Y:S02]  /*3230*/  FSETP.GTU.AND P2, PT, R8, RZ, PT ;  /* 0x000000ff0800720b */ /* 0x008fe40003f4c000 */
[C---:B------:R-:W-:Y:S01]  /*3240*/  ISETP.LT.U32.AND P1, PT, R7.reuse, R18, PT ;  /* 0x000000120700720c */ /* 0x040fe20003f21070 */
[--C-:B-1----:R-:W-:Y:S01]  /*3250*/  IMAD.X R2, RZ, RZ, R19.reuse, P3 ;  /* 0x000000ffff027224 */ /* 0x102fe200018e0613 */
[----:B----4-:R-:W-:Y:S01]  /*3260*/  FSETP.GTU.AND P0, PT, R6, RZ, P0 ;  /* 0x000000ff0600720b */ /* 0x010fe2000070c000 */
[----:B------:R-:W-:Y:S01]  /*3270*/  IMAD.X R19, RZ, RZ, R19, P4 ;  /* 0x000000ffff137224 */ /* 0x000fe200020e0613 */
[----:B------:R-:W-:-:S02]  /*3280*/  IADD3 R3, P3, PT, R7, 0x100, RZ ;  /* 0x0000010007037810 */ /* 0x000fc40007f7e0ff */
[----:B------:R-:W-:Y:S02]  /*3290*/  ISETP.GE.U32.AND P4, PT, R4, UR5, PT ;  /* 0x0000000504007c0c */ /* 0x000fe4000bf86070 */
[----:B------:R-:W-:-:S04]  /*32a0*/  ISETP.LT.AND.EX P1, PT, R2, R19, PT, P1 ;  /* 0x000000130200720c */ /* 0x000fc80003f21310 */
[----:B------:R-:W-:Y:S02]  /*32b0*/  @!P2 SEL R18, R7, R18, P1 ;  /* 0x000000120712a207 */ /* 0x000fe40000800000 */
[C---:B------:R-:W-:Y:S02]  /*32c0*/  @!P2 SEL R19, R2.reuse, R19, P1 ;  /* 0x000000130213a207 */ /* 0x040fe40000800000 */
[----:B-----5:R-:W-:Y:S02]  /*32d0*/  FSETP.GTU.AND P2, PT, R9, RZ, PT ;  /* 0x000000ff0900720b */ /* 0x020fe40003f4c000 */
[----:B------:R-:W-:Y:S02]  /*32e0*/  SEL R18, R7, R18, P0 ;  /* 0x0000001207127207 */ /* 0x000fe40000000000 */
[----:B------:R-:W-:Y:S01]  /*32f0*/  SEL R19, R2, R19, P0 ;  /* 0x0000001302137207 */ /* 0x000fe20000000000 */
[----:B------:R-:W-:Y:S01]  /*3300*/  IMAD.X R2, RZ, RZ, R2, P3 ;  /* 0x000000ffff027224 */ /* 0x000fe200018e0602 */
[----:B------:R-:W-:-:S02]  /*3310*/  ISETP.LT.U32.AND P1, PT, R3, R18, PT ;  /* 0x000000120300720c */ /* 0x000fc40003f21070 */
[----:B------:R-:W-:Y:S02]  /*3320*/  FSETP.GTU.AND P0, PT, R8, RZ, P0 ;  /* 0x000000ff0800720b */ /* 0x000fe4000070c000 */
[CC--:B------:R-:W-:Y:S02]  /*3330*/  ISETP.LT.AND.EX P1, PT, R2.reuse, R19.reuse, PT, P1 ;  /* 0x000000130200720c */ /* 0x0c0fe40003f21310 */
[----:B------:R-:W-:Y:S02]  /*3340*/  FSETP.LE.OR P3, PT, R9, RZ, !P0 ;  /* 0x000000ff0900720b */ /* 0x000fe40004763400 */
[----:B------:R-:W-:Y:S02]  /*3350*/  @!P2 SEL R18, R3, R18, P1 ;  /* 0x000000120312a207 */ /* 0x000fe40000800000 */
[----:B------:R-:W-:Y:S02]  /*3360*/  @!P2 SEL R19, R2, R19, P1 ;  /* 0x000000130213a207 */ /* 0x000fe40000800000 */
[----:B------:R-:W-:-:S02]  /*3370*/  SEL R20, RZ, 0x1, !P3 ;  /* 0x00000001ff147807 */ /* 0x000fc40005800000 */
[----:B------:R-:W-:Y:S02]  /*3380*/  SEL R18, R3, R18, P0 ;  /* 0x0000001203127207 */ /* 0x000fe40000000000 */
[----:B------:R-:W-:Y:S01]  /*3390*/  SEL R19, R2, R19, P0 ;  /* 0x0000001302137207 */ /* 0x000fe20000000000 */
[----:B------:R-:W-:Y:S06]  /*33a0*/  @!P4 BRA `(.L_x_314) ;  /* 0x0000001400e8c947 */ /* 0x000fec0003800000 */
[----:B------:R-:W0:Y:S01]  /*33b0*/  LDC.64 R2, c[0x0][0x380] ;  /* 0x0000e000ff027b82 */ /* 0x000e220000000a00 */
[C---:B------:R-:W-:Y:S01]  /*33c0*/  VIADD R8, R12.reuse, 0xfffffc00 ;  /* 0xfffffc000c087836 */ /* 0x040fe20000000000 */
[----:B------:R-:W-:Y:S01]  /*33d0*/  LOP3.LUT R9, RZ, R10, RZ, 0x33, !PT ;  /* 0x0000000aff097212 */ /* 0x000fe200078e33ff */
[C---:B------:R-:W-:Y:S01]  /*33e0*/  VIADD R13, R5.reuse, UR5 ;  /* 0x00000005050d7c36 */ /* 0x040fe20008000000 */
[----:B------:R-:W-:Y:S01]  /*33f0*/  IADD3 R15, PT, PT, R5, UR5, R10 ;  /* 0x00000005050f7c10 */ /* 0x000fe2000fffe00a */
[----:B------:R-:W1:Y:S01]  /*3400*/  LDCU.64 UR8, c[0x0][0x390] ;  /* 0x00007200ff0877ac */ /* 0x000e620008000a00 */
[----:B------:R-:W-:Y:S02]  /*3410*/  IADD3 R4, PT, PT, R12, -UR5, R9 ;  /* 0x800000050c047c10 */ /* 0x000fe4000fffe009 */
[----:B------:R-:W-:Y:S01]  /*3420*/  ISETP.GT.U32.AND P0, PT, R13, R8, PT ;  /* 0x000000080d00720c */ /* 0x000fe20003f04070 */
[----:B------:R-:W-:Y:S01]  /*3430*/  UMOV UR4, URZ ;  /* 0x000000ff00047c82 */ /* 0x000fe20008000000 */
[----:B------:R-:W-:-:S02]  /*3440*/  VIADD R15, R15, 0x400 ;  /* 0x000004000f0f7836 */ /* 0x000fc40000000000 */
[----:B------:R-:W-:-:S09]  /*3450*/  IMAD.IADD R4, R4, 0x1, -R5 ;  /* 0x0000000104047824 */ /* 0x000fd200078e0a05 */
[----:B------:R-:W-:Y:S05]  /*3460*/  @P0 BRA `(.L_x_315) ;  /* 0x0000000400280947 */ /* 0x000fea0003800000 */
.L_x_319:
[----:B------:R-:W-:-:S04]  /*3470*/  IMAD.IADD R17, R10, 0x1, R13 ;  /* 0x000000010a117824 */ /* 0x000fc800078e020d */
[----:B0-----:R-:W-:-:S05]  /*3480*/  IMAD.WIDE.U32 R6, R17, 0x4, R2 ;  /* 0x0000000411067825 */ /* 0x001fca00078e0002 */
[----:B------:R0:W5:Y:S04]  /*3490*/  LDG.E R22, desc[UR10][R6.64] ;  /* 0x0000000a06167981 */ /* 0x000168000c1e1900 */
[----:B------:R0:W5:Y:S04]  /*34a0*/  LDG.E R21, desc[UR10][R6.64+0x400] ;  /* 0x0004000a06157981 */ /* 0x000168000c1e1900 */
[----:B------:R0:W5:Y:S04]  /*34b0*/  LDG.E R12, desc[UR10][R6.64+0x800] ;  /* 0x0008000a060c7981 */ /* 0x000168000c1e1900 */
[----:B------:R0:W5:Y:S01]  /*34c0*/  LDG.E R16, desc[UR10][R6.64+0xc00] ;  /* 0x000c000a06107981 */ /* 0x000162000c1e1900 */
[----:B------:R-:W-:Y:S01]  /*34d0*/  LOP3.LUT P1, RZ, R20, 0xff, RZ, 0xc0, !PT ;  /* 0x000000ff14ff7812 */ /* 0x000fe2000782c0ff */
[----:B-1----:R-:W-:Y:S01]  /*34e0*/  UMOV UR6, UR8 ;  /* 0x0000000800067c82 */ /* 0x002fe20008000000 */
[----:B------:R-:W-:Y:S01]  /*34f0*/  IMAD.U32 R11, RZ, RZ, UR9 ;  /* 0x00000009ff0b7e24 */ /* 0x000fe2000f8e00ff */
[----:B------:R-:W-:Y:S01]  /*3500*/  IADD3 R17, P0, PT, R17, UR6, RZ ;  /* 0x0000000611117c10 */ /* 0x000fe2000ff1e0ff */
[----:B------:R-:W-:Y:S04]  /*3510*/  BSSY.RECONVERGENT B1, `(.L_x_316) ;  /* 0x000000f000017945 */ /* 0x000fe80003800200 */
[----:B------:R-:W-:-:S05]  /*3520*/  IMAD.X R14, RZ, RZ, R11, P0 ;  /* 0x000000ffff0e7224 */ /* 0x000fca00000e060b */
[----:B0-----:R-:W-:Y:S05]  /*3530*/  @!P1 BRA `(.L_x_317) ;  /* 0x0000000000209947 */ /* 0x001fea0003800000 */
        /* <DEDUP_REMOVED lines=8> */
.L_x_317:
[----:B-----5:R-:W-:Y:S01]  /*35c0*/  FSETP.GTU.AND P0, PT, R22, RZ, PT ;  /* 0x000000ff1600720b */ /* 0x020fe20003f0c000 */
[----:B------:R-:W-:Y:S02]  /*35d0*/  IMAD.MOV.U32 R18, RZ, RZ, R17 ;  /* 0x000000ffff127224 */ /* 0x000fe400078e0011 */
[----:B------:R-:W-:Y:S01]  /*35e0*/  IMAD.MOV.U32 R19, RZ, RZ, R14 ;  /* 0x000000ffff137224 */ /* 0x000fe200078e000e */
[----:B------:R-:W-:-:S09]  /*35f0*/  SEL R20, RZ, 0x1, P0 ;  /* 0x00000001ff147807 */ /* 0x000fd20000000000 */
.L_x_318:
[----:B------:R-:W-:Y:S05]  /*3600*/  BSYNC.RECONVERGENT B1 ;  /* 0x0000000000017941 */ /* 0x000fea0003800200 */
.L_x_316:
        /* <DEDUP_REMOVED lines=8> */
[----:B------:R-:W-:Y:S01]  /*3690*/  ISETP.LT.AND.EX P0, PT, R19, R6, PT, P0 ;  /* 0x000000061300720c */ /* 0x000fe20003f01300 */
[----:B------:R-:W0:Y:S01]  /*36a0*/  LDC R12, c[0x0][0x3b8] ;  /* 0x0000ee00ff0c7b82 */ /* 0x000e220000000800 */
[----:B------:R-:W-:-:S03]  /*36b0*/  SEL R20, R20, 0x1, P3 ;  /* 0x0000000114147807 */ /* 0x000fc60001800000 */
[C---:B------:R-:W-:Y:S02]  /*36c0*/  @!P3 SEL R7, R18.reuse, R7, P0 ;  /* 0x000000071207b207 */ /* 0x040fe40000000000 */
[----:B------:R-:W-:Y:S02]  /*36d0*/  @!P3 SEL R6, R19, R6, P0 ;  /* 0x000000061306b207 */ /* 0x000fe40000000000 */
[----:B------:R-:W-:Y:S02]  /*36e0*/  SEL R18, R18, R7, !P2 ;  /* 0x0000000712127207 */ /* 0x000fe40005000000 */
[----:B------:R-:W-:Y:S02]  /*36f0*/  IADD3 R7, P4, PT, R17, 0x200, RZ ;  /* 0x0000020011077810 */ /* 0x000fe40007f9e0ff */
[----:B------:R-:W-:Y:S02]  /*3700*/  SEL R19, R19, R6, !P2 ;  /* 0x0000000613137207 */ /* 0x000fe40005000000 */
[----:B------:R-:W-:Y:S01]  /*3710*/  @!P2 SEL R20, RZ, 0x1, P3 ;  /* 0x00000001ff14a807 */ /* 0x000fe20001800000 */
[----:B------:R-:W-:Y:S01]  /*3720*/  IMAD.X R6, RZ, RZ, R14, P4 ;  /* 0x000000ffff067224 */ /* 0x000fe200020e060e */
[----:B------:R-:W-:-:S02]  /*3730*/  ISETP.LT.U32.AND P0, PT, R7, R18, PT ;  /* 0x000000120700720c */ /* 0x000fc40003f01070 */
[----:B------:R-:W-:Y:S02]  /*3740*/  LOP3.LUT P3, RZ, R20, 0xff, RZ, 0xc0, !PT ;  /* 0x000000ff14ff7812 */ /* 0x000fe4000786c0ff */
[-C--:B------:R-:W-:Y:S02]  /*3750*/  ISETP.LT.AND.EX P0, PT, R6, R19.reuse, PT, P0 ;  /* 0x000000130600720c */ /* 0x080fe40003f01300 */
[----:B------:R-:W-:Y:S02]  /*3760*/  SEL R20, R20, 0x1, P1 ;  /* 0x0000000114147807 */ /* 0x000fe40000800000 */
[C---:B------:R-:W-:Y:S02]  /*3770*/  @!P1 SEL R19, R6.reuse, R19, P0 ;  /* 0x0000001306139207 */ /* 0x040fe40000000000 */
[----:B------:R-:W-:Y:S02]  /*3780*/  @!P1 SEL R18, R7, R18, P0 ;  /* 0x0000001207129207 */ /* 0x000fe40000000000 */
[----:B------:R-:W-:Y:S01]  /*3790*/  SEL R19, R6, R19, !P3 ;  /* 0x0000001306137207 */ /* 0x000fe20005800000 */
[----:B0-----:R-:W-:Y:S01]  /*37a0*/  IMAD.IADD R6, R12, 0x1, -R13 ;  /* 0x000000010c067824 */ /* 0x001fe200078e0a0d */
[----:B------:R-:W-:-:S02]  /*37b0*/  IADD3 R17, P0, PT, R17, 0x300, RZ ;  /* 0x0000030011117810 */ /* 0x000fc40007f1e0ff */
[----:B------:R-:W-:Y:S02]  /*37c0*/  FSETP.GTU.AND P2, PT, R16, RZ, PT ;  /* 0x000000ff1000720b */ /* 0x000fe40003f4c000 */
[----:B------:R-:W-:Y:S01]  /*37d0*/  @!P3 SEL R20, RZ, 0x1, P1 ;  /* 0x00000001ff14b807 */ /* 0x000fe20000800000 */
[----:B------:R-:W-:Y:S01]  /*37e0*/  IMAD.X R14, RZ, RZ, R14, P0 ;  /* 0x000000ffff0e7224 */ /* 0x000fe200000e060e */
[----:B------:R-:W-:Y:S02]  /*37f0*/  SEL R18, R7, R18, !P3 ;  /* 0x0000001207127207 */ /* 0x000fe40005800000 */
[----:B------:R-:W-:Y:S02]  /*3800*/  ISETP.GE.U32.AND P3, PT, R6, UR5, PT ;  /* 0x0000000506007c0c */ /* 0x000fe4000bf66070 */
[----:B------:R-:W-:Y:S02]  /*3810*/  LOP3.LUT P1, RZ, R20, 0xff, RZ, 0xc0, !PT ;  /* 0x000000ff14ff7812 */ /* 0x000fe4000782c0ff */
[----:B------:R-:W-:-:S02]  /*3820*/  ISETP.LT.U32.AND P0, PT, R17, R18, PT ;  /* 0x000000121100720c */ /* 0x000fc40003f01070 */
        /* <DEDUP_REMOVED lines=8> */
[----:B------:R-:W-:Y:S01]  /*38b0*/  VIADD R13, R13, UR5 ;  /* 0x000000050d0d7c36 */ /* 0x000fe20008000000 */
[----:B------:R-:W-:Y:S01]  /*38c0*/  UIADD3 UR4, UPT, UPT, UR4, 0x1, URZ ;  /* 0x0000000104047890 */ /* 0x000fe2000fffe0ff */
[----:B------:R-:W-:Y:S02]  /*38d0*/  VIADD R15, R15, UR5 ;  /* 0x000000050f0f7c36 */ /* 0x000fe40008000000 */
[----:B------:R-:W-:Y:S01]  /*38e0*/  VIADD R4, R4, -UR5 ;  /* 0x8000000504047c36 */ /* 0x000fe20008000000 */
[----:B------:R-:W-:-:S13]  /*38f0*/  ISETP.GT.U32.AND P0, PT, R13, R8, PT ;  /* 0x000000080d00720c */ /* 0x000fda0003f04070 */
[----:B------:R-:W-:Y:S05]  /*3900*/  @!P0 BRA `(.L_x_319) ;  /* 0xfffffff800d88947 */ /* 0x000fea000383ffff */
.L_x_315:
[----:B0-----:R-:W-:Y:S01]  /*3910*/  IMAD.IADD R3, R12, 0x1, -R13 ;  /* 0x000000010c037824 */ /* 0x001fe200078e0a0d */
[----:B------:R-:W-:Y:S04]  /*3920*/  BSSY.RECONVERGENT B1, `(.L_x_314) ;  /* 0x0000122000017945 */ /* 0x000fe80003800200 */
[----:B------:R-:W-:-:S04]  /*3930*/  ISETP.GE.AND P0, PT, R10, R3, PT ;  /* 0x000000030a00720c */ /* 0x000fc80003f06270 */
[----:B------:R-:W-:-:S13]  /*3940*/  ISETP.GE.U32.OR P0, PT, R13, R12, P0 ;  /* 0x0000000c0d00720c */ /* 0x000fda0000706470 */
[----:B------:R-:W-:Y:S05]  /*3950*/  @P0 BRA `(.L_x_320) ;  /* 0x0000001000780947 */ /* 0x000fea0003800000 */
[----:B------:R-:W0:Y:S01]  /*3960*/  LDC R2, c[0x0][0x3bc] ;  /* 0x0000ef00ff027b82 */ /* 0x000e220000000800 */
[----:B------:R-:W-:Y:S01]  /*3970*/  IMAD.IADD R12, R9, 0x1, R12 ;  /* 0x00000001090c7824 */ /* 0x000fe200078e020c */
[----:B------:R-:W-:Y:S01]  /*3980*/  BSSY.RECONVERGENT B2, `(.L_x_321) ;  /* 0x0000096000027945 */ /* 0x000fe20003800200 */
[----:B------:R-:W-:-:S03]  /*3990*/  IMAD.MOV.U32 R16, RZ, RZ, R10 ;  /* 0x000000ffff107224 */ /* 0x000fc600078e000a */
[----:B------:R-:W-:Y:S01]  /*39a0*/  IADD3 R5, PT, PT, R12, -UR5, -R5 ;  /* 0x800000050c057c10 */ /* 0x000fe2000fffe805 */
[----:B0-----:R-:W-:-:S04]  /*39b0*/  IMAD R2, R2, UR4, RZ ;  /* 0x0000000402027c24 */ /* 0x001fc8000f8e02ff */
[----:B------:R-:W-:-:S05]  /*39c0*/  IMAD R2, R2, -0x400, R5 ;  /* 0xfffffc0002027824 */ /* 0x000fca00078e0205 */
[C---:B------:R-:W-:Y:S02]  /*39d0*/  ISETP.GE.U32.AND P0, PT, R2.reuse, 0x700, PT ;  /* 0x000007000200780c */ /* 0x040fe40003f06070 */
[----:B------:R-:W-:-:S04]  /*39e0*/  LEA.HI R14, R2, 0x1, RZ, 0x18 ;  /* 0x00000001020e7811 */ /* 0x000fc800078fc0ff */
[----:B------:R-:W-:-:S07]  /*39f0*/  LOP3.LUT R21, R14, 0x7, RZ, 0xc0, !PT ;  /* 0x000000070e157812 */ /* 0x000fce00078ec0ff */
[----:B------:R-:W-:Y:S05]  /*3a00*/  @!P0 BRA `(.L_x_322) ;  /* 0x0000000800348947 */ /* 0x000fea0003800000 */
[----:B------:R-:W0:Y:S01]  /*3a10*/  LDC.64 R2, c[0x0][0x380] ;  /* 0x0000e000ff027b82 */ /* 0x000e220000000a00 */
[----:B------:R-:W-:Y:S01]  /*3a20*/  LEA.HI R4, R4, 0x1, RZ, 0x18 ;  /* 0x0000000104047811 */ /* 0x000fe200078fc0ff */
[----:B------:R-:W-:Y:S01]  /*3a30*/  BSSY.RECONVERGENT B3, `(.L_x_323) ;  /* 0x0000089000037945 */ /* 0x000fe20003800200 */
[----:B------:R-:W-:Y:S02]  /*3a40*/  LOP3.LUT R16, R10, 0x400, RZ, 0xfc, !PT ;  /* 0x000004000a107812 */ /* 0x000fe400078efcff */
[----:B------:R-:W-:-:S05]  /*3a50*/  LOP3.LUT R4, R4, 0x1fffff8, RZ, 0xc0, !PT ;  /* 0x01fffff804047812 */ /* 0x000fca00078ec0ff */
[----:B------:R-:W-:-:S07]  /*3a60*/  IMAD.MOV R17, RZ, RZ, -R4 ;  /* 0x000000ffff117224 */ /* 0x000fce00078e0a04 */
.L_x_324:
[----:B------:R-:W-:-:S04]  /*3a70*/  VIADD R26, R15, 0xfffffc00 ;  /* 0xfffffc000f1a7836 */ /* 0x000fc80000000000 */
[----:B0-----:R-:W-:-:S05]  /*3a80*/  IMAD.WIDE.U32 R4, R26, 0x4, R2 ;  /* 0x000000041a047825 */ /* 0x001fca00078e0002 */
[----:B------:R-:W2:Y:S01]  /*3a90*/  LDG.E R24, desc[UR10][R4.64] ;  /* 0x0000000a04187981 */ /* 0x000ea2000c1e1900 */
[----:B------:R-:W-:-:S04]  /*3aa0*/  VIADD R27, R15, 0xfffffd00 ;  /* 0xfffffd000f1b7836 */ /* 0x000fc80000000000 */
[----:B------:R-:W-:-:S05]  /*3ab0*/  IMAD.WIDE.U32 R6, R27, 0x4, R2 ;  /* 0x000000041b067825 */ /* 0x000fca00078e0002 */
[----:B------:R0:W3:Y:S01]  /*3ac0*/  LDG.E R22, desc[UR10][R6.64] ;  /* 0x0000000a06167981 */ /* 0x0000e2000c1e1900 */
[----:B------:R-:W-:-:S04]  /*3ad0*/  VIADD R25, R15, 0xfffffe00 ;  /* 0xfffffe000f197836 */ /* 0x000fc80000000000 */
[----:B------:R-:W-:-:S06]  /*3ae0*/  IMAD.WIDE.U32 R8, R25, 0x4, R2 ;  /* 0x0000000419087825 */ /* 0x000fcc00078e0002 */
[----:B------:R-:W4:Y:S01]  /*3af0*/  LDG.E R8, desc[UR10][R8.64] ;  /* 0x0000000a08087981 */ /* 0x000f22000c1e1900 */
[----:B------:R-:W-:Y:S01]  /*3b00*/  PRMT R29, R20, 0x7610, R29 ;  /* 0x00007610141d7816 */ /* 0x000fe2000000001d */
[----:B------:R-:W-:Y:S01]  /*3b10*/  VIADD R23, R15, 0xffffff00 ;  /* 0xffffff000f177836 */ /* 0x000fe20000000000 */
[----:B0-----:R-:W-:Y:S02]  /*3b20*/  IADD3 R7, P1, PT, R26, UR6, RZ ;  /* 0x000000061a077c10 */ /* 0x001fe4000ff3e0ff */
[----:B------:R-:W-:Y:S01]  /*3b30*/  LOP3.LUT P3, RZ, R29, 0xff, RZ, 0xc0, !PT ;  /* 0x000000ff1dff7812 */ /* 0x000fe2000786c0ff */
[----:B------:R-:W-:Y:S01]  /*3b40*/  IMAD.WIDE.U32 R4, R23, 0x4, R2 ;  /* 0x0000000417047825 */ /* 0x000fe200078e0002 */
[----:B------:R-:W-:-:S03]  /*3b50*/  ISETP.LT.U32.AND P0, PT, R7, R18, PT ;  /* 0x000000120700720c */ /* 0x000fc60003f01070 */
[----:B------:R-:W-:Y:S01]  /*3b60*/  IMAD.X R26, RZ, RZ, R11, P1 ;  /* 0x000000ffff1a7224 */ /* 0x000fe200008e060b */
[----:B------:R0:W5:Y:S04]  /*3b70*/  LDG.E R20, desc[UR10][R4.64] ;  /* 0x0000000a04147981 */ /* 0x000168000c1e1900 */
[----:B------:R-:W-:-:S04]  /*3b80*/  ISETP.LT.AND.EX P0, PT, R26, R19, PT, P0 ;  /* 0x000000131a00720c */ /* 0x000fc80003f01300 */
[----:B------:R-:W-:Y:S02]  /*3b90*/  SEL R28, R7, R18, P0 ;  /* 0x00000012071c7207 */ /* 0x000fe40000000000 */
[C---:B--2---:R-:W-:Y:S02]  /*3ba0*/  FSETP.LE.AND P2, PT, R24.reuse, RZ, P3 ;  /* 0x000000ff1800720b */ /* 0x044fe40001f43000 */
[----:B------:R-:W-:-:S04]  /*3bb0*/  FSETP.GTU.AND P1, PT, R24, RZ, PT ;  /* 0x000000ff1800720b */ /* 0x000fc80003f2c000 */
[----:B------:R-:W-:-:S04]  /*3bc0*/  @!P3 SEL R29, RZ, 0x1, P1 ;  /* 0x00000001ff1db807 */ /* 0x000fc80000800000 */
[----:B------:R-:W-:-:S03]  /*3bd0*/  SEL R24, R29, 0x1, !P2 ;  /* 0x000000011d187807 */ /* 0x000fc60005000000 */
[----:B------:R-:W-:Y:S01]  /*3be0*/  @!P2 SEL R28, R7, R18, !P3 ;  /* 0x00000012071ca207 */ /* 0x000fe20005800000 */
[----:B------:R-:W-:Y:S01]  /*3bf0*/  IMAD.WIDE.U32 R6, R15, 0x4, R2 ;  /* 0x000000040f067825 */ /* 0x000fe200078e0002 */
[----:B------:R-:W-:Y:S02]  /*3c00*/  LOP3.LUT P1, RZ, R24, 0xff, RZ, 0xc0, !PT ;  /* 0x000000ff18ff7812 */ /* 0x000fe4000782c0ff */
[CC--:B------:R-:W-:Y:S02]  /*3c10*/  SEL R18, R26.reuse, R19.reuse, P0 ;  /* 0x000000131a127207 */ /* 0x0c0fe40000000000 */
[----:B------:R2:W5:Y:S01]  /*3c20*/  LDG.E R9, desc[UR10][R6.64] ;  /* 0x0000000a06097981 */ /* 0x000562000c1e1900 */
[----:B------:R-:W-:Y:S02]  /*3c30*/  IADD3 R29, P0, PT, R27, UR6, RZ ;  /* 0x000000061b1d7c10 */ /* 0x000fe4000ff1e0ff */
[----:B------:R-:W-:Y:S02]  /*3c40*/  @!P2 SEL R18, R26, R19, !P3 ;  /* 0x000000131a12a207 */ /* 0x000fe40005800000 */
[----:B---3--:R-:W-:-:S02]  /*3c50*/  FSETP.GTU.AND P2, PT, R22, RZ, PT ;  /* 0x000000ff1600720b */ /* 0x008fc40003f4c000 */
[----:B------:R-:W-:Y:S01]  /*3c60*/  FSETP.LE.AND P3, PT, R22, RZ, P1 ;  /* 0x000000ff1600720b */ /* 0x000fe20000f63000 */
[----:B------:R-:W-:Y:S01]  /*3c70*/  IMAD.X R27, RZ, RZ, R11, P0 ;  /* 0x000000ffff1b7224 */ /* 0x000fe200000e060b */
[----:B------:R-:W-:Y:S02]  /*3c80*/  @!P1 SEL R24, RZ, 0x1, P2 ;  /* 0x00000001ff189807 */ /* 0x000fe40001000000 */
[----:B------:R-:W-:Y:S01]  /*3c90*/  ISETP.LT.U32.AND P0, PT, R29, R28, PT ;  /* 0x0000001c1d00720c */ /* 0x000fe20003f01070 */
[----:B------:R-:W-:Y:S01]  /*3ca0*/  VIADD R19, R15, 0x100 ;  /* 0x000001000f137836 */ /* 0x000fe20000000000 */
[----:B------:R-:W-:Y:S02]  /*3cb0*/  SEL R22, R24, 0x1, !P3 ;  /* 0x0000000118167807 */ /* 0x000fe40005800000 */
[----:B------:R-:W-:Y:S01]  /*3cc0*/  ISETP.LT.AND.EX P0, PT, R27, R18, PT, P0 ;  /* 0x000000121b00720c */ /* 0x000fe20003f01300 */
[----:B0-----:R-:W-:Y:S01]  /*3cd0*/  IMAD.WIDE.U32 R4, R19, 0x4, R2 ;  /* 0x0000000413047825 */ /* 0x001fe200078e0002 */
[----:B------:R-:W-:-:S02]  /*3ce0*/  LOP3.LUT P2, RZ, R22, 0xff, RZ, 0xc0, !PT ;  /* 0x000000ff16ff7812 */ /* 0x000fc4000784c0ff */
[----:B------:R-:W-:Y:S02]  /*3cf0*/  SEL R26, R29, R28, P0 ;  /* 0x0000001c1d1a7207 */ /* 0x000fe40000000000 */
[----:B------:R-:W-:Y:S02]  /*3d00*/  SEL R24, R27, R18, P0 ;  /* 0x000000121b187207 */ /* 0x000fe40000000000 */
[----:B--2---:R-:W-:Y:S02]  /*3d10*/  IADD3 R7, P0, PT, R25, UR6, RZ ;  /* 0x0000000619077c10 */ /* 0x004fe4000ff1e0ff */
[----:B------:R-:W-:Y:S01]  /*3d20*/  @!P3 SEL R26, R29, R28, !P1 ;  /* 0x0000001c1d1ab207 */ /* 0x000fe20004800000 */
[----:B------:R0:W2:Y:S01]  /*3d30*/  LDG.E R25, desc[UR10][R4.64] ;  /* 0x0000000a04197981 */ /* 0x0000a2000c1e1900 */
[----:B------:R-:W-:Y:S02]  /*3d40*/  @!P3 SEL R24, R27, R18, !P1 ;  /* 0x000000121b18b207 */ /* 0x000fe40004800000 */
[----:B----4-:R-:W-:Y:S01]  /*3d50*/  FSETP.LE.AND P1, PT, R8, RZ, P2 ;  /* 0x000000ff0800720b */ /* 0x010fe20001723000 */
[----:B------:R-:W-:Y:S01]  /*3d60*/  IMAD.X R28, RZ, RZ, R11, P0 ;  /* 0x000000ffff1c7224 */ /* 0x000fe200000e060b */
[----:B------:R-:W-:Y:S01]  /*3d70*/  ISETP.LT.U32.AND P0, PT, R7, R26, PT ;  /* 0x0000001a0700720c */ /* 0x000fe20003f01070 */
[----:B------:R-:W-:-:S03]  /*3d80*/  VIADD R27, R15, 0x200 ;  /* 0x000002000f1b7836 */ /* 0x000fc60000000000 */
[----:B------:R-:W-:-:S04]  /*3d90*/  ISETP.LT.AND.EX P0, PT, R28, R24, PT, P0 ;  /* 0x000000181c00720c */ /* 0x000fc80003f01300 */
[----:B------:R-:W-:-:S03]  /*3da0*/  SEL R18, R7, R26, P0 ;  /* 0x0000001a07127207 */ /* 0x000fc60000000000 */
[----:B------:R-:W-:Y:S01]  /*3db0*/  @!P1 SEL R18, R7, R26, !P2 ;  /* 0x0000001a07129207 */ /* 0x000fe20005000000 */
[----:B------:R-:W-:-:S06]  /*3dc0*/  IMAD.WIDE.U32 R6, R27, 0x4, R2 ;  /* 0x000000041b067825 */ /* 0x000fcc00078e0002 */
[----:B------:R3:W4:Y:S01]  /*3dd0*/  LDG.E R6, desc[UR10][R6.64] ;  /* 0x0000000a06067981 */ /* 0x000722000c1e1900 */
[----:B------:R-:W-:-:S04]  /*3de0*/  VIADD R29, R15, 0x300 ;  /* 0x000003000f1d7836 */ /* 0x000fc80000000000 */
[----:B0-----:R-:W-:-:S06]  /*3df0*/  IMAD.WIDE.U32 R4, R29, 0x4, R2 ;  /* 0x000000041d047825 */ /* 0x001fcc00078e0002 */
[----:B------:R0:W4:Y:S01]  /*3e00*/  LDG.E R4, desc[UR10][R4.64] ;  /* 0x0000000a04047981 */ /* 0x000122000c1e1900 */
[----:B------:R-:W-:Y:S02]  /*3e10*/  SEL R26, R28, R24, P0 ;  /* 0x000000181c1a7207 */ /* 0x000fe40000000000 */
[----:B------:R-:W-:-:S04]  /*3e20*/  FSETP.GTU.AND P0, PT, R8, RZ, PT ;  /* 0x000000ff0800720b */ /* 0x000fc80003f0c000 */
[----:B------:R-:W-:-:S04]  /*3e30*/  @!P2 SEL R22, RZ, 0x1, P0 ;  /* 0x00000001ff16a807 */ /* 0x000fc80000000000 */
[----:B------:R-:W-:Y:S02]  /*3e40*/  SEL R22, R22, 0x1, !P1 ;  /* 0x0000000116167807 */ /* 0x000fe40004800000 */
[----:B------:R-:W-:Y:S02]  /*3e50*/  @!P1 SEL R26, R28, R24, !P2 ;  /* 0x000000181c1a9207 */ /* 0x000fe40005000000 */
[----:B------:R-:W-:Y:S02]  /*3e60*/  LOP3.LUT P1, RZ, R22, 0xff, RZ, 0xc0, !PT ;  /* 0x000000ff16ff7812 */ /* 0x000fe4000782c0ff */
[C---:B-----5:R-:W-:Y:S02]  /*3e70*/  FSETP.GTU.AND P2, PT, R20.reuse, RZ, PT ;  /* 0x000000ff1400720b */ /* 0x060fe40003f4c000 */
[----:B------:R-:W-:Y:S02]  /*3e80*/  FSETP.LE.AND P3, PT, R20, RZ, P1 ;  /* 0x000000ff1400720b */ /* 0x000fe40000f63000 */
[----:B------:R-:W-:-:S07]  /*3e90*/  IADD3 R23, P0, PT, R23, UR6, RZ ;  /* 0x0000000617177c10 */ /* 0x000fce000ff1e0ff */
[----:B------:R-:W-:Y:S01]  /*3ea0*/  @!P1 SEL R22, RZ, 0x1, P2 ;  /* 0x00000001ff169807 */ /* 0x000fe20001000000 */
[----:B------:R-:W-:-:S03]  /*3eb0*/  IMAD.X R20, RZ, RZ, R11, P0 ;  /* 0x000000ffff147224 */ /* 0x000fc600000e060b */
[----:B------:R-:W-:Y:S02]  /*3ec0*/  SEL R22, R22, 0x1, !P3 ;  /* 0x0000000116167807 */ /* 0x000fe40005800000 */
[----:B------:R-:W-:Y:S02]  /*3ed0*/  ISETP.LT.U32.AND P0, PT, R23, R18, PT ;  /* 0x000000121700720c */ /* 0x000fe40003f01070 */
[----:B------:R-:W-:Y:S02]  /*3ee0*/  LOP3.LUT P2, RZ, R22, 0xff, RZ, 0xc0, !PT ;  /* 0x000000ff16ff7812 */ /* 0x000fe4000784c0ff */
[----:B------:R-:W-:-:S04]  /*3ef0*/  ISETP.LT.AND.EX P0, PT, R20, R26, PT, P0 ;  /* 0x0000001a1400720c */ /* 0x000fc80003f01300 */
[C---:B---3--:R-:W-:Y:S02]  /*3f00*/  SEL R7, R23.reuse, R18, P0 ;  /* 0x0000001217077207 */ /* 0x048fe40000000000 */
[C---:B------:R-:W-:Y:S02]  /*3f10*/  SEL R8, R20.reuse, R26, P0 ;  /* 0x0000001a14087207 */ /* 0x040fe40000000000 */
[----:B------:R-:W-:Y:S02]  /*3f20*/  @!P3 SEL R7, R23, R18, !P1 ;  /* 0x000000121707b207 */ /* 0x000fe40004800000 */
[----:B------:R-:W-:Y:S02]  /*3f30*/  @!P3 SEL R8, R20, R26, !P1 ;  /* 0x0000001a1408b207 */ /* 0x000fe40004800000 */
[----:B------:R-:W-:Y:S02]  /*3f40*/  IADD3 R18, P1, PT, R15, UR6, RZ ;  /* 0x000000060f127c10 */ /* 0x000fe4000ff3e0ff */
[----:B------:R-:W-:Y:S01]  /*3f50*/  IADD3 R24, P4, PT, R19, UR6, RZ ;  /* 0x0000000613187c10 */ /* 0x000fe2000ff9e0ff */
[----:B------:R-:W-:-:S02]  /*3f60*/  VIADD R17, R17, 0x8 ;  /* 0x0000000811117836 */ /* 0x000fc40000000000 */
[----:B------:R-:W-:Y:S02]  /*3f70*/  VIADD R16, R16, 0x800 ;  /* 0x0000080010107836 */ /* 0x000fe40000000000 */
[----:B------:R-:W-:Y:S01]  /*3f80*/  VIADD R15, R15, 0x800 ;  /* 0x000008000f0f7836 */ /* 0x000fe20000000000 */
[C---:B------:R-:W-:Y:S02]  /*3f90*/  FSETP.GTU.AND P0, PT, R9.reuse, RZ, PT ;  /* 0x000000ff0900720b */ /* 0x040fe40003f0c000 */
[----:B------:R-:W-:Y:S02]  /*3fa0*/  FSETP.LE.AND P3, PT, R9, RZ, P2 ;  /* 0x000000ff0900720b */ /* 0x000fe40001763000 */
[----:B------:R-:W-:Y:S01]  /*3fb0*/  @!P2 SEL R22, RZ, 0x1, P0 ;  /* 0x00000001ff16a807 */ /* 0x000fe20000000000 */
[----:B------:R-:W-:-:S03]  /*3fc0*/  IMAD.X R9, RZ, RZ, R11, P1 ;  /* 0x000000ffff097224 */ /* 0x000fc600008e060b */
        /* <DEDUP_REMOVED lines=8> */
[C---:B--2---:R-:W-:Y:S01]  /*4050*/  FSETP.GTU.AND P0, PT, R25.reuse, RZ, PT ;  /* 0x000000ff1900720b */ /* 0x044fe20003f0c000 */
[----:B------:R-:W-:Y:S01]  /*4060*/  IMAD.X R7, RZ, RZ, R11, P4 ;  /* 0x000000ffff077224 */ /* 0x000fe200020e060b */
        /* <DEDUP_REMOVED lines=11> */
[----:B------:R-:W-:Y:S01]  /*4120*/  IMAD.X R5, RZ, RZ, R11, P0 ;  /* 0x000000ffff057224 */ /* 0x000fe200000e060b */
        /* <DEDUP_REMOVED lines=9> */
[----:B------:R-:W-:Y:S01]  /*41c0*/  IMAD.X R5, RZ, RZ, R11, P0 ;  /* 0x000000ffff057224 */ /* 0x000fe200000e060b */
        /* <DEDUP_REMOVED lines=15> */
[----:B-1----:R-:W-:Y:S05]  /*42c0*/  BSYNC.RECONVERGENT B3 ;  /* 0x0000000000037941 */ /* 0x002fea0003800200 */
.L_x_323:
[----:B------:R-:W-:-:S07]  /*42d0*/  VIADD R16, R16, 0xfffffc00 ;  /* 0xfffffc0010107836 */ /* 0x000fce0000000000 */
.L_x_322:
[----:B-1----:R-:W-:Y:S05]  /*42e0*/  BSYNC.RECONVERGENT B2 ;  /* 0x0000000000027941 */ /* 0x002fea0003800200 */
.L_x_321:
[----:B------:R-:W-:-:S13]  /*42f0*/  ISETP.NE.AND P0, PT, R21, RZ, PT ;  /* 0x000000ff1500720c */ /* 0x000fda0003f05270 */
[----:B------:R-:W-:Y:S05]  /*4300*/  @!P0 BRA `(.L_x_320) ;  /* 0x00000008000c8947 */ /* 0x000fea0003800000 */
[----:B------:R-:W-:Y:S01]  /*4310*/  ISETP.GE.U32.AND P0, PT, R21, 0x4, PT ;  /* 0x000000041500780c */ /* 0x000fe20003f06070 */
[----:B------:R-:W-:Y:S01]  /*4320*/  BSSY.RECONVERGENT B2, `(.L_x_325) ;  /* 0x0000045000027945 */ /* 0x000fe20003800200 */
[----:B------:R-:W-:-:S11]  /*4330*/  LOP3.LUT P1, R14, R14, 0x3, RZ, 0xc0, !PT ;  /* 0x000000030e0e7812 */ /* 0x000fd6000782c0ff */
[----:B------:R-:W-:Y:S05]  /*4340*/  @!P0 BRA `(.L_x_326) ;  /* 0x0000000400088947 */ /* 0x000fea0003800000 */
[----:B------:R-:W0:Y:S01]  /*4350*/  LDC.64 R2, c[0x0][0x380] ;  /* 0x0000e000ff027b82 */ /* 0x000e220000000a00 */
[----:B------:R-:W-:-:S04]  /*4360*/  IMAD.IADD R21, R16, 0x1, R13 ;  /* 0x0000000110157824 */ /* 0x000fc800078e020d */
        /* <DEDUP_REMOVED lines=13> */
[----:B------:R-:W-:Y:S02]  /*4440*/  IADD3 R21, P2, PT, R21, UR6, RZ ;  /* 0x0000000615157c10 */ /* 0x000fe4000ff5e0ff */
[----:B------:R-:W-:-:S03]  /*4450*/  IADD3 R17, P5, PT, R17, UR6, RZ ;  /* 0x0000000611117c10 */ /* 0x000fc6000ffbe0ff */
[--C-:B------:R-:W-:Y:S02]  /*4460*/  IMAD.X R8, RZ, RZ, R11.reuse, P2 ;  /* 0x000000ffff087224 */ /* 0x100fe400010e060b */
[----:B0-----:R-:W-:Y:S01]  /*4470*/  IMAD.X R3, RZ, RZ, R11, P5 ;  /* 0x000000ffff037224 */ /* 0x001fe200028e060b */
        /* <DEDUP_REMOVED lines=26> */
[----:B------:R-:W-:Y:S01]  /*4620*/  IMAD.X R3, RZ, RZ, R11, P0 ;  /* 0x000000ffff037224 */ /* 0x000fe200000e060b */
        /* <DEDUP_REMOVED lines=9> */
[----:B------:R-:W-:Y:S01]  /*46c0*/  IMAD.X R3, RZ, RZ, R11, P5 ;  /* 0x000000ffff037224 */ /* 0x000fe200028e060b */
        /* <DEDUP_REMOVED lines=10> */
.L_x_326:
[----:B------:R-:W-:Y:S05]  /*4770*/  BSYNC.RECONVERGENT B2 ;  /* 0x0000000000027941 */ /* 0x000fea0003800200 */
.L_x_325:
[----:B------:R-:W-:Y:S05]  /*4780*/  @!P1 BRA `(.L_x_320) ;  /* 0x0000000000ec9947 */ /* 0x000fea0003800000 */
[----:B------:R-:W-:Y:S01]  /*4790*/  ISETP.NE.AND P0, PT, R14, 0x1, PT ;  /* 0x000000010e00780c */ /* 0x000fe20003f05270 */
[----:B------:R-:W-:Y:S01]  /*47a0*/  BSSY.RECONVERGENT B2, `(.L_x_327) ;  /* 0x0000025000027945 */ /* 0x000fe20003800200 */
[----:B------:R-:W-:-:S11]  /*47b0*/  LOP3.LUT P1, RZ, R12, 0x100, RZ, 0xc0, !PT ;  /* 0x000001000cff7812 */ /* 0x000fd6000782c0ff */
[----:B------:R-:W-:Y:S05]  /*47c0*/  @!P0 BRA `(.L_x_328) ;  /* 0x0000000000888947 */ /* 0x000fea0003800000 */
[----:B------:R-:W0:Y:S01]  /*47d0*/  LDC.64 R2, c[0x0][0x380] ;  /* 0x0000e000ff027b82 */ /* 0x000e220000000a00 */
[----:B------:R-:W-:-:S04]  /*47e0*/  IMAD.IADD R7, R16, 0x1, R13 ;  /* 0x0000000110077824 */ /* 0x000fc800078e020d */
[C---:B------:R-:W-:Y:S02]  /*47f0*/  VIADD R9, R7.reuse, 0x100 ;  /* 0x0000010007097836 */ /* 0x040fe40000000000 */
[----:B0-----:R-:W-:-:S06]  /*4800*/  IMAD.WIDE.U32 R4, R7, 0x4, R2 ;  /* 0x0000000407047825 */ /* 0x001fcc00078e0002 */
[----:B------:R-:W2:Y:S01]  /*4810*/  LDG.E R4, desc[UR10][R4.64] ;  /* 0x0000000a04047981 */ /* 0x000ea2000c1e1900 */
[----:B------:R-:W-:-:S05]  /*4820*/  IMAD.WIDE.U32 R2, R9, 0x4, R2 ;  /* 0x0000000409027825 */ /* 0x000fca00078e0002 */
[----:B------:R0:W3:Y:S01]  /*4830*/  LDG.E R8, desc[UR10][R2.64] ;  /* 0x0000000a02087981 */ /* 0x0000e2000c1e1900 */
[----:B------:R-:W-:Y:S01]  /*4840*/  LOP3.LUT P2, RZ, R20, 0xff, RZ, 0xc0, !PT ;  /* 0x000000ff14ff7812 */ /* 0x000fe2000784c0ff */
[----:B------:R-:W-:Y:S01]  /*4850*/  VIADD R16, R16, 0x200 ;  /* 0x0000020010107836 */ /* 0x000fe20000000000 */
[----:B------:R-:W-:-:S04]  /*4860*/  IADD3 R7, P4, PT, R7, UR6, RZ ;  /* 0x0000000607077c10 */ /* 0x000fc8000ff9e0ff */
[----:B------:R-:W-:Y:S01]  /*4870*/  ISETP.LT.U32.AND P0, PT, R7, R18, PT ;  /* 0x000000120700720c */ /* 0x000fe20003f01070 */
[----:B------:R-:W-:-:S05]  /*4880*/  IMAD.X R6, RZ, RZ, R11, P4 ;  /* 0x000000ffff067224 */ /* 0x000fca00020e060b */
        /* <DEDUP_REMOVED lines=8> */
[----:B------:R-:W-:Y:S01]  /*4910*/  IMAD.X R4, RZ, RZ, R11, P5 ;  /* 0x000000ffff047224 */ /* 0x000fe200028e060b */
        /* <DEDUP_REMOVED lines=13> */
.L_x_328:
[----:B------:R-:W-:Y:S05]  /*49f0*/  BSYNC.RECONVERGENT B2 ;  /* 0x0000000000027941 */ /* 0x000fea0003800200 */
.L_x_327:
[----:B------:R-:W-:Y:S05]  /*4a00*/  @P1 BRA `(.L_x_320) ;  /* 0x00000000004c1947 */ /* 0x000fea0003800000 */
[----:B------:R-:W0:Y:S01]  /*4a10*/  LDC.64 R2, c[0x0][0x380] ;  /* 0x0000e000ff027b82 */ /* 0x000e220000000a00 */
[----:B------:R-:W-:-:S04]  /*4a20*/  IMAD.IADD R13, R16, 0x1, R13 ;  /* 0x00000001100d7824 */ /* 0x000fc800078e020d */
[----:B0-----:R-:W-:-:S06]  /*4a30*/  IMAD.WIDE.U32 R2, R13, 0x4, R2 ;  /* 0x000000040d027825 */ /* 0x001fcc00078e0002 */
[----:B------:R-:W2:Y:S01]  /*4a40*/  LDG.E R2, desc[UR10][R2.64] ;  /* 0x0000000a02027981 */ /* 0x000ea2000c1e1900 */
[----:B------:R-:W-:Y:S02]  /*4a50*/  LOP3.LUT P3, RZ, R20, 0xff, RZ, 0xc0, !PT ;  /* 0x000000ff14ff7812 */ /* 0x000fe4000786c0ff */
[----:B------:R-:W-:-:S05]  /*4a60*/  IADD3 R13, P0, PT, R13, UR6, RZ ;  /* 0x000000060d0d7c10 */ /* 0x000fca000ff1e0ff */
[----:B------:R-:W-:Y:S01]  /*4a70*/  IMAD.X R6, RZ, RZ, R11, P0 ;  /* 0x000000ffff067224 */ /* 0x000fe200000e060b */
        /* <DEDUP_REMOVED lines=12> */
.L_x_320:
[----:B-1----:R-:W-:Y:S05]  /*4b40*/  BSYNC.RECONVERGENT B1 ;  /* 0x0000000000017941 */ /* 0x002fea0003800200 */
.L_x_314:
        /* <DEDUP_REMOVED lines=24> */
.L_x_330:
[----:B------:R-:W-:Y:S05]  /*4cd0*/  BSYNC.RECONVERGENT B1 ;  /* 0x0000000000017941 */ /* 0x000fea0003800200 */
.L_x_329:
        /* <DEDUP_REMOVED lines=23> */
.L_x_332:
[----:B------:R-:W-:Y:S05]  /*4e50*/  BSYNC.RECONVERGENT B1 ;  /* 0x0000000000017941 */ /* 0x000fea0003800200 */
.L_x_331:
        /* <DEDUP_REMOVED lines=20> */
.L_x_334:
[----:B------:R-:W-:Y:S05]  /*4fa0*/  BSYNC.RECONVERGENT B1 ;  /* 0x0000000000017941 */ /* 0x000fea0003800200 */
.L_x_333:
        /* <DEDUP_REMOVED lines=20> */
.L_x_336:
[----:B------:R-:W-:Y:S05]  /*50f0*/  BSYNC.RECONVERGENT B1 ;  /* 0x0000000000017941 */ /* 0x000fea0003800200 */
.L_x_335:
        /* <DEDUP_REMOVED lines=20> */
.L_x_338:
[----:B------:R-:W-:Y:S05]  /*5240*/  BSYNC.RECONVERGENT B1 ;  /* 0x0000000000017941 */ /* 0x000fea0003800200 */
.L_x_337:
        /* <DEDUP_REMOVED lines=10> */
.L_x_340:
[----:B------:R-:W-:Y:S05]  /*52f0*/  BSYNC.RECONVERGENT B1 ;  /* 0x0000000000017941 */ /* 0x000fea0003800200 */
.L_x_339:
        /* <DEDUP_REMOVED lines=83> */
.L_x_295:
[----:B------:R-:W-:Y:S05]  /*5830*/  BSYNC.RECONVERGENT B0 ;  /* 0x0000000000007941 */ /* 0x000fea0003800200 */
.L_x_270:
[----:B------:R-:W-:Y:S05]  /*5840*/  @P1 EXIT ;  /* 0x000000000000194d */ /* 0x000fea0003800000 */
[----:B012---:R-:W0:Y:S02]  /*5850*/  LDC.64 R2, c[0x0][0x398] ;  /* 0x0000e600ff027b82 */ /* 0x007e240000000a00 */
[----:B0-----:R-:W-:-:S05]  /*5860*/  IMAD.WIDE.U32 R2, R0, 0x10, R2 ;  /* 0x0000001000027825 */ /* 0x001fca00078e0002 */
[----:B------:R-:W-:Y:S04]  /*5870*/  STG.E.64 desc[UR10][R2.64+0x8], R18 ;  /* 0x0000081202007986 */ /* 0x000fe8000c101b0a */
[----:B------:R-:W-:Y:S01]  /*5880*/  STG.E.U8 desc[UR10][R2.64], R20 ;  /* 0x0000001402007986 */ /* 0x000fe2000c10110a */
[----:B------:R-:W-:Y:S05]  /*5890*/  EXIT ;  /* 0x000000000000794d */ /* 0x000fea0003800000 */
.L_x_341:
        /* <DEDUP_REMOVED lines=14> */
.L_x_421:


//--------------------- .text._ZN3cub18CUB_300001_SM_10006detail6reduce28DeviceReduceSingleTileKernelINS2_10policy_hubIN4cuda3std3__45tupleIJblEEEjN6thrust24THRUST_300001_SM_1000_NS8cuda_cub9__find_if7functorIS9_EEE10Policy1000ENSB_12zip_iteratorINS8_IJNSD_26transform_input_iterator_tIbNSB_6detail15normal_iteratorINSB_10device_ptrIfEEEE20less_than_or_eq_zeroEENSB_17counting_iteratorIlNSB_11use_defaultESS_SS_EEEEEEEPS9_jSF_S9_S9_NS7_10__identityEEEvT0_T1_T2_T3_T4_T6_ --------------------------
	.section	.text._ZN3cub18CUB_300001_SM_10006detail6reduce28DeviceReduceSingleTileKernelINS2_10policy_hubIN4cuda3std3__45tupleIJblEEEjN6thrust24THRUST_300001_SM_1000_NS8cuda_cub9__find_if7functorIS9_EEE10Policy1000ENSB_12zip_iteratorINS8_IJNSD_26transform_input_iterator_tIbNSB_6detail15normal_iteratorINSB_10device_ptrIfEEEE20less_than_or_eq_zeroEENSB_17counting_iteratorIlNSB_11use_defaultESS_SS_EEEEEEEPS9_jSF_S9_S9_NS7_10__identityEEEvT0_T1_T2_T3_T4_T6_,"ax",@progbits
	.align	128
        .global         _ZN3cub18CUB_300001_SM_10006detail6reduce28DeviceReduceSingleTileKernelINS2_10policy_hubIN4cuda3std3__45tupleIJblEEEjN6thrust24THRUST_300001_SM_1000_NS8cuda_cub9__find_if7functorIS9_EEE10Policy1000ENSB_12zip_iteratorINS8_IJNSD_26transform_input_iterator_tIbNSB_6detail15normal_iteratorINSB_10device_ptrIfEEEE20less_than_or_eq_zeroEENSB_17counting_iteratorIlNSB_11use_defaultESS_SS_EEEEEEEPS9_jSF_S9_S9_NS7_10__identityEEEvT0_T1_T2_T3_T4_T6_
        .type           _ZN3cub18CUB_300001_SM_10006detail6reduce28DeviceReduceSingleTileKernelINS2_10policy_hubIN4cuda3std3__45tupleIJblEEEjN6thrust24THRUST_300001_SM_1000_NS8cuda_cub9__find_if7functorIS9_EEE10Policy1000ENSB_12zip_iteratorINS8_IJNSD_26transform_input_iterator_tIbNSB_6detail15normal_iteratorINSB_10device_ptrIfEEEE20less_than_or_eq_zeroEENSB_17counting_iteratorIlNSB_11use_defaultESS_SS_EEEEEEEPS9_jSF_S9_S9_NS7_10__identityEEEvT0_T1_T2_T3_T4_T6_,@function
        .size           _ZN3cub18CUB_300001_SM_10006detail6reduce28DeviceReduceSingleTileKernelINS2_10policy_hubIN4cuda3std3__45tupleIJblEEEjN6thrust24THRUST_300001_SM_1000_NS8cuda_cub9__find_if7functorIS9_EEE10Policy1000ENSB_12zip_iteratorINS8_IJNSD_26transform_input_iterator_tIbNSB_6detail15normal_iteratorINSB_10device_ptrIfEEEE20less_than_or_eq_zeroEENSB_17counting_iteratorIlNSB_11use_defaultESS_SS_EEEEEEEPS9_jSF_S9_S9_NS7_10__identityEEEvT0_T1_T2_T3_T4_T6_,(.L_x_422 - _ZN3cub18CUB_300001_SM_10006detail6reduce28DeviceReduceSingleTileKernelINS2_10policy_hubIN4cuda3std3__45tupleIJblEEEjN6thrust24THRUST_300001_SM_1000_NS8cuda_cub9__find_if7functorIS9_EEE10Policy1000ENSB_12zip_iteratorINS8_IJNSD_26transform_input_iterator_tIbNSB_6detail15normal_iteratorINSB_10device_ptrIfEEEE20less_than_or_eq_zeroEENSB_17counting_iteratorIlNSB_11use_defaultESS_SS_EEEEEEEPS9_jSF_S9_S9_NS7_10__identityEEEvT0_T1_T2_T3_T4_T6_)
        .other          _ZN3cub18CUB_300001_SM_10006detail6reduce28DeviceReduceSingleTileKernelINS2_10policy_hubIN4cuda3std3__45tupleIJblEEEjN6thrust24THRUST_300001_SM_1000_NS8cuda_cub9__find_if7functorIS9_EEE10Policy1000ENSB_12zip_iteratorINS8_IJNSD_26transform_input_iterator_tIbNSB_6detail15normal_iteratorINSB_10device_ptrIfEEEE20less_than_or_eq_zeroEENSB_17counting_iteratorIlNSB_11use_defaultESS_SS_EEEEEEEPS9_jSF_S9_S9_NS7_10__identityEEEvT0_T1_T2_T3_T4_T6_,@"STO_CUDA_ENTRY STV_DEFAULT"
_ZN3cub18CUB_300001_SM_10006detail6reduce28DeviceReduceSingleTileKernelINS2_10policy_hubIN4cuda3std3__45tupleIJblEEEjN6thrust24THRUST_300001_SM_1000_NS8cuda_cub9__find_if7functorIS9_EEE10Policy1000ENSB_12zip_iteratorINS8_IJNSD_26transform_input_iterator_tIbNSB_6detail15normal_iteratorINSB_10device_ptrIfEEEE20less_than_or_eq_zeroEENSB_17counting_iteratorIlNSB_11use_defaultESS_SS_EEEEEEEPS9_jSF_S9_S9_NS7_10__identityEEEvT0_T1_T2_T3_T4_T6_:
.text._ZN3cub18CUB_300001_SM_10006detail6reduce28DeviceReduceSingleTileKernelINS2_10policy_hubIN4cuda3std3__45tupleIJblEEEjN6thrust24THRUST_300001_SM_1000_NS8cuda_cub9__find_if7functorIS9_EEE10Policy1000ENSB_12zip_iteratorINS8_IJNSD_26transform_input_iterator_tIbNSB_6detail15normal_iteratorINSB_10device_ptrIfEEEE20less_than_or_eq_zeroEENSB_17counting_iteratorIlNSB_11use_defaultESS_SS_EEEEEEEPS9_jSF_S9_S9_NS7_10__identityEEEvT0_T1_T2_T3_T4_T6_:
        /* <DEDUP_REMOVED lines=14> */
.L_x_342:
[----:B------:R-:W-:Y:S01]  /*00e0*/  UISETP.GT.U32.AND UP0, UPT, UR4, 0x3ff, UPT ;  /* 0x000003ff0400788c */ /* 0x000fe2000bf04070 */
[----:B------:R-:W-:Y:S08]  /*00f0*/  BSSY.RECONVERGENT B0, `(.L_x_343) ;  /* 0x0000545000007945 */ /* 0x000ff00003800200 */
        /* <DEDUP_REMOVED lines=31> */
.L_x_349:
        /* <DEDUP_REMOVED lines=11> */
[C---:B------:R-:W-:Y:S01]  /*03a0*/  IADD3 R15, P3, PT, R7.reuse, UR6, RZ ;  /* 0x00000006070f7c10 */ /* 0x040fe2000ff7e0ff */
[----:B------:R-:W-:Y:S01]  /*03b0*/  VIADD R7, R7, 0x800 ;  /* 0x0000080007077836 */ /* 0x000fe20000000000 */
[----:B--2---:R-:W-:-:S02]  /*03c0*/  FSETP.GTU.AND P0, PT, R10, RZ, PT ;  /* 0x000000ff0a00720b */ /* 0x004fc40003f0c000 */
[----:B------:R-:W-:Y:S01]  /*03d0*/  FSETP.LE.AND P2, PT, R10, RZ, P5 ;  /* 0x000000ff0a00720b */ /* 0x000fe20002f43000 */
[----:B------:R-:W-:-:S06]  /*03e0*/  IMAD.X R10, RZ, RZ, UR7, P3 ;  /* 0x00000007ff0a7e24 */ /* 0x000fcc00098e06ff */
[----:B------:R-:W-:Y:S02]  /*03f0*/  @!P5 SEL R14, RZ, 0x1, P0 ;  /* 0x00000001ff0ed807 */ /* 0x000fe40000000000 */
[----:B---3--:R-:W-:Y:S02]  /*0400*/  FSETP.GTU.AND P6, PT, R19, RZ, PT ;  /* 0x000000ff1300720b */ /* 0x008fe40003fcc000 */
[----:B------:R-:W-:Y:S02]  /*0410*/  SEL R14, R14, 0x1, !P2 ;  /* 0x000000010e0e7807 */ /* 0x000fe40005000000 */
[----:B------:R-:W-:Y:S02]  /*0420*/  ISETP.LT.U32.AND P0, PT, R15, R12, PT ;  /* 0x0000000c0f00720c */ /* 0x000fe40003f01070 */
[----:B------:R-:W-:Y:S02]  /*0430*/  LOP3.LUT P3, RZ, R14, 0xff, RZ, 0xc0, !PT ;  /* 0x000000ff0eff7812 */ /* 0x000fe4000786c0ff */
[----:B------:R-:W-:-:S02]  /*0440*/  ISETP.LT.AND.EX P0, PT, R10, R13, PT, P0 ;  /* 0x0000000d0a00720c */ /* 0x000fc40003f01300 */
[----:B------:R-:W-:Y:S02]  /*0450*/  FSETP.LE.AND P4, PT, R19, RZ, P3 ;  /* 0x000000ff1300720b */ /* 0x000fe40001f83000 */
[CC--:B------:R-:W-:Y:S02]  /*0460*/  SEL R25, R15.reuse, R12.reuse, P0 ;  /* 0x0000000c0f197207 */ /* 0x0c0fe40000000000 */
[CC--:B0-----:R-:W-:Y:S02]  /*0470*/  SEL R20, R10.reuse, R13.reuse, P0 ;  /* 0x0000000d0a147207 */ /* 0x0c1fe40000000000 */
        /* <DEDUP_REMOVED lines=53> */
[----:B------:R-:W-:Y:S02]  /*07d0*/  @!P3 SEL R14, RZ, 0x1, P0 ;  /* 0x00000001ff0eb807 */ /* 0x000fe40000000000 */
[----:B------:R-:W-:-:S02]  /*07e0*/  IADD3 R12, P6, PT, R15, 0x500, RZ ;  /* 0x000005000f0c7810 */ /* 0x000fc40007fde0ff */
[----:B------:R-:W-:Y:S02]  /*07f0*/  SEL R14, R14, 0x1, !P4 ;  /* 0x000000010e0e7807 */ /* 0x000fe40006000000 */
[----:B------:R-:W-:Y:S01]  /*0800*/  @!P5 SEL R20, R13, R18, !P2 ;  /* 0x000000120d14d207 */ /* 0x000fe20005000000 */
[----:B------:R-:W-:Y:S01]  /*0810*/  IMAD.X R13, RZ, RZ, R10, P6 ;  /* 0x000000ffff0d7224 */ /* 0x000fe200030e060a */
[----:B------:R-:W-:Y:S02]  /*0820*/  ISETP.LT.U32.AND P0, PT, R12, R19, PT ;  /* 0x000000130c00720c */ /* 0x000fe40003f01070 */
[----:B------:R-:W-:Y:S02]  /*0830*/  LOP3.LUT P2, RZ, R14, 0xff, RZ, 0xc0, !PT ;  /* 0x000000ff0eff7812 */ /* 0x000fe4000784c0ff */
[----:B------:R-:W-:-:S04]  /*0840*/  ISETP.LT.AND.EX P0, PT, R13, R20, PT, P0 ;  /* 0x000000140d00720c */ /* 0x000fc80003f01300 */
[CC--:B------:R-:W-:Y:S02]  /*0850*/  SEL R17, R12.reuse, R19.reuse, P0 ;  /* 0x000000130c117207 */ /* 0x0c0fe40000000000 */
[CC--:B------:R-:W-:Y:S02]  /*0860*/  SEL R18, R13.reuse, R20.reuse, P0 ;  /* 0x000000140d127207 */ /* 0x0c0fe40000000000 */
[----:B------:R-:W-:Y:S02]  /*0870*/  @!P4 SEL R17, R12, R19, !P3 ;  /* 0x000000130c11c207 */ /* 0x000fe40005800000 */
[----:B------:R-:W-:Y:S02]  /*0880*/  @!P4 SEL R18, R13, R20, !P3 ;  /* 0x000000140d12c207 */ /* 0x000fe40005800000 */
[----:B------:R-:W-:Y:S02]  /*0890*/  IADD3 R12, P0, PT, R15, 0x600, RZ ;  /* 0x000006000f0c7810 */ /* 0x000fe40007f1e0ff */
[----:B------:R-:W-:-:S02]  /*08a0*/  FSETP.GTU.AND P3, PT, R11, RZ, PT ;  /* 0x000000ff0b00720b */ /* 0x000fc40003f6c000 */
[----:B------:R-:W-:Y:S01]  /*08b0*/  FSETP.LE.AND P4, PT, R11, RZ, P2 ;  /* 0x000000ff0b00720b */ /* 0x000fe20001783000 */
[----:B------:R-:W-:Y:S01]  /*08c0*/  IMAD.X R13, RZ, RZ, R10, P0 ;  /* 0x000000ffff0d7224 */ /* 0x000fe200000e060a */
[----:B------:R-:W-:Y:S02]  /*08d0*/  @!P2 SEL R14, RZ, 0x1, P3 ;  /* 0x00000001ff0ea807 */ /* 0x000fe40001800000 */
[----:B------:R-:W-:Y:S02]  /*08e0*/  ISETP.LT.U32.AND P0, PT, R12, R17, PT ;  /* 0x000000110c00720c */ /* 0x000fe40003f01070 */
[----:B------:R-:W-:Y:S02]  /*08f0*/  SEL R14, R14, 0x1, !P4 ;  /* 0x000000010e0e7807 */ /* 0x000fe40006000000 */
[----:B------:R-:W-:Y:S02]  /*0900*/  IADD3 R15, P5, PT, R15, 0x700, RZ ;  /* 0x000007000f0f7810 */ /* 0x000fe40007fbe0ff */
[----:B------:R-:W-:-:S02]  /*0910*/  ISETP.LT.AND.EX P0, PT, R13, R18, PT, P0 ;  /* 0x000000120d00720c */ /* 0x000fc40003f01300 */
[----:B------:R-:W-:Y:S01]  /*0920*/  LOP3.LUT P3, RZ, R14, 0xff, RZ, 0xc0, !PT ;  /* 0x000000ff0eff7812 */ /* 0x000fe2000786c0ff */
[----:B------:R-:W-:Y:S01]  /*0930*/  IMAD.X R10, RZ, RZ, R10, P5 ;  /* 0x000000ffff0a7224 */ /* 0x000fe200028e060a */
[-C--:B------:R-:W-:Y:S02]  /*0940*/  SEL R16, R12, R17.reuse, P0 ;  /* 0x000000110c107207 */ /* 0x080fe40000000000 */
[CC--:B------:R-:W-:Y:S02]  /*0950*/  SEL R11, R13.reuse, R18.reuse, P0 ;  /* 0x000000120d0b7207 */ /* 0x0c0fe40000000000 */
[----:B------:R-:W-:Y:S02]  /*0960*/  ISETP.NE.AND P5, PT, R8, RZ, PT ;  /* 0x000000ff0800720c */ /* 0x000fe40003fa5270 */
[----:B------:R-:W-:Y:S02]  /*0970*/  @!P4 SEL R16, R12, R17, !P2 ;  /* 0x000000110c10c207 */ /* 0x000fe40005000000 */
[----:B------:R-:W-:-:S02]  /*0980*/  @!P4 SEL R11, R13, R18, !P2 ;  /* 0x000000120d0bc207 */ /* 0x000fc40005000000 */
[----:B------:R-:W-:Y:S02]  /*0990*/  FSETP.LE.AND P2, PT, R9, RZ, P3 ;  /* 0x000000ff0900720b */ /* 0x000fe40001f43000 */
[-C--:B------:R-:W-:Y:S02]  /*09a0*/  ISETP.LT.U32.AND P0, PT, R15, R16.reuse, PT ;  /* 0x000000100f00720c */ /* 0x080fe40003f01070 */
[----:B------:R-:W-:Y:S02]  /*09b0*/  FSETP.GTU.AND P4, PT, R9, RZ, PT ;  /* 0x000000ff0900720b */ /* 0x000fe40003f8c000 */
[----:B------:R-:W-:Y:S02]  /*09c0*/  ISETP.LT.AND.EX P0, PT, R10, R11, PT, P0 ;  /* 0x0000000b0a00720c */ /* 0x000fe40003f01300 */
[----:B------:R-:W-:Y:S02]  /*09d0*/  @!P3 SEL R14, RZ, 0x1, P4 ;  /* 0x00000001ff0eb807 */ /* 0x000fe40002000000 */
[----:B------:R-:W-:-:S02]  /*09e0*/  SEL R12, R15, R16, P0 ;  /* 0x000000100f0c7207 */ /* 0x000fc40000000000 */
[-C--:B------:R-:W-:Y:S02]  /*09f0*/  SEL R13, R10, R11.reuse, P0 ;  /* 0x0000000b0a0d7207 */ /* 0x080fe40000000000 */
[----:B------:R-:W-:Y:S02]  /*0a00*/  SEL R14, R14, 0x1, !P2 ;  /* 0x000000010e0e7807 */ /* 0x000fe40005000000 */
[----:B------:R-:W-:Y:S02]  /*0a10*/  @!P2 SEL R12, R15, R16, !P3 ;  /* 0x000000100f0ca207 */ /* 0x000fe40005800000 */
[----:B------:R-:W-:Y:S01]  /*0a20*/  @!P2 SEL R13, R10, R11, !P3 ;  /* 0x0000000b0a0da207 */ /* 0x000fe20005800000 */
[----:B------:R-:W-:Y:S06]  /*0a30*/  @P5 BRA `(.L_x_349) ;  /* 0xfffffff8002c5947 */ /* 0x000fec000383ffff */
.L_x_348:
[----:B------:R-:W-:Y:S05]  /*0a40*/  BSYNC.RECONVERGENT B2 ;  /* 0x0000000000027941 */ /* 0x000fea0003800200 */
.L_x_347:
        /* <DEDUP_REMOVED lines=13> */
[C---:B--2---:R-:W-:Y:S01]  /*0b20*/  IADD3 R15, P2, PT, R7.reuse, UR10, RZ ;  /* 0x0000000a070f7c10 */ /* 0x044fe2000ff5e0ff */
[----:B0-----:R-:W-:-:S05]  /*0b30*/  VIADD R4, R7, 0x100 ;  /* 0x0000010007047836 */ /* 0x001fca0000000000 */
[----:B------:R-:W-:Y:S01]  /*0b40*/  IADD3 R5, P5, PT, R4, UR10, RZ ;  /* 0x0000000a04057c10 */ /* 0x000fe2000ffbe0ff */
[----:B------:R-:W-:Y:S01]  /*0b50*/  VIADD R4, R7, 0x200 ;  /* 0x0000020007047836 */ /* 0x000fe20000000000 */
[C---:B---3--:R-:W-:Y:S02]  /*0b60*/  FSETP.GTU.AND P0, PT, R10.reuse, RZ, PT ;  /* 0x000000ff0a00720b */ /* 0x048fe40003f0c000 */
[----:B------:R-:W-:Y:S01]  /*0b70*/  FSETP.LE.AND P4, PT, R10, RZ, P3 ;  /* 0x000000ff0a00720b */ /* 0x000fe20001f83000 */
[----:B------:R-:W-:Y:S01]  /*0b80*/  IMAD.X R10, RZ, RZ, UR11, P2 ;  /* 0x0000000bff0a7e24 */ /* 0x000fe200090e06ff */
[----:B------:R-:W-:Y:S02]  /*0b90*/  @!P3 SEL R14, RZ, 0x1, P0 ;  /* 0x00000001ff0eb807 */ /* 0x000fe40000000000 */
[----:B------:R-:W-:Y:S02]  /*0ba0*/  ISETP.LT.U32.AND P0, PT, R15, R12, PT ;  /* 0x0000000c0f00720c */ /* 0x000fe40003f01070 */
[----:B------:R-:W-:-:S02]  /*0bb0*/  SEL R14, R14, 0x1, !P4 ;  /* 0x000000010e0e7807 */ /* 0x000fc40006000000 */
[-C--:B------:R-:W-:Y:S02]  /*0bc0*/  ISETP.LT.AND.EX P0, PT, R10, R13.reuse, PT, P0 ;  /* 0x0000000d0a00720c */ /* 0x080fe40003f01300 */
[----:B------:R-:W-:Y:S02]  /*0bd0*/  LOP3.LUT P2, RZ, R14, 0xff, RZ, 0xc0, !PT ;  /* 0x000000ff0eff7812 */ /* 0x000fe4000784c0ff */
[CC--:B------:R-:W-:Y:S02]  /*0be0*/  SEL R16, R15.reuse, R12.reuse, P0 ;  /* 0x0000000c0f107207 */ /* 0x0c0fe40000000000 */
[----:B------:R-:W-:Y:S02]  /*0bf0*/  SEL R11, R10, R13, P0 ;  /* 0x0000000d0a0b7207 */ /* 0x000fe40000000000 */
[----:B----4-:R-:W-:Y:S02]  /*0c00*/  FSETP.GTU.AND P0, PT, R6, RZ, PT ;  /* 0x000000ff0600720b */ /* 0x010fe40003f0c000 */
[----:B------:R-:W-:-:S02]  /*0c10*/  @!P4 SEL R16, R15, R12, !P3 ;  /* 0x0000000c0f10c207 */ /* 0x000fc40005800000 */
[----:B------:R-:W-:Y:S02]  /*0c20*/  @!P4 SEL R11, R10, R13, !P3 ;  /* 0x0000000d0a0bc207 */ /* 0x000fe40005800000 */
[----:B------:R-:W-:Y:S01]  /*0c30*/  FSETP.LE.AND P4, PT, R6, RZ, P2 ;  /* 0x000000ff0600720b */ /* 0x000fe20001783000 */
[----:B------:R-:W-:Y:S01]  /*0c40*/  IMAD.X R6, RZ, RZ, UR11, P5 ;  /* 0x0000000bff067e24 */ /* 0x000fe2000a8e06ff */
[----:B------:R-:W-:Y:S02]  /*0c50*/  @!P2 SEL R14, RZ, 0x1, P0 ;  /* 0x00000001ff0ea807 */ /* 0x000fe40000000000 */
        /* <DEDUP_REMOVED lines=22> */
[----:B------:R-:W-:Y:S01]  /*0dc0*/  @!P4 SEL R11, R5, R10, !P3 ;  /* 0x0000000a050bc207 */ /* 0x000fe20005800000 */
[----:B------:R-:W-:Y:S01]  /*0dd0*/  IMAD.X R5, RZ, RZ, UR11, P5 ;  /* 0x0000000bff057e24 */ /* 0x000fe2000a8e06ff */
[----:B------:R-:W-:Y:S02]  /*0de0*/  @!P4 SEL R6, R8, R13, !P3 ;  /* 0x0000000d0806c207 */ /* 0x000fe40005800000 */
[C---:B------:R-:W-:Y:S02]  /*0df0*/  FSETP.LE.AND P3, PT, R9.reuse, RZ, P2 ;  /* 0x000000ff0900720b */ /* 0x040fe40001763000 */
[----:B------:R-:W-:Y:S02]  /*0e00*/  ISETP.LT.U32.AND P0, PT, R4, R11, PT ;  /* 0x0000000b0400720c */ /* 0x000fe40003f01070 */
[----:B------:R-:W-:-:S02]  /*0e10*/  FSETP.GTU.AND P4, PT, R9, RZ, PT ;  /* 0x000000ff0900720b */ /* 0x000fc40003f8c000 */
[CC--:B------:R-:W-:Y:S02]  /*0e20*/  ISETP.LT.AND.EX P0, PT, R5.reuse, R6.reuse, PT, P0 ;  /* 0x000000060500720c */ /* 0x0c0fe40003f01300 */
[----:B------:R-:W-:Y:S02]  /*0e30*/  @!P2 SEL R14, RZ, 0x1, P4 ;  /* 0x00000001ff0ea807 */ /* 0x000fe40002000000 */
[-C--:B------:R-:W-:Y:S02]  /*0e40*/  SEL R12, R4, R11.reuse, P0 ;  /* 0x0000000b040c7207 */ /* 0x080fe40000000000 */
[----:B------:R-:W-:Y:S02]  /*0e50*/  SEL R13, R5, R6, P0 ;  /* 0x00000006050d7207 */ /* 0x000fe40000000000 */
[----:B------:R-:W-:Y:S02]  /*0e60*/  SEL R14, R14, 0x1, !P3 ;  /* 0x000000010e0e7807 */ /* 0x000fe40005800000 */
[----:B------:R-:W-:-:S02]  /*0e70*/  @!P3 SEL R12, R4, R11, !P2 ;  /* 0x0000000b040cb207 */ /* 0x000fc40005000000 */
[----:B------:R-:W-:-:S07]  /*0e80*/  @!P3 SEL R13, R5, R6, !P2 ;  /* 0x00000006050db207 */ /* 0x000fce0005000000 */
.L_x_351:
[----:B------:R-:W-:Y:S05]  /*0e90*/  BSYNC.RECONVERGENT B2 ;  /* 0x0000000000027941 */ /* 0x000fea0003800200 */
.L_x_350:
        /* <DEDUP_REMOVED lines=20> */
[----:B------:R-:W-:-:S02]  /*0fe0*/  SEL R14, R14, 0x1, !P3 ;  /* 0x000000010e0e7807 */ /* 0x000fc40005800000 */
[-C--:B------:R-:W-:Y:S02]  /*0ff0*/  ISETP.LT.AND.EX P0, PT, R2, R13.reuse, PT, P0 ;  /* 0x0000000d0200720c */ /* 0x080fe40003f01300 */
[----:B------:R-:W-:Y:S02]  /*1000*/  LOP3.LUT P4, RZ, R14, 0xff, RZ, 0xc0, !PT ;  /* 0x000000ff0eff7812 */ /* 0x000fe4000788c0ff */
[CC--:B0-----:R-:W-:Y:S02]  /*1010*/  SEL R4, R9.reuse, R12.reuse, P0 ;  /* 0x0000000c09047207 */ /* 0x0c1fe40000000000 */
[CC--:B------:R-:W-:Y:S02]  /*1020*/  SEL R5, R2.reuse, R13.reuse, P0 ;  /* 0x0000000d02057207 */ /* 0x0c0fe40000000000 */
[----:B------:R-:W-:Y:S02]  /*1030*/  @!P3 SEL R4, R9, R12, !P2 ;  /* 0x0000000c0904b207 */ /* 0x000fe40005000000 */
[----:B------:R-:W-:Y:S01]  /*1040*/  @!P3 SEL R5, R2, R13, !P2 ;  /* 0x0000000d0205b207 */ /* 0x000fe20005000000 */
[----:B------:R-:W-:Y:S01]  /*1050*/  IMAD.X R2, RZ, RZ, UR11, P5 ;  /* 0x0000000bff027e24 */ /* 0x000fe2000a8e06ff */
[----:B----4-:R-:W-:-:S02]  /*1060*/  FSETP.LE.AND P3, PT, R8, RZ, P4 ;  /* 0x000000ff0800720b */ /* 0x010fc40002763000 */
        /* <DEDUP_REMOVED lines=8> */
[----:B------:R-:W-:-:S07]  /*10f0*/  @!P3 SEL R13, R2, R5, !P4 ;  /* 0x00000005020db207 */ /* 0x000fce0006000000 */
.L_x_353:
[----:B------:R-:W-:Y:S05]  /*1100*/  BSYNC.RECONVERGENT B2 ;  /* 0x0000000000027941 */ /* 0x000fea0003800200 */
.L_x_352:
        /* <DEDUP_REMOVED lines=20> */
.L_x_346:
[----:B------:R-:W-:Y:S05]  /*1250*/  BSYNC.RECONVERGENT B1 ;  /* 0x0000000000017941 */ /* 0x000fea0003800200 */
.L_x_345:
[----:B------:R-:W-:-:S09]  /*1260*/  UISETP.GE.U32.AND UP0, UPT, UR4, 0x100, UPT ;  /* 0x000001000400788c */ /* 0x000fd2000bf06070 */
        /* <DEDUP_REMOVED lines=25> */
.L_x_356:
[----:B------:R-:W-:Y:S05]  /*1400*/  BSYNC.RECONVERGENT B1 ;  /* 0x0000000000017941 */ /* 0x000fea0003800200 */
.L_x_355:
        /* <DEDUP_REMOVED lines=23> */
.L_x_358:
[----:B------:R-:W-:Y:S05]  /*1580*/  BSYNC.RECONVERGENT B1 ;  /* 0x0000000000017941 */ /* 0x000fea0003800200 */
.L_x_357:
        /* <DEDUP_REMOVED lines=20> */
.L_x_360:
[----:B------:R-:W-:Y:S05]  /*16d0*/  BSYNC.RECONVERGENT B1 ;  /* 0x0000000000017941 */ /* 0x000fea0003800200 */
.L_x_359:
        /* <DEDUP_REMOVED lines=20> */
.L_x_362:
[----:B------:R-:W-:Y:S05]  /*1820*/  BSYNC.RECONVERGENT B1 ;  /* 0x0000000000017941 */ /* 0x000fea0003800200 */
.L_x_361:
        /* <DEDUP_REMOVED lines=20> */
.L_x_364:
[----:B------:R-:W-:Y:S05]  /*1970*/  BSYNC.RECONVERGENT B1 ;  /* 0x0000000000017941 */ /* 0x000fea0003800200 */
.L_x_363:
[----:B------:R-:W-:Y:S04]  /*1980*/  BSSY.RECONVERGENT B1, `(.L_x_365) ;  /* 0x000000a000017945 */ /* 0x000fe80003800200 */
[----:B------:R-:W-:Y:S05]  /*1990*/  @P1 BRA `(.L_x_366) ;  /* 0x0000000000201947 */ /* 0x000fea0003800000 */
[----:B0-----:R-:W0:Y:S01]  /*19a0*/  S2R R5, SR_CgaCtaId ;  /* 0x0000000000057919 */ /* 0x001e220000008800 */
[----:B--2---:R-:W-:Y:S02]  /*19b0*/  MOV R4, 0x400 ;  /* 0x0000040000047802 */ /* 0x004fe40000000f00 */
[----:B------:R-:W-:-:S04]  /*19c0*/  SHF.R.U32.HI R2, RZ, 0x1, R3 ;  /* 0x00000001ff027819 */ /* 0x000fc80000011603 */
[----:B------:R-:W-:Y:S02]  /*19d0*/  LOP3.LUT R2, R2, 0x1f0, RZ, 0xc0, !PT ;  /* 0x000001f002027812 */ /* 0x000fe400078ec0ff */
[----:B0-----:R-:W-:-:S05]  /*19e0*/  LEA R5, R5, R4, 0x18 ;  /* 0x0000000405057211 */ /* 0x001fca00078ec0ff */
[----:B------:R-:W-:-:S05]  /*19f0*/  IMAD.IADD R5, R2, 0x1, R5 ;  /* 0x0000000102057824 */ /* 0x000fca00078e0205 */
[----:B------:R0:W-:Y:S04]  /*1a00*/  STS.64 [R5+0x10], R12 ;  /* 0x0000100c05007388 */ /* 0x0001e80000000a00 */
[----:B------:R0:W-:Y:S02]  /*1a10*/  STS.U8 [R5+0x8], R14 ;  /* 0x0000080e05007388 */ /* 0x0001e40000000000 */
.L_x_366:
[----:B------:R-:W-:Y:S05]  /*1a20*/  BSYNC.RECONVERGENT B1 ;  /* 0x0000000000017941 */ /* 0x000fea0003800200 */
.L_x_365:
        /* <DEDUP_REMOVED lines=8> */
[----:B0-2---:R-:W0:Y:S04]  /*1ab0*/  LDS.64 R4, [UR5+0x20] ;  /* 0x00002005ff047984 */ /* 0x005e280008000a00 */
[----:B------:R-:W2:Y:S04]  /*1ac0*/  LDS.U8 R15, [UR5+0x28] ;  /* 0x00002805ff0f7984 */ /* 0x000ea80008000000 */
[----:B------:R-:W1:Y:S04]  /*1ad0*/  LDS.64 R8, [UR5+0x30] ;  /* 0x00003005ff087984 */ /* 0x000e680008000a00 */
[----:B------:R-:W1:Y:S04]  /*1ae0*/  LDS.U8 R16, [UR5+0x38] ;  /* 0x00003805ff107984 */ /* 0x000e680008000000 */
[----:B----4-:R-:W4:Y:S04]  /*1af0*/  LDS.64 R6, [UR5+0x40] ;  /* 0x00004005ff067984 */ /* 0x010f280008000a00 */
[----:B------:R-:W4:Y:S04]  /*1b00*/  LDS.U8 R17, [UR5+0x48] ;  /* 0x00004805ff117984 */ /* 0x000f280008000000 */
[----:B------:R-:W4:Y:S01]  /*1b10*/  LDS.64 R2, [UR5+0x50] ;  /* 0x00005005ff027984 */ /* 0x000f220008000a00 */
[----:B-----5:R-:W-:-:S02]  /*1b20*/  ISETP.NE.AND P2, PT, R10, RZ, PT ;  /* 0x000000ff0a00720c */ /* 0x020fc40003f45270 */
[----:B0-----:R-:W-:Y:S02]  /*1b30*/  ISETP.LT.U32.AND P0, PT, R4, R12, PT ;  /* 0x0000000c0400720c */ /* 0x001fe40003f01070 */
[----:B------:R-:W-:Y:S02]  /*1b40*/  @P4 SEL R10, R14, 0x1, !P2 ;  /* 0x000000010e0a4807 */ /* 0x000fe40005000000 */
[----:B------:R-:W-:Y:S01]  /*1b50*/  ISETP.LT.AND.EX P0, PT, R5, R13, PT, P0 ;  /* 0x0000000d0500720c */ /* 0x000fe20003f01300 */
[----:B------:R-:W-:Y:S01]  /*1b60*/  LDS.U8 R14, [UR5+0x78] ;  /* 0x00007805ff0e7984 */ /* 0x000fe20008000000 */
[----:B------:R-:W-:Y:S02]  /*1b70*/  LOP3.LUT P3, RZ, R10, 0xff, RZ, 0xc0, !PT ;  /* 0x000000ff0aff7812 */ /* 0x000fe4000786c0ff */
[----:B--2---:R-:W-:-:S03]  /*1b80*/  ISETP.NE.AND P5, PT, R15, RZ, PT ;  /* 0x000000ff0f00720c */ /* 0x004fc60003fa5270 */
[C---:B-1-3--:R-:W-:Y:S02]  /*1b90*/  @P2 SEL R12, R4.reuse, R12, P0 ;  /* 0x0000000c040c2207 */ /* 0x04afe40000000000 */
[C---:B------:R-:W-:Y:S02]  /*1ba0*/  @P2 SEL R13, R5.reuse, R13, P0 ;  /* 0x0000000d050d2207 */ /* 0x040fe40000000000 */
[----:B------:R-:W-:Y:S02]  /*1bb0*/  SEL R11, R4, R12, !P4 ;  /* 0x0000000c040b7207 */ /* 0x000fe40006000000 */
[----:B------:R-:W-:Y:S01]  /*1bc0*/  SEL R13, R5, R13, !P4 ;  /* 0x0000000d050d7207 */ /* 0x000fe20006000000 */
[----:B------:R-:W-:Y:S01]  /*1bd0*/  LDS.U8 R12, [UR5+0x68] ;  /* 0x00006805ff0c7984 */ /* 0x000fe20008000000 */
[----:B------:R-:W-:Y:S02]  /*1be0*/  ISETP.LT.U32.AND P0, PT, R8, R11, PT ;  /* 0x0000000b0800720c */ /* 0x000fe40003f01070 */
[----:B------:R-:W-:Y:S01]  /*1bf0*/  @P3 SEL R15, R10, 0x1, !P5 ;  /* 0x000000010a0f3807 */ /* 0x000fe20006800000 */
[----:B------:R-:W-:Y:S01]  /*1c00*/  LDS.64 R4, [UR5+0x60] ;  /* 0x00006005ff047984 */ /* 0x000fe20008000a00 */
[----:B------:R-:W-:-:S02]  /*1c10*/  ISETP.LT.AND.EX P0, PT, R9, R13, PT, P0 ;  /* 0x0000000d0900720c */ /* 0x000fc40003f01300 */
[----:B------:R-:W-:Y:S01]  /*1c20*/  LOP3.LUT P2, RZ, R15, 0xff, RZ, 0xc0, !PT ;  /* 0x000000ff0fff7812 */ /* 0x000fe2000784c0ff */
[----:B------:R-:W0:Y:S01]  /*1c30*/  LDS.U8 R10, [UR5+0x58] ;  /* 0x00005805ff0a7984 */ /* 0x000e220008000000 */
[----:B------:R-:W-:Y:S02]  /*1c40*/  @P5 SEL R11, R8, R11, P0 ;  /* 0x0000000b080b5207 */ /* 0x000fe40000000000 */
[----:B------:R-:W-:Y:S02]  /*1c50*/  ISETP.NE.AND P4, PT, R16, RZ, PT ;  /* 0x000000ff1000720c */ /* 0x000fe40003f85270 */
[C---:B------:R-:W-:Y:S02]  /*1c60*/  @P5 SEL R13, R9.reuse, R13, P0 ;  /* 0x0000000d090d5207 */ /* 0x040fe40000000000 */
[----:B------:R-:W-:Y:S02]  /*1c70*/  SEL R11, R8, R11, !P3 ;  /* 0x0000000b080b7207 */ /* 0x000fe40005800000 */
[----:B------:R-:W-:-:S02]  /*1c80*/  SEL R13, R9, R13, !P3 ;  /* 0x0000000d090d7207 */ /* 0x000fc40005800000 */
[----:B----4-:R-:W-:Y:S01]  /*1c90*/  ISETP.LT.U32.AND P0, PT, R6, R11, PT ;  /* 0x0000000b0600720c */ /* 0x010fe20003f01070 */
[----:B------:R-:W1:Y:S01]  /*1ca0*/  LDS.64 R8, [UR5+0x70] ;  /* 0x00007005ff087984 */ /* 0x000e620008000a00 */
[----:B------:R-:W-:Y:S02]  /*1cb0*/  @P2 SEL R16, R15, 0x1, !P4 ;  /* 0x000000010f102807 */ /* 0x000fe40006000000 */
[----:B------:R-:W-:Y:S02]  /*1cc0*/  ISETP.LT.AND.EX P0, PT, R7, R13, PT, P0 ;  /* 0x0000000d0700720c */ /* 0x000fe40003f01300 */
[----:B------:R-:W-:Y:S02]  /*1cd0*/  LOP3.LUT P5, RZ, R16, 0xff, RZ, 0xc0, !PT ;  /* 0x000000ff10ff7812 */ /* 0x000fe400078ac0ff */
[----:B------:R-:W-:Y:S02]  /*1ce0*/  @P4 SEL R11, R6, R11, P0 ;  /* 0x0000000b060b4207 */ /* 0x000fe40000000000 */
[----:B------:R-:W-:-:S02]  /*1cf0*/  ISETP.NE.AND P3, PT, R17, RZ, PT ;  /* 0x000000ff1100720c */ /* 0x000fc40003f65270 */
[C---:B------:R-:W-:Y:S02]  /*1d00*/  @P4 SEL R13, R7.reuse, R13, P0 ;  /* 0x0000000d070d4207 */ /* 0x040fe40000000000 */
[----:B------:R-:W-:Y:S02]  /*1d10*/  SEL R11, R6, R11, !P2 ;  /* 0x0000000b060b7207 */ /* 0x000fe40005000000 */
[----:B------:R-:W-:Y:S02]  /*1d20*/  SEL R13, R7, R13, !P2 ;  /* 0x0000000d070d7207 */ /* 0x000fe40005000000 */
[----:B------:R-:W-:Y:S01]  /*1d30*/  ISETP.LT.U32.AND P0, PT, R2, R11, PT ;  /* 0x0000000b0200720c */ /* 0x000fe20003f01070 */
[----:B------:R-:W2:Y:S01]  /*1d40*/  LDS.64 R6, [UR5+0x80] ;  /* 0x00008005ff067984 */ /* 0x000ea20008000a00 */
[----:B------:R-:W-:Y:S02]  /*1d50*/  @P5 SEL R17, R16, 0x1, !P3 ;  /* 0x0000000110115807 */ /* 0x000fe40005800000 */
[----:B------:R-:W-:-:S02]  /*1d60*/  ISETP.LT.AND.EX P0, PT, R3, R13, PT, P0 ;  /* 0x0000000d0300720c */ /* 0x000fc40003f01300 */
[----:B------:R-:W-:Y:S02]  /*1d70*/  LOP3.LUT P4, RZ, R17, 0xff, RZ, 0xc0, !PT ;  /* 0x000000ff11ff7812 */ /* 0x000fe4000788c0ff */
[----:B------:R-:W-:Y:S02]  /*1d80*/  @P3 SEL R11, R2, R11, P0 ;  /* 0x0000000b020b3207 */ /* 0x000fe40000000000 */
[C---:B------:R-:W-:Y:S02]  /*1d90*/  @P3 SEL R13, R3.reuse, R13, P0 ;  /* 0x0000000d030d3207 */ /* 0x040fe40000000000 */
[----:B0-----:R-:W-:Y:S02]  /*1da0*/  ISETP.NE.AND P2, PT, R10, RZ, PT ;  /* 0x000000ff0a00720c */ /* 0x001fe40003f45270 */
[----:B------:R-:W-:Y:S02]  /*1db0*/  SEL R11, R2, R11, !P5 ;  /* 0x0000000b020b7207 */ /* 0x000fe40006800000 */
[----:B------:R-:W-:-:S02]  /*1dc0*/  SEL R13, R3, R13, !P5 ;  /* 0x0000000d030d7207 */ /* 0x000fc40006800000 */
[----:B------:R-:W-:Y:S02]  /*1dd0*/  ISETP.LT.U32.AND P0, PT, R4, R11, PT ;  /* 0x0000000b0400720c */ /* 0x000fe40003f01070 */
[----:B------:R-:W-:Y:S02]  /*1de0*/  @P4 SEL R10, R17, 0x1, !P2 ;  /* 0x00000001110a4807 */ /* 0x000fe40005000000 */
[C---:B------:R-:W-:Y:S02]  /*1df0*/  ISETP.LT.AND.EX P0, PT, R5.reuse, R13, PT, P0 ;  /* 0x0000000d0500720c */ /* 0x040fe40003f01300 */
[----:B------:R-:W-:Y:S02]  /*1e00*/  ISETP.NE.AND P3, PT, R12, RZ, PT ;  /* 0x000000ff0c00720c */ /* 0x000fe40003f65270 */
[----:B------:R-:W-:Y:S02]  /*1e10*/  @P2 SEL R11, R4, R11, P0 ;  /* 0x0000000b040b2207 */ /* 0x000fe40000000000 */
[----:B------:R-:W-:-:S02]  /*1e20*/  @P2 SEL R13, R5, R13, P0 ;  /* 0x0000000d050d2207 */ /* 0x000fc40000000000 */
[----:B------:R-:W-:Y:S02]  /*1e30*/  SEL R3, R4, R11, !P4 ;  /* 0x0000000b04037207 */ /* 0x000fe40006000000 */
[----:B------:R-:W-:Y:S02]  /*1e40*/  LOP3.LUT P5, RZ, R10, 0xff, RZ, 0xc0, !PT ;  /* 0x000000ff0aff7812 */ /* 0x000fe400078ac0ff */
[----:B------:R-:W-:Y:S02]  /*1e50*/  SEL R5, R5, R13, !P4 ;  /* 0x0000000d05057207 */ /* 0x000fe40006000000 */
[----:B-1----:R-:W-:Y:S02]  /*1e60*/  ISETP.LT.U32.AND P0, PT, R8, R3, PT ;  /* 0x000000030800720c */ /* 0x002fe40003f01070 */
        /* <DEDUP_REMOVED lines=16> */
.L_x_354:
        /* <DEDUP_REMOVED lines=32> */
[----:B------:R-:W-:Y:S02]  /*2170*/  @!P0 SEL R13, R6, R13, P4 ;  /* 0x0000000d060d8207 */ /* 0x000fe40002000000 */
[----:B------:R-:W-:Y:S02]  /*2180*/  @P0 PRMT R14, R4, 0x7610, R14 ;  /* 0x00007610040e0816 */ /* 0x000fe4000000000e */
[----:B------:R-:W-:Y:S02]  /*2190*/  @P0 SEL R12, R9, R12, !P6 ;  /* 0x0000000c090c0207 */ /* 0x000fe40007000000 */
[----:B------:R-:W-:-:S07]  /*21a0*/  @P0 SEL R13, R6, R13, !P6 ;  /* 0x0000000d060d0207 */ /* 0x000fce0007000000 */
.L_x_369:
[----:B------:R-:W-:Y:S05]  /*21b0*/  BSYNC.RECONVERGENT B1 ;  /* 0x0000000000017941 */ /* 0x000fea0003800200 */
.L_x_368:
[----:B------:R-:W-:Y:S01]  /*21c0*/  ISETP.GT.AND P4, PT, R5, R2, PT ;  /* 0x000000020500720c */ /* 0x000fe20003f84270 */
[----:B----4-:R3:W4:Y:S01]  /*21d0*/  SHFL.DOWN PT, R7, R12, 0x2, R2 ;  /* 0x084000000c077989 */ /* 0x01072200000e0002 */
[----:B------:R-:W-:Y:S01]  /*21e0*/  LOP3.LUT R5, R14, 0xff, RZ, 0xc0, !PT ;  /* 0x000000ff0e057812 */ /* 0x000fe200078ec0ff */
        /* <DEDUP_REMOVED lines=11> */
[----:B------:R-:W-:Y:S02]  /*22a0*/  @!P0 ISETP.LT.AND.EX P5, PT, R6, R13, PT, P5 ;  /* 0x0000000d0600820c */ /* 0x000fe40003fa1350 */
[----:B------:R-:W-:Y:S02]  /*22b0*/  @P0 SEL R4, R5, R14, !P6 ;  /* 0x0000000e05040207 */ /* 0x000fe40007000000 */
[----:B--23--:R-:W-:-:S02]  /*22c0*/  @!P0 SEL R12, R7, R12, P5 ;  /* 0x0000000c070c8207 */ /* 0x00cfc40002800000 */
[----:B------:R-:W-:Y:S02]  /*22d0*/  @!P0 SEL R13, R6, R13, P5 ;  /* 0x0000000d060d8207 */ /* 0x000fe40002800000 */
[----:B------:R-:W-:Y:S02]  /*22e0*/  @P0 PRMT R14, R4, 0x7610, R14 ;  /* 0x00007610040e0816 */ /* 0x000fe4000000000e */
[----:B------:R-:W-:Y:S02]  /*22f0*/  @P0 SEL R12, R7, R12, !P6 ;  /* 0x0000000c070c0207 */ /* 0x000fe40007000000 */
[----:B------:R-:W-:-:S07]  /*2300*/  @P0 SEL R13, R6, R13, !P6 ;  /* 0x0000000d060d0207 */ /* 0x000fce0007000000 */
.L_x_371:
[----:B------:R-:W-:Y:S05]  /*2310*/  BSYNC.RECONVERGENT B1 ;  /* 0x0000000000017941 */ /* 0x000fea0003800200 */
.L_x_370:
[----:B0-----:R-:W-:Y:S01]  /*2320*/  LOP3.LUT R5, R14, 0xff, RZ, 0xc0, !PT ;  /* 0x000000ff0e057812 */ /* 0x001fe200078ec0ff */
[----:B----4-:R0:W4:Y:S01]  /*2330*/  SHFL.DOWN PT, R7, R12, 0x4, R2 ;  /* 0x088000000c077989 */ /* 0x01012200000e0002 */
        /* <DEDUP_REMOVED lines=18> */
.L_x_373:
[----:B------:R-:W-:Y:S05]  /*2460*/  BSYNC.RECONVERGENT B1 ;  /* 0x0000000000017941 */ /* 0x000fea0003800200 */
.L_x_372:
        /* <DEDUP_REMOVED lines=20> */
.L_x_375:
[----:B------:R-:W-:Y:S05]  /*25b0*/  BSYNC.RECONVERGENT B1 ;  /* 0x0000000000017941 */ /* 0x000fea0003800200 */
.L_x_374:
        /* <DEDUP_REMOVED lines=8> */
[----:B--23--:R-:W-:-:S04]  /*2640*/  LOP3.LUT P2, R2, R14, 0xff, RZ, 0xc0, !PT ;  /* 0x000000ff0e027812 */ /* 0x00cfc8000784c0ff */
[----:B------:R-:W-:-:S13]  /*2650*/  PLOP3.LUT P0, PT, P2, P0, PT, 0x2f, 0xf2 ;  /* 0x0000000000f2781c */ /* 0x000fda0001700577 */
[----:B----4-:R-:W-:Y:S02]  /*2660*/  @!P0 ISETP.LT.U32.AND P2, PT, R7, R12, PT ;  /* 0x0000000c0700820c */ /* 0x010fe40003f41070 */
        /* <DEDUP_REMOVED lines=9> */
.L_x_377:
[----:B------:R-:W-:Y:S05]  /*2700*/  BSYNC.RECONVERGENT B1 ;  /* 0x0000000000017941 */ /* 0x000fea0003800200 */
.L_x_376:
[----:B------:R-:W-:Y:S04]  /*2710*/  BSSY.RECONVERGENT B1, `(.L_x_378) ;  /* 0x000000a000017945 */ /* 0x000fe80003800200 */
[----:B------:R-:W-:Y:S05]  /*2720*/  @P1 BRA `(.L_x_379) ;  /* 0x0000000000201947 */ /* 0x000fea0003800000 */
[----:B0-----:R-:W0:Y:S01]  /*2730*/  S2R R5, SR_CgaCtaId ;  /* 0x0000000000057919 */ /* 0x001e220000008800 */
[----:B------:R-:W-:Y:S02]  /*2740*/  MOV R4, 0x400 ;  /* 0x0000040000047802 */ /* 0x000fe40000000f00 */
[----:B--23--:R-:W-:-:S04]  /*2750*/  SHF.R.U32.HI R2, RZ, 0x1, R3 ;  /* 0x00000001ff027819 */ /* 0x00cfc80000011603 */
[----:B------:R-:W-:Y:S02]  /*2760*/  LOP3.LUT R2, R2, 0x1f0, RZ, 0xc0, !PT ;  /* 0x000001f002027812 */ /* 0x000fe400078ec0ff */
[----:B0-----:R-:W-:-:S05]  /*2770*/  LEA R5, R5, R4, 0x18 ;  /* 0x0000000405057211 */ /* 0x001fca00078ec0ff */
[----:B------:R-:W-:-:S05]  /*2780*/  IMAD.IADD R5, R2, 0x1, R5 ;  /* 0x0000000102057824 */ /* 0x000fca00078e0205 */
[----:B------:R0:W-:Y:S04]  /*2790*/  STS.64 [R5+0x10], R12 ;  /* 0x0000100c05007388 */ /* 0x0001e80000000a00 */
[----:B------:R0:W-:Y:S02]  /*27a0*/  STS.U8 [R5+0x8], R14 ;  /* 0x0000080e05007388 */ /* 0x0001e40000000000 */
.L_x_379:
[----:B------:R-:W-:Y:S05]  /*27b0*/  BSYNC.RECONVERGENT B1 ;  /* 0x0000000000017941 */ /* 0x000fea0003800200 */
.L_x_378:
[----:B------:R-:W-:Y:S01]  /*27c0*/  BAR.SYNC.DEFER_BLOCKING 0x0 ;  /* 0x0000000000007b1d */ /* 0x000fe20000010000 */
[----:B------:R-:W-:-:S13]  /*27d0*/  ISETP.NE.AND P1, PT, R3, RZ, PT ;  /* 0x000000ff0300720c */ /* 0x000fda0003f25270 */
[----:B------:R-:W-:Y:S05]  /*27e0*/  @P1 BRA `(.L_x_367) ;  /* 0x0000002c00541947 */ /* 0x000fea0003800000 */
[----:B------:R-:W-:Y:S02]  /*27f0*/  UISETP.GE.U32.AND UP0, UPT, UR4, 0x21, UPT ;  /* 0x000000210400788c */ /* 0x000fe4000bf06070 */
[----:B------:R-:W-:Y:S02]  /*2800*/  UISETP.GE.U32.AND UP1, UPT, UR4, 0x41, UPT ;  /* 0x000000410400788c */ /* 0x000fe4000bf26070 */
[----:B------:R-:W-:Y:S02]  /*2810*/  UISETP.GE.U32.AND UP2, UPT, UR4, 0x61, UPT ;  /* 0x000000610400788c */ /* 0x000fe4000bf46070 */
[----:B------:R-:W-:Y:S02]  /*2820*/  UISETP.GE.U32.AND UP3, UPT, UR4, 0x81, UPT ;  /* 0x000000810400788c */ /* 0x000fe4000bf66070 */
[----:B------:R-:W-:Y:S02]  /*2830*/  UISETP.GE.U32.AND UP4, UPT, UR4, 0xa1, UPT ;  /* 0x000000a10400788c */ /* 0x000fe4000bf86070 */
[----:B------:R-:W-:-:S02]  /*2840*/  UISETP.GE.U32.AND UP5, UPT, UR4, 0xc1, UPT ;  /* 0x000000c10400788c */ /* 0x000fc4000bfa6070 */
[----:B------:R-:W-:Y:S01]  /*2850*/  UISETP.GE.U32.AND UP6, UPT, UR4, 0xe1, UPT ;  /* 0x000000e10400788c */ /* 0x000fe2000bfc6070 */
[----:B------:R-:W-:Y:S10]  /*2860*/  BRA.U !UP0, `(.L_x_380) ;  /* 0x00000001083c7547 */ /* 0x000ff4000b800000 */
[----:B------:R-:W5:Y:S01]  /*2870*/  S2UR UR6, SR_CgaCtaId ;  /* 0x00000000000679c3 */ /* 0x000f620000008800 */
[----:B------:R-:W-:Y:S01]  /*2880*/  UMOV UR5, 0x400 ;  /* 0x0000040000057882 */ /* 0x000fe20000000000 */
[----:B------:R-:W-:Y:S01]  /*2890*/  LOP3.LUT P3, RZ, R14, 0xff, RZ, 0xc0, !PT ;  /* 0x000000ff0eff7812 */ /* 0x000fe2000786c0ff */
[----:B-----5:R-:W-:-:S09]  /*28a0*/  ULEA UR5, UR6, UR5, 0x18 ;  /* 0x0000000506057291 */ /* 0x020fd2000f8ec0ff */
[----:B0-----:R-:W0:Y:S04]  /*28b0*/  LDS.U8 R4, [UR5+0x18] ;  /* 0x00001805ff047984 */ /* 0x001e280008000000 */
[----:B--23--:R-:W2:Y:S01]  /*28c0*/  LDS.64 R2, [UR5+0x20] ;  /* 0x00002005ff027984 */ /* 0x00cea20008000a00 */
[----:B0-----:R-:W-:Y:S02]  /*28d0*/  ISETP.NE.AND P2, PT, R4, RZ, PT ;  /* 0x000000ff0400720c */ /* 0x001fe40003f45270 */
[----:B--2---:R-:W-:Y:S02]  /*28e0*/  ISETP.LT.U32.AND P0, PT, R2, R12, PT ;  /* 0x0000000c0200720c */ /* 0x004fe40003f01070 */
[----:B------:R-:W-:Y:S02]  /*28f0*/  @P3 SEL R4, R14, 0x1, !P2 ;  /* 0x000000010e043807 */ /* 0x000fe40005000000 */
[----:B------:R-:W-:-:S02]  /*2900*/  ISETP.LT.AND.EX P0, PT, R3, R13, PT, P0 ;  /* 0x0000000d0300720c */ /* 0x000fc40003f01300 */
[----:B------:R-:W-:-:S05]  /*2910*/  PRMT R14, R4, 0x7610, R14 ;  /* 0x00007610040e7816 */ /* 0x000fca000000000e */
[C---:B------:R-:W-:Y:S02]  /*2920*/  @P2 SEL R12, R2.reuse, R12, P0 ;  /* 0x0000000c020c2207 */ /* 0x040fe40000000000 */
[C---:B------:R-:W-:Y:S02]  /*2930*/  @P2 SEL R13, R3.reuse, R13, P0 ;  /* 0x0000000d030d2207 */ /* 0x040fe40000000000 */
[----:B------:R-:W-:Y:S02]  /*2940*/  SEL R12, R2, R12, !P3 ;  /* 0x0000000c020c7207 */ /* 0x000fe40005800000 */
[----:B------:R-:W-:-:S07]  /*2950*/  SEL R13, R3, R13, !P3 ;  /* 0x0000000d030d7207 */ /* 0x000fce0005800000 */
.L_x_380:
[----:B------:R-:W-:Y:S05]  /*2960*/  BRA.U !UP1, `(.L_x_381) ;  /* 0x00000001093c7547 */ /* 0x000fea000b800000 */
        /* <DEDUP_REMOVED lines=15> */
.L_x_381:
        /* <DEDUP_REMOVED lines=16> */
.L_x_382:
        /* <DEDUP_REMOVED lines=16> */
.L_x_383:
        /* <DEDUP_REMOVED lines=16> */
.L_x_384:
        /* <DEDUP_REMOVED lines=16> */
.L_x_385:
        /* <DEDUP_REMOVED lines=17> */
.L_x_344:
        /* <DEDUP_REMOVED lines=9> */
[----:B------:R-:W-:Y:S01]  /*3000*/  UIADD3 UR5, UPT, UPT, UR4, -0x400, URZ ;  /* 0xfffffc0004057890 */ /* 0x000fe2000fffe0ff */
[----:B------:R-:W-:-:S03]  /*3010*/  IMAD.MOV.U32 R16, RZ, RZ, 0x400 ;  /* 0x00000400ff107424 */ /* 0x000fc600078e00ff */
[----:B------:R-:W-:Y:S01]  /*3020*/  UISETP.GE.U32.AND UP0, UPT, UR5, 0x400, UPT ;  /* 0x000004000500788c */ /* 0x000fe2000bf06070 */
        /* <DEDUP_REMOVED lines=11> */
[CC--:B------:R-:W-:Y:S02]  /*30e0*/  ISETP.LT.AND.EX P1, PT, R8.reuse, R13.reuse, PT, P1 ;  /* 0x0000000d0800720c */ /* 0x0c0fe40003f21310 */
[----:B------:R-:W-:Y:S01]  /*30f0*/  FSETP.GTU.AND P3, PT, R7, RZ, PT ;  /* 0x000000ff0700720b */ /* 0x000fe20003f6c000 */
[----:B------:R-:W-:Y:S02]  /*3100*/  IMAD.X R4, RZ, RZ, R8, P4 ;  /* 0x000000ffff047224 */ /* 0x000fe400020e0608 */
[C---:B------:R-:W-:Y:S02]  /*3110*/  @!P2 SEL R12, R9.reuse, R12, P1 ;  /* 0x0000000c090ca207 */ /* 0x040fe40000800000 */
[----:B------:R-:W-:Y:S02]  /*3120*/  @!P2 SEL R13, R8, R13, P1 ;  /* 0x0000000d080da207 */ /* 0x000fe40000800000 */
[----:B------:R-:W-:-:S02]  /*3130*/  SEL R12, R9, R12, P0 ;  /* 0x0000000c090c7207 */ /* 0x000fc40000000000 */
[----:B------:R-:W-:Y:S02]  /*3140*/  SEL R13, R8, R13, P0 ;  /* 0x0000000d080d7207 */ /* 0x000fe40000000000 */
[-C--:B------:R-:W-:Y:S02]  /*3150*/  ISETP.LT.U32.AND P1, PT, R5, R12.reuse, PT ;  /* 0x0000000c0500720c */ /* 0x080fe40003f21070 */
[----:B------:R-:W-:Y:S02]  /*3160*/  FSETP.GTU.AND P0, PT, R6, RZ, P0 ;  /* 0x000000ff0600720b */ /* 0x000fe4000070c000 */
[----:B------:R-:W-:Y:S02]  /*3170*/  ISETP.LT.AND.EX P1, PT, R4, R13, PT, P1 ;  /* 0x0000000d0400720c */ /* 0x000fe40003f21310 */
[----:B------:R-:W-:Y:S02]  /*3180*/  FSETP.LE.OR P2, PT, R7, RZ, !P0 ;  /* 0x000000ff0700720b */ /* 0x000fe40004743400 */
[----:B------:R-:W-:-:S02]  /*3190*/  @!P3 SEL R12, R5, R12, P1 ;  /* 0x0000000c050cb207 */ /* 0x000fc40000800000 */
[C---:B------:R-:W-:Y:S02]  /*31a0*/  @!P3 SEL R13, R4.reuse, R13, P1 ;  /* 0x0000000d040db207 */ /* 0x040fe40000800000 */
[----:B------:R-:W-:Y:S02]  /*31b0*/  SEL R14, RZ, 0x1, !P2 ;  /* 0x00000001ff0e7807 */ /* 0x000fe40005000000 */
[----:B------:R-:W-:Y:S02]  /*31c0*/  SEL R12, R5, R12, P0 ;  /* 0x0000000c050c7207 */ /* 0x000fe40000000000 */
[----:B------:R-:W-:Y:S01]  /*31d0*/  SEL R13, R4, R13, P0 ;  /* 0x0000000d040d7207 */ /* 0x000fe20000000000 */
[----:B------:R-:W-:Y:S06]  /*31e0*/  BRA.U !UP0, `(.L_x_386) ;  /* 0x0000000508187547 */ /* 0x000fec000b800000 */
[----:B------:R-:W-:Y:S01]  /*31f0*/  IMAD.MOV.U32 R16, RZ, RZ, 0x400 ;  /* 0x00000400ff107424 */ /* 0x000fe200078e00ff */
[----:B------:R-:W0:Y:S01]  /*3200*/  LDCU UR4, c[0x0][0x3a0] ;  /* 0x00007400ff0477ac */ /* 0x000e220008000800 */
[----:B------:R-:W2:Y:S05]  /*3210*/  LDCU.64 UR6, c[0x0][0x390] ;  /* 0x00007200ff0677ac */ /* 0x000eaa0008000a00 */
.L_x_391:
[----:B------:R-:W-:-:S05]  /*3220*/  IMAD.WIDE.U32 R4, R16, 0x4, R2 ;  /* 0x0000000410047825 */ /* 0x000fca00078e0002 */
[----:B------:R3:W5:Y:S04]  /*3230*/  LDG.E R11, desc[UR8][R4.64] ;  /* 0x00000008040b7981 */ /* 0x000768000c1e1900 */
[----:B------:R3:W5:Y:S04]  /*3240*/  LDG.E R7, desc[UR8][R4.64+0x400] ;  /* 0x0004000804077981 */ /* 0x000768000c1e1900 */
[----:B------:R3:W5:Y:S04]  /*3250*/  LDG.E R8, desc[UR8][R4.64+0x800] ;  /* 0x0008000804087981 */ /* 0x000768000c1e1900 */
[----:B------:R3:W5:Y:S01]  /*3260*/  LDG.E R10, desc[UR8][R4.64+0xc00] ;  /* 0x000c0008040a7981 */ /* 0x000762000c1e1900 */
[----:B------:R-:W-:Y:S01]  /*3270*/  LOP3.LUT P2, RZ, R14, 0xff, RZ, 0xc0, !PT ;  /* 0x000000ff0eff7812 */ /* 0x000fe2000784c0ff */
[----:B------:R-:W-:Y:S01]  /*3280*/  BSSY.RECONVERGENT B1, `(.L_x_387) ;  /* 0x0000010000017945 */ /* 0x000fe20003800200 */
[----:B--2---:R-:W-:-:S04]  /*3290*/  IADD3 R9, P0, P1, R15, UR6, R16 ;  /* 0x000000060f097c10 */ /* 0x004fc8000f91e010 */
[----:B------:R-:W-:-:S07]  /*32a0*/  IADD3.X R6, PT, PT, RZ, UR7, RZ, P0, P1 ;  /* 0x00000007ff067c10 */ /* 0x000fce00087e24ff */
        /* <DEDUP_REMOVED lines=9> */
.L_x_388:
[----:B-----5:R-:W-:Y:S01]  /*3340*/  FSETP.GTU.AND P0, PT, R11, RZ, PT ;  /* 0x000000ff0b00720b */ /* 0x020fe20003f0c000 */
[----:B------:R-:W-:Y:S02]  /*3350*/  IMAD.MOV.U32 R12, RZ, RZ, R9 ;  /* 0x000000ffff0c7224 */ /* 0x000fe400078e0009 */
[----:B------:R-:W-:Y:S01]  /*3360*/  IMAD.MOV.U32 R13, RZ, RZ, R6 ;  /* 0x000000ffff0d7224 */ /* 0x000fe200078e0006 */
[----:B------:R-:W-:-:S09]  /*3370*/  SEL R14, RZ, 0x1, P0 ;  /* 0x00000001ff0e7807 */ /* 0x000fd20000000000 */
.L_x_389:
[----:B0-----:R-:W-:Y:S05]  /*3380*/  BSYNC.RECONVERGENT B1 ;  /* 0x0000000000017941 */ /* 0x001fea0003800200 */
.L_x_387:
        /* <DEDUP_REMOVED lines=16> */
[----:B------:R-:W-:-:S02]  /*3490*/  @!P2 SEL R14, RZ, 0x1, P3 ;  /* 0x00000001ff0ea807 */ /* 0x000fc40001800000 */
[CC--:B------:R-:W-:Y:S02]  /*34a0*/  ISETP.LT.U32.AND P0, PT, R7.reuse, R12.reuse, PT ;  /* 0x0000000c0700720c */ /* 0x0c0fe40003f01070 */
[----:B------:R-:W-:Y:S02]  /*34b0*/  LOP3.LUT P3, RZ, R14, 0xff, RZ, 0xc0, !PT ;  /* 0x000000ff0eff7812 */ /* 0x000fe4000786c0ff */
[-C--:B------:R-:W-:Y:S02]  /*34c0*/  ISETP.LT.AND.EX P0, PT, R4, R13.reuse, PT, P0 ;  /* 0x0000000d0400720c */ /* 0x080fe40003f01300 */
[----:B------:R-:W-:Y:S02]  /*34d0*/  SEL R14, R14, 0x1, P1 ;  /* 0x000000010e0e7807 */ /* 0x000fe40000800000 */
[----:B------:R-:W-:Y:S02]  /*34e0*/  @!P1 SEL R12, R7, R12, P0 ;  /* 0x0000000c070c9207 */ /* 0x000fe40000000000 */
[----:B------:R-:W-:-:S02]  /*34f0*/  @!P1 SEL R13, R4, R13, P0 ;  /* 0x0000000d040d9207 */ /* 0x000fc40000000000 */
[----:B------:R-:W-:Y:S02]  /*3500*/  IADD3 R5, P0, PT, R9, 0x300, RZ ;  /* 0x0000030009057810 */ /* 0x000fe40007f1e0ff */
[----:B------:R-:W-:Y:S02]  /*3510*/  SEL R13, R4, R13, !P3 ;  /* 0x0000000d040d7207 */ /* 0x000fe40005800000 */
[----:B------:R-:W-:Y:S01]  /*3520*/  FSETP.GTU.AND P2, PT, R10, RZ, PT ;  /* 0x000000ff0a00720b */ /* 0x000fe20003f4c000 */
[----:B------:R-:W-:Y:S01]  /*3530*/  IMAD.X R4, RZ, RZ, R6, P0 ;  /* 0x000000ffff047224 */ /* 0x000fe200000e0606 */
[----:B------:R-:W-:Y:S02]  /*3540*/  IADD3 R6, PT, PT, -R16, UR4, RZ ;  /* 0x0000000410067c10 */ /* 0x000fe4000fffe1ff */
[----:B------:R-:W-:Y:S02]  /*3550*/  @!P3 SEL R14, RZ, 0x1, P1 ;  /* 0x00000001ff0eb807 */ /* 0x000fe40000800000 */
[----:B------:R-:W-:-:S02]  /*3560*/  SEL R12, R7, R12, !P3 ;  /* 0x0000000c070c7207 */ /* 0x000fc40005800000 */
[----:B------:R-:W-:Y:S02]  /*3570*/  ISETP.GE.U32.AND P3, PT, R6, 0x400, PT ;  /* 0x000004000600780c */ /* 0x000fe40003f66070 */
        /* <DEDUP_REMOVED lines=10> */
[----:B------:R-:W-:-:S05]  /*3620*/  VIADD R16, R16, 0x400 ;  /* 0x0000040010107836 */ /* 0x000fca0000000000 */
[----:B------:R-:W-:-:S13]  /*3630*/  ISETP.GT.U32.AND P0, PT, R16, UR5, PT ;  /* 0x0000000510007c0c */ /* 0x000fda000bf04070 */
[----:B------:R-:W-:Y:S05]  /*3640*/  @!P0 BRA `(.L_x_391) ;  /* 0xfffffff800f48947 */ /* 0x000fea000383ffff */
.L_x_386:
[----:B------:R-:W-:Y:S01]  /*3650*/  IADD3 R2, PT, PT, -R16, UR4, RZ ;  /* 0x0000000410027c10 */ /* 0x000fe2000fffe1ff */
[----:B------:R-:W-:Y:S03]  /*3660*/  BSSY.RECONVERGENT B1, `(.L_x_390) ;  /* 0x000011f000017945 */ /* 0x000fe60003800200 */
[----:B------:R-:W-:-:S04]  /*3670*/  ISETP.GE.AND P0, PT, R15, R2, PT ;  /* 0x000000020f00720c */ /* 0x000fc80003f06270 */
[----:B------:R-:W-:-:S13]  /*3680*/  ISETP.GE.U32.OR P0, PT, R16, UR4, P0 ;  /* 0x0000000410007c0c */ /* 0x000fda0008706470 */
[----:B------:R-:W-:Y:S05]  /*3690*/  @P0 BRA `(.L_x_392) ;  /* 0x00000010006c0947 */ /* 0x000fea0003800000 */
[----:B------:R-:W-:Y:S01]  /*36a0*/  LOP3.LUT R17, RZ, R15, RZ, 0x33, !PT ;  /* 0x0000000fff117212 */ /* 0x000fe200078e33ff */
[----:B------:R-:W-:Y:S01]  /*36b0*/  BSSY.RECONVERGENT B2, `(.L_x_393) ;  /* 0x0000094000027945 */ /* 0x000fe20003800200 */
[----:B------:R-:W-:Y:S02]  /*36c0*/  IMAD.MOV.U32 R5, RZ, RZ, R15 ;  /* 0x000000ffff057224 */ /* 0x000fe400078e000f */
[----:B------:R-:W-:-:S04]  /*36d0*/  IADD3 R17, PT, PT, -R16, UR4, R17 ;  /* 0x0000000410117c10 */ /* 0x000fc8000fffe111 */
[C---:B------:R-:W-:Y:S02]  /*36e0*/  ISETP.GE.U32.AND P0, PT, R17.reuse, 0x700, PT ;  /* 0x000007001100780c */ /* 0x040fe40003f06070 */
[----:B------:R-:W-:-:S04]  /*36f0*/  LEA.HI R18, R17, 0x1, RZ, 0x18 ;  /* 0x0000000111127811 */ /* 0x000fc800078fc0ff */
[----:B------:R-:W-:-:S07]  /*3700*/  LOP3.LUT R30, R18, 0x7, RZ, 0xc0, !PT ;  /* 0x00000007121e7812 */ /* 0x000fce00078ec0ff */
[----:B------:R-:W-:Y:S05]  /*3710*/  @!P0 BRA `(.L_x_394) ;  /* 0x0000000800348947 */ /* 0x000fea0003800000 */
[----:B------:R-:W0:Y:S01]  /*3720*/  LDC.64 R2, c[0x0][0x380] ;  /* 0x0000e000ff027b82 */ /* 0x000e220000000a00 */
[----:B------:R-:W-:Y:S01]  /*3730*/  LOP3.LUT R21, R18, 0x1fffff8, RZ, 0xc0, !PT ;  /* 0x01fffff812157812 */ /* 0x000fe200078ec0ff */
[----:B------:R-:W-:Y:S01]  /*3740*/  BSSY.RECONVERGENT B3, `(.L_x_395) ;  /* 0x0000089000037945 */ /* 0x000fe20003800200 */
[C---:B------:R-:W-:Y:S01]  /*3750*/  LOP3.LUT R20, R15.reuse, 0x400, RZ, 0xfc, !PT ;  /* 0x000004000f147812 */ /* 0x040fe200078efcff */
[----:B------:R-:W-:Y:S02]  /*3760*/  IMAD.IADD R19, R15, 0x1, R16 ;  /* 0x000000010f137824 */ /* 0x000fe400078e0210 */
[----:B------:R-:W-:-:S07]  /*3770*/  IMAD.MOV R21, RZ, RZ, -R21 ;  /* 0x000000ffff157224 */ /* 0x000fce00078e0a15 */
.L_x_396:
[----:B0-----:R-:W-:-:S05]  /*3780*/  IMAD.WIDE.U32 R6, R19, 0x4, R2 ;  /* 0x0000000413067825 */ /* 0x001fca00078e0002 */
[----:B------:R0:W2:Y:S01]  /*3790*/  LDG.E R26, desc[UR8][R6.64] ;  /* 0x00000008061a7981 */ /* 0x0000a2000c1e1900 */
[----:B------:R-:W-:-:S04]  /*37a0*/  VIADD R27, R19, 0x100 ;  /* 0x00000100131b7836 */ /* 0x000fc80000000000 */
[----:B------:R-:W-:-:S05]  /*37b0*/  IMAD.WIDE.U32 R8, R27, 0x4, R2 ;  /* 0x000000041b087825 */ /* 0x000fca00078e0002 */
[----:B------:R3:W4:Y:S01]  /*37c0*/  LDG.E R24, desc[UR8][R8.64] ;  /* 0x0000000808187981 */ /* 0x000722000c1e1900 */
[----:B------:R-:W-:-:S04]  /*37d0*/  VIADD R25, R19, 0x200 ;  /* 0x0000020013197836 */ /* 0x000fc80000000000 */
[----:B------:R-:W-:-:S05]  /*37e0*/  IMAD.WIDE.U32 R10, R25, 0x4, R2 ;  /* 0x00000004190a7825 */ /* 0x000fca00078e0002 */
[----:B------:R5:W4:Y:S01]  /*37f0*/  LDG.E R22, desc[UR8][R10.64] ;  /* 0x000000080a167981 */ /* 0x000b22000c1e1900 */
[----:B------:R-:W-:-:S04]  /*3800*/  VIADD R23, R19, 0x300 ;  /* 0x0000030013177836 */ /* 0x000fc80000000000 */
[----:B------:R-:W-:-:S05]  /*3810*/  IMAD.WIDE.U32 R4, R23, 0x4, R2 ;  /* 0x0000000417047825 */ /* 0x000fca00078e0002 */
[----:B------:R1:W4:Y:S01]  /*3820*/  LDG.E R28, desc[UR8][R4.64] ;  /* 0x00000008041c7981 */ /* 0x000322000c1e1900 */
[----:B------:R-:W-:-:S04]  /*3830*/  VIADD R29, R19, 0x400 ;  /* 0x00000400131d7836 */ /* 0x000fc80000000000 */
[----:B0-----:R-:W-:-:S06]  /*3840*/  IMAD.WIDE.U32 R6, R29, 0x4, R2 ;  /* 0x000000041d067825 */ /* 0x001fcc00078e0002 */
[----:B------:R0:W4:Y:S01]  /*3850*/  LDG.E R6, desc[UR8][R6.64] ;  /* 0x0000000806067981 */ /* 0x000122000c1e1900 */
[----:B------:R-:W-:-:S04]  /*3860*/  VIADD R31, R19, 0x500 ;  /* 0x00000500131f7836 */ /* 0x000fc80000000000 */
[----:B---3--:R-:W-:-:S06]  /*3870*/  IMAD.WIDE.U32 R8, R31, 0x4, R2 ;  /* 0x000000041f087825 */ /* 0x008fcc00078e0002 */
[----:B------:R-:W3:Y:S01]  /*3880*/  LDG.E R8, desc[UR8][R8.64] ;  /* 0x0000000808087981 */ /* 0x000ee2000c1e1900 */
[----:B------:R-:W-:-:S04]  /*3890*/  VIADD R33, R19, 0x600 ;  /* 0x0000060013217836 */ /* 0x000fc80000000000 */
[----:B-----5:R-:W-:-:S06]  /*38a0*/  IMAD.WIDE.U32 R10, R33, 0x4, R2 ;  /* 0x00000004210a7825 */ /* 0x020fcc00078e0002 */
[----:B------:R-:W5:Y:S01]  /*38b0*/  LDG.E R10, desc[UR8][R10.64] ;  /* 0x000000080a0a7981 */ /* 0x000f62000c1e1900 */
[----:B------:R-:W-:-:S04]  /*38c0*/  VIADD R35, R19, 0x700 ;  /* 0x0000070013237836 */ /* 0x000fc80000000000 */
[----:B-1----:R-:W-:-:S06]  /*38d0*/  IMAD.WIDE.U32 R4, R35, 0x4, R2 ;  /* 0x0000000423047825 */ /* 0x002fcc00078e0002 */
[----:B------:R1:W5:Y:S01]  /*38e0*/  LDG.E R4, desc[UR8][R4.64] ;  /* 0x0000000804047981 */ /* 0x000362000c1e1900 */
[----:B------:R-:W-:Y:S01]  /*38f0*/  LOP3.LUT P3, RZ, R14, 0xff, RZ, 0xc0, !PT ;  /* 0x000000ff0eff7812 */ /* 0x000fe2000786c0ff */
[----:B------:R-:W-:Y:S01]  /*3900*/  VIADD R21, R21, 0x8 ;  /* 0x0000000815157836 */ /* 0x000fe20000000000 */
[C---:B------:R-:W-:Y:S01]  /*3910*/  IADD3 R37, P2, PT, R19.reuse, UR6, RZ ;  /* 0x0000000613257c10 */ /* 0x040fe2000ff5e0ff */
[----:B------:R-:W-:Y:S02]  /*3920*/  VIADD R20, R20, 0x800 ;  /* 0x0000080014147836 */ /* 0x000fe40000000000 */
[----:B------:R-:W-:Y:S02]  /*3930*/  VIADD R19, R19, 0x800 ;  /* 0x0000080013137836 */ /* 0x000fe40000000000 */
[----:B------:R-:W-:Y:S01]  /*3940*/  IMAD.X R32, RZ, RZ, UR7, P2 ;  /* 0x00000007ff207e24 */ /* 0x000fe200090e06ff */
[C---:B--2---:R-:W-:Y:S02]  /*3950*/  FSETP.GTU.AND P0, PT, R26.reuse, RZ, PT ;  /* 0x000000ff1a00720b */ /* 0x044fe40003f0c000 */
[----:B------:R-:W-:-:S03]  /*3960*/  FSETP.LE.AND P1, PT, R26, RZ, P3 ;  /* 0x000000ff1a00720b */ /* 0x000fc60001f23000 */
[----:B------:R-:W-:Y:S02]  /*3970*/  @!P3 SEL R14, RZ, 0x1, P0 ;  /* 0x00000001ff0eb807 */ /* 0x000fe40000000000 */
[----:B------:R-:W-:Y:S02]  /*3980*/  ISETP.LT.U32.AND P0, PT, R37, R12, PT ;  /* 0x0000000c2500720c */ /* 0x000fe40003f01070 */
[----:B0-----:R-:W-:Y:S02]  /*3990*/  SEL R7, R14, 0x1, !P1 ;  /* 0x000000010e077807 */ /* 0x001fe40004800000 */
[----:B----4-:R-:W-:Y:S02]  /*39a0*/  FSETP.GTU.AND P5, PT, R24, RZ, PT ;  /* 0x000000ff1800720b */ /* 0x010fe40003fac000 */
[----:B------:R-:W-:Y:S02]  /*39b0*/  LOP3.LUT P2, RZ, R7, 0xff, RZ, 0xc0, !PT ;  /* 0x000000ff07ff7812 */ /* 0x000fe4000784c0ff */
[----:B------:R-:W-:-:S02]  /*39c0*/  ISETP.LT.AND.EX P0, PT, R32, R13, PT, P0 ;  /* 0x0000000d2000720c */ /* 0x000fc40003f01300 */
[----:B------:R-:W-:Y:S02]  /*39d0*/  FSETP.LE.AND P4, PT, R24, RZ, P2 ;  /* 0x000000ff1800720b */ /* 0x000fe40001783000 */
[CC--:B------:R-:W-:Y:S02]  /*39e0*/  SEL R14, R37.reuse, R12.reuse, P0 ;  /* 0x0000000c250e7207 */ /* 0x0c0fe40000000000 */
[CC--:B------:R-:W-:Y:S02]  /*39f0*/  SEL R26, R32.reuse, R13.reuse, P0 ;  /* 0x0000000d201a7207 */ /* 0x0c0fe40000000000 */
[----:B------:R-:W-:Y:S02]  /*3a00*/  @!P1 SEL R14, R37, R12, !P3 ;  /* 0x0000000c250e9207 */ /* 0x000fe40005800000 */
[----:B------:R-:W-:Y:S02]  /*3a10*/  @!P1 SEL R26, R32, R13, !P3 ;  /* 0x0000000d201a9207 */ /* 0x000fe40005800000 */
[----:B------:R-:W-:-:S02]  /*3a20*/  @!P2 SEL R7, RZ, 0x1, P5 ;  /* 0x00000001ff07a807 */ /* 0x000fc40002800000 */
[----:B------:R-:W-:Y:S02]  /*3a30*/  IADD3 R27, P0, PT, R27, UR6, RZ ;  /* 0x000000061b1b7c10 */ /* 0x000fe4000ff1e0ff */
[----:B------:R-:W-:Y:S02]  /*3a40*/  SEL R7, R7, 0x1, !P4 ;  /* 0x0000000107077807 */ /* 0x000fe40006000000 */
[C---:B------:R-:W-:Y:S01]  /*3a50*/  FSETP.GTU.AND P5, PT, R22.reuse, RZ, PT ;  /* 0x000000ff1600720b */ /* 0x040fe20003fac000 */
[----:B-1----:R-:W-:Y:S01]  /*3a60*/  IMAD.X R5, RZ, RZ, UR7, P0 ;  /* 0x00000007ff057e24 */ /* 0x002fe200080e06ff */
[----:B------:R-:W-:Y:S02]  /*3a70*/  LOP3.LUT P1, RZ, R7, 0xff, RZ, 0xc0, !PT ;  /* 0x000000ff07ff7812 */ /* 0x000fe4000782c0ff */
[----:B------:R-:W-:Y:S02]  /*3a80*/  ISETP.LT.U32.AND P0, PT, R27, R14, PT ;  /* 0x0000000e1b00720c */ /* 0x000fe40003f01070 */
[----:B------:R-:W-:-:S02]  /*3a90*/  FSETP.LE.AND P3, PT, R22, RZ, P1 ;  /* 0x000000ff1600720b */ /* 0x000fc40000f63000 */
[----:B------:R-:W-:-:S04]  /*3aa0*/  ISETP.LT.AND.EX P0, PT, R5, R26, PT, P0 ;  /* 0x0000001a0500720c */ /* 0x000fc80003f01300 */
[----:B------:R-:W-:Y:S02]  /*3ab0*/  SEL R12, R27, R14, P0 ;  /* 0x0000000e1b0c7207 */ /* 0x000fe40000000000 */
[----:B------:R-:W-:Y:S02]  /*3ac0*/  SEL R24, R5, R26, P0 ;  /* 0x0000001a05187207 */ /* 0x000fe40000000000 */
[----:B------:R-:W-:Y:S02]  /*3ad0*/  @!P1 SEL R7, RZ, 0x1, P5 ;  /* 0x00000001ff079807 */ /* 0x000fe40002800000 */
[----:B------:R-:W-:Y:S02]  /*3ae0*/  @!P4 SEL R12, R27, R14, !P2 ;  /* 0x0000000e1b0cc207 */ /* 0x000fe40005000000 */
[----:B------:R-:W-:Y:S02]  /*3af0*/  SEL R7, R7, 0x1, !P3 ;  /* 0x0000000107077807 */ /* 0x000fe40005800000 */
[----:B------:R-:W-:-:S02]  /*3b00*/  @!P4 SEL R24, R5, R26, !P2 ;  /* 0x0000001a0518c207 */ /* 0x000fc40005000000 */
[----:B------:R-:W-:Y:S02]  /*3b10*/  LOP3.LUT P2, RZ, R7, 0xff, RZ, 0xc0, !PT ;  /* 0x000000ff07ff7812 */ /* 0x000fe4000784c0ff */
[----:B------:R-:W-:Y:S02]  /*3b20*/  IADD3 R25, P0, PT, R25, UR6, RZ ;  /* 0x0000000619197c10 */ /* 0x000fe4000ff1e0ff */
[C---:B------:R-:W-:Y:S02]  /*3b30*/  FSETP.GTU.AND P5, PT, R28.reuse, RZ, PT ;  /* 0x000000ff1c00720b */ /* 0x040fe40003fac000 */
[----:B------:R-:W-:Y:S01]  /*3b40*/  FSETP.LE.AND P4, PT, R28, RZ, P2 ;  /* 0x000000ff1c00720b */ /* 0x000fe20001783000 */
[----:B------:R-:W-:Y:S01]  /*3b50*/  IMAD.X R5, RZ, RZ, UR7, P0 ;  /* 0x00000007ff057e24 */ /* 0x000fe200080e06ff */
[----:B------:R-:W-:-:S04]  /*3b60*/  ISETP.LT.U32.AND P0, PT, R25, R12, PT ;  /* 0x0000000c1900720c */ /* 0x000fc80003f01070 */
[----:B------:R-:W-:Y:S02]  /*3b70*/  ISETP.LT.AND.EX P0, PT, R5, R24, PT, P0 ;  /* 0x000000180500720c */ /* 0x000fe40003f01300 */
[----:B------:R-:W-:Y:S02]  /*3b80*/  @!P2 SEL R7, RZ, 0x1, P5 ;  /* 0x00000001ff07a807 */ /* 0x000fe40002800000 */
[----:B------:R-:W-:Y:S02]  /*3b90*/  SEL R14, R25, R12, P0 ;  /* 0x0000000c190e7207 */ /* 0x000fe40000000000 */
[----:B------:R-:W-:Y:S02]  /*3ba0*/  SEL R7, R7, 0x1, !P4 ;  /* 0x0000000107077807 */ /* 0x000fe40006000000 */
[----:B------:R-:W-:Y:S02]  /*3bb0*/  SEL R22, R5, R24, P0 ;  /* 0x0000001805167207 */ /* 0x000fe40000000000 */
[----:B------:R-:W-:-:S02]  /*3bc0*/  IADD3 R23, P0, PT, R23, UR6, RZ ;  /* 0x0000000617177c10 */ /* 0x000fc4000ff1e0ff */
[----:B------:R-:W-:Y:S02]  /*3bd0*/  @!P3 SEL R14, R25, R12, !P1 ;  /* 0x0000000c190eb207 */ /* 0x000fe40004800000 */
[----:B------:R-:W-:Y:S01]  /*3be0*/  @!P3 SEL R22, R5, R24, !P1 ;  /* 0x000000180516b207 */ /* 0x000fe20004800000 */
[----:B------:R-:W-:Y:S01]  /*3bf0*/  IMAD.X R5, RZ, RZ, UR7, P0 ;  /* 0x00000007ff057e24 */ /* 0x000fe200080e06ff */
[----:B------:R-:W-:Y:S02]  /*3c00*/  LOP3.LUT P1, RZ, R7, 0xff, RZ, 0xc0, !PT ;  /* 0x000000ff07ff7812 */ /* 0x000fe4000782c0ff */
        /* <DEDUP_REMOVED lines=8> */
[----:B------:R-:W-:-:S02]  /*3c90*/  IADD3 R29, P0, PT, R29, UR6, RZ ;  /* 0x000000061d1d7c10 */ /* 0x000fc4000ff1e0ff */
[----:B------:R-:W-:Y:S02]  /*3ca0*/  SEL R7, R7, 0x1, !P3 ;  /* 0x0000000107077807 */ /* 0x000fe40005800000 */
[----:B------:R-:W-:Y:S01]  /*3cb0*/  @!P4 SEL R14, R5, R22, !P2 ;  /* 0x00000016050ec207 */ /* 0x000fe20005000000 */
[----:B------:R-:W-:Y:S01]  /*3cc0*/  IMAD.X R5, RZ, RZ, UR7, P0 ;  /* 0x00000007ff057e24 */ /* 0x000fe200080e06ff */
[----:B------:R-:W-:Y:S02]  /*3cd0*/  ISETP.LT.U32.AND P0, PT, R29, R12, PT ;  /* 0x0000000c1d00720c */ /* 0x000fe40003f01070 */
[----:B------:R-:W-:Y:S02]  /*3ce0*/  LOP3.LUT P2, RZ, R7, 0xff, RZ, 0xc0, !PT ;  /* 0x000000ff07ff7812 */ /* 0x000fe4000784c0ff */
[----:B------:R-:W-:Y:S02]  /*3cf0*/  ISETP.LT.AND.EX P0, PT, R5, R14, PT, P0 ;  /* 0x0000000e0500720c */ /* 0x000fe40003f01300 */
[----:B------:R-:W-:-:S02]  /*3d00*/  IADD3 R31, P4, PT, R31, UR6, RZ ;  /* 0x000000061f1f7c10 */ /* 0x000fc4000ff9e0ff */
[----:B------:R-:W-:Y:S02]  /*3d10*/  SEL R6, R29, R12, P0 ;  /* 0x0000000c1d067207 */ /* 0x000fe40000000000 */
[----:B------:R-:W-:Y:S02]  /*3d20*/  SEL R22, R5, R14, P0 ;  /* 0x0000000e05167207 */ /* 0x000fe40000000000 */
[C---:B---3--:R-:W-:Y:S02]  /*3d30*/  FSETP.GTU.AND P0, PT, R8.reuse, RZ, PT ;  /* 0x000000ff0800720b */ /* 0x048fe40003f0c000 */
[----:B------:R-:W-:Y:S02]  /*3d40*/  @!P3 SEL R6, R29, R12, !P1 ;  /* 0x0000000c1d06b207 */ /* 0x000fe40004800000 */
[----:B------:R-:W-:Y:S01]  /*3d50*/  @!P3 SEL R22, R5, R14, !P1 ;  /* 0x0000000e0516b207 */ /* 0x000fe20004800000 */
[----:B------:R-:W-:Y:S01]  /*3d60*/  IMAD.X R5, RZ, RZ, UR7, P4 ;  /* 0x00000007ff057e24 */ /* 0x000fe2000a0e06ff */
[----:B------:R-:W-:-:S02]  /*3d70*/  FSETP.LE.AND P3, PT, R8, RZ, P2 ;  /* 0x000000ff0800720b */ /* 0x000fc40001763000 */
[----:B------:R-:W-:Y:S02]  /*3d80*/  @!P2 SEL R7, RZ, 0x1, P0 ;  /* 0x00000001ff07a807 */ /* 0x000fe40000000000 */
[----:B------:R-:W-:Y:S02]  /*3d90*/  ISETP.LT.U32.AND P0, PT, R31, R6, PT ;  /* 0x000000061f00720c */ /* 0x000fe40003f01070 */
[----:B------:R-:W-:Y:S02]  /*3da0*/  SEL R7, R7, 0x1, !P3 ;  /* 0x0000000107077807 */ /* 0x000fe40005800000 */
[----:B------:R-:W-:Y:S02]  /*3db0*/  ISETP.LT.AND.EX P0, PT, R5, R22, PT, P0 ;  /* 0x000000160500720c */ /* 0x000fe40003f01300 */
[----:B------:R-:W-:Y:S02]  /*3dc0*/  LOP3.LUT P1, RZ, R7, 0xff, RZ, 0xc0, !PT ;  /* 0x000000ff07ff7812 */ /* 0x000fe4000782c0ff */
[----:B------:R-:W-:-:S02]  /*3dd0*/  SEL R12, R31, R6, P0 ;  /* 0x000000061f0c7207 */ /* 0x000fc40000000000 */
[----:B------:R-:W-:Y:S02]  /*3de0*/  SEL R14, R5, R22, P0 ;  /* 0x00000016050e7207 */ /* 0x000fe40000000000 */
[----:B------:R-:W-:Y:S02]  /*3df0*/  IADD3 R33, P0, PT, R33, UR6, RZ ;  /* 0x0000000621217c10 */ /* 0x000fe4000ff1e0ff */
[----:B------:R-:W-:Y:S02]  /*3e00*/  @!P3 SEL R12, R31, R6, !P2 ;  /* 0x000000061f0cb207 */ /* 0x000fe40005000000 */
[----:B------:R-:W-:Y:S01]  /*3e10*/  @!P3 SEL R14, R5, R22, !P2 ;  /* 0x00000016050eb207 */ /* 0x000fe20005000000 */
[----:B------:R-:W-:Y:S01]  /*3e20*/  IMAD.X R5, RZ, RZ, UR7, P0 ;  /* 0x00000007ff057e24 */ /* 0x000fe200080e06ff */
[----:B-----5:R-:W-:Y:S02]  /*3e30*/  FSETP.LE.AND P3, PT, R10, RZ, P1 ;  /* 0x000000ff0a00720b */ /* 0x020fe40000f63000 */
[----:B------:R-:W-:-:S02]  /*3e40*/  ISETP.LT.U32.AND P0, PT, R33, R12, PT ;  /* 0x0000000c2100720c */ /* 0x000fc40003f01070 */
[----:B------:R-:W-:Y:S02]  /*3e50*/  FSETP.GTU.AND P2, PT, R10, RZ, PT ;  /* 0x000000ff0a00720b */ /* 0x000fe40003f4c000 */
[----:B------:R-:W-:Y:S02]  /*3e60*/  ISETP.LT.AND.EX P0, PT, R5, R14, PT, P0 ;  /* 0x0000000e0500720c */ /* 0x000fe40003f01300 */
[----:B------:R-:W-:Y:S02]  /*3e70*/  @!P1 SEL R7, RZ, 0x1, P2 ;  /* 0x00000001ff079807 */ /* 0x000fe40001000000 */
[----:B------:R-:W-:Y:S02]  /*3e80*/  SEL R6, R33, R12, P0 ;  /* 0x0000000c21067207 */ /* 0x000fe40000000000 */
[----:B------:R-:W-:Y:S02]  /*3e90*/  SEL R8, R5, R14, P0 ;  /* 0x0000000e05087207 */ /* 0x000fe40000000000 */
[----:B------:R-:W-:-:S02]  /*3ea0*/  IADD3 R35, P0, PT, R35, UR6, RZ ;  /* 0x0000000623237c10 */ /* 0x000fc4000ff1e0ff */
[----:B------:R-:W-:Y:S02]  /*3eb0*/  @!P3 SEL R6, R33, R12, !P1 ;  /* 0x0000000c2106b207 */ /* 0x000fe40004800000 */
[----:B------:R-:W-:Y:S01]  /*3ec0*/  @!P3 SEL R8, R5, R14, !P1 ;  /* 0x0000000e0508b207 */ /* 0x000fe20004800000 */
[----:B------:R-:W-:Y:S01]  /*3ed0*/  IMAD.X R5, RZ, RZ, UR7, P0 ;  /* 0x00000007ff057e24 */ /* 0x000fe200080e06ff */
[----:B------:R-:W-:Y:S02]  /*3ee0*/  SEL R7, R7, 0x1, !P3 ;  /* 0x0000000107077807 */ /* 0x000fe40005800000 */
[----:B------:R-:W-:Y:S02]  /*3ef0*/  ISETP.LT.U32.AND P0, PT, R35, R6, PT ;  /* 0x000000062300720c */ /* 0x000fe40003f01070 */
[----:B------:R-:W-:Y:S02]  /*3f00*/  LOP3.LUT P2, RZ, R7, 0xff, RZ, 0xc0, !PT ;  /* 0x000000ff07ff7812 */ /* 0x000fe4000784c0ff */
[----:B------:R-:W-:-:S02]  /*3f10*/  ISETP.LT.AND.EX P0, PT, R5, R8, PT, P0 ;  /* 0x000000080500720c */ /* 0x000fc40003f01300 */
[C---:B------:R-:W-:Y:S02]  /*3f20*/  FSETP.LE.AND P1, PT, R4.reuse, RZ, P2 ;  /* 0x000000ff0400720b */ /* 0x040fe40001723000 */
[----:B------:R-:W-:Y:S02]  /*3f30*/  SEL R12, R35, R6, P0 ;  /* 0x00000006230c7207 */ /* 0x000fe40000000000 */
[----:B------:R-:W-:Y:S02]  /*3f40*/  SEL R13, R5, R8, P0 ;  /* 0x00000008050d7207 */ /* 0x000fe40000000000 */
[----:B------:R-:W-:Y:S02]  /*3f50*/  ISETP.NE.AND P0, PT, R21, RZ, PT ;  /* 0x000000ff1500720c */ /* 0x000fe40003f05270 */
[----:B------:R-:W-:-:S04]  /*3f60*/  FSETP.GTU.AND P3, PT, R4, RZ, PT ;  /* 0x000000ff0400720b */ /* 0x000fc80003f6c000 */
[----:B------:R-:W-:Y:S02]  /*3f70*/  @!P2 SEL R7, RZ, 0x1, P3 ;  /* 0x00000001ff07a807 */ /* 0x000fe40001800000 */
[----:B------:R-:W-:Y:S02]  /*3f80*/  @!P1 SEL R12, R35, R6, !P2 ;  /* 0x00000006230c9207 */ /* 0x000fe40005000000 */
[----:B------:R-:W-:Y:S02]  /*3f90*/  SEL R7, R7, 0x1, !P1 ;  /* 0x0000000107077807 */ /* 0x000fe40004800000 */
[----:B------:R-:W-:Y:S02]  /*3fa0*/  @!P1 SEL R13, R5, R8, !P2 ;  /* 0x00000008050d9207 */ /* 0x000fe40005000000 */
[----:B------:R-:W-:Y:S01]  /*3fb0*/  PRMT R14, R7, 0x7610, R14 ;  /* 0x00007610070e7816 */ /* 0x000fe2000000000e */
[----:B------:R-:W-:Y:S06]  /*3fc0*/  @P0 BRA `(.L_x_396) ;  /* 0xfffffff400ec0947 */ /* 0x000fec000383ffff */
[----:B------:R-:W-:Y:S05]  /*3fd0*/  BSYNC.RECONVERGENT B3 ;  /* 0x0000000000037941 */ /* 0x000fea0003800200 */
.L_x_395:
[----:B------:R-:W-:-:S07]  /*3fe0*/  VIADD R5, R20, 0xfffffc00 ;  /* 0xfffffc0014057836 */ /* 0x000fce0000000000 */
.L_x_394:
[----:B------:R-:W-:Y:S05]  /*3ff0*/  BSYNC.RECONVERGENT B2 ;  /* 0x0000000000027941 */ /* 0x000fea0003800200 */
.L_x_393:
        /* <DEDUP_REMOVED lines=72> */
.L_x_398:
[----:B------:R-:W-:Y:S05]  /*4480*/  BSYNC.RECONVERGENT B2 ;  /* 0x0000000000027941 */ /* 0x000fea0003800200 */
.L_x_397:
        /* <DEDUP_REMOVED lines=24> */
[----:B------:R-:W-:-:S04]  /*4610*/  SEL R14, R14, 0x1, !P3 ;  /* 0x000000010e0e7807 */ /* 0x000fc80005800000 */
[----:B------:R-:W-:-:S03]  /*4620*/  LOP3.LUT P4, RZ, R14, 0xff, RZ, 0xc0, !PT ;  /* 0x000000ff0eff7812 */ /* 0x000fc6000788c0ff */
[----:B------:R-:W-:Y:S02]  /*4630*/  @!P3 SEL R2, R9, R12, !P2 ;  /* 0x0000000c0902b207 */ /* 0x000fe40005000000 */
[----:B------:R-:W-:Y:S01]  /*4640*/  @!P3 SEL R3, R4, R13, !P2 ;  /* 0x0000000d0403b207 */ /* 0x000fe20005000000 */
[----:B------:R-:W-:Y:S01]  /*4650*/  IMAD.X R4, RZ, RZ, UR7, P5 ;  /* 0x00000007ff047e24 */ /* 0x000fe2000a8e06ff */
        /* <DEDUP_REMOVED lines=10> */
.L_x_400:
[----:B------:R-:W-:Y:S05]  /*4700*/  BSYNC.RECONVERGENT B2 ;  /* 0x0000000000027941 */ /* 0x000fea0003800200 */
.L_x_399:
[----:B------:R-:W-:Y:S05]  /*4710*/  @P1 BRA `(.L_x_392) ;  /* 0x00000000004c1947 */ /* 0x000fea0003800000 */
[----:B------:R-:W0:Y:S01]  /*4720*/  LDC.64 R2, c[0x0][0x380] ;  /* 0x0000e000ff027b82 */ /* 0x000e220000000a00 */
[----:B------:R-:W-:-:S04]  /*4730*/  IMAD.IADD R5, R5, 0x1, R16 ;  /* 0x0000000105057824 */ /* 0x000fc800078e0210 */
[----:B0-----:R-:W-:-:S06]  /*4740*/  IMAD.WIDE.U32 R2, R5, 0x4, R2 ;  /* 0x0000000405027825 */ /* 0x001fcc00078e0002 */
[----:B------:R-:W2:Y:S01]  /*4750*/  LDG.E R2, desc[UR8][R2.64] ;  /* 0x0000000802027981 */ /* 0x000ea2000c1e1900 */
[----:B------:R-:W-:Y:S02]  /*4760*/  LOP3.LUT P3, RZ, R14, 0xff, RZ, 0xc0, !PT ;  /* 0x000000ff0eff7812 */ /* 0x000fe4000786c0ff */
[----:B------:R-:W-:-:S04]  /*4770*/  IADD3 R7, P2, PT, R5, UR6, RZ ;  /* 0x0000000605077c10 */ /* 0x000fc8000ff5e0ff */
[----:B------:R-:W-:Y:S01]  /*4780*/  ISETP.LT.U32.AND P0, PT, R7, R12, PT ;  /* 0x0000000c0700720c */ /* 0x000fe20003f01070 */
[----:B------:R-:W-:-:S05]  /*4790*/  IMAD.X R6, RZ, RZ, UR7, P2 ;  /* 0x00000007ff067e24 */ /* 0x000fca00090e06ff */
        /* <DEDUP_REMOVED lines=11> */
.L_x_392:
[----:B------:R-:W-:Y:S05]  /*4850*/  BSYNC.RECONVERGENT B1 ;  /* 0x0000000000017941 */ /* 0x000fea0003800200 */
.L_x_390:
        /* <DEDUP_REMOVED lines=24> */
.L_x_402:
[----:B------:R-:W-:Y:S05]  /*49e0*/  BSYNC.RECONVERGENT B1 ;  /* 0x0000000000017941 */ /* 0x000fea0003800200 */
.L_x_401:
        /* <DEDUP_REMOVED lines=23> */
.L_x_404:
[----:B------:R-:W-:Y:S05]  /*4b60*/  BSYNC.RECONVERGENT B1 ;  /* 0x0000000000017941 */ /* 0x000fea0003800200 */
.L_x_403:
        /* <DEDUP_REMOVED lines=20> */
.L_x_406:
[----:B------:R-:W-:Y:S05]  /*4cb0*/  BSYNC.RECONVERGENT B1 ;  /* 0x0000000000017941 */ /* 0x000fea0003800200 */
.L_x_405:
        /* <DEDUP_REMOVED lines=20> */
.L_x_408:
[----:B------:R-:W-:Y:S05]  /*4e00*/  BSYNC.RECONVERGENT B1 ;  /* 0x0000000000017941 */ /* 0x000fea0003800200 */
.L_x_407:
        /* <DEDUP_REMOVED lines=20> */
.L_x_410:
[----:B------:R-:W-:Y:S05]  /*4f50*/  BSYNC.RECONVERGENT B1 ;  /* 0x0000000000017941 */ /* 0x000fea0003800200 */
.L_x_409:
        /* <DEDUP_REMOVED lines=10> */
.L_x_412:
[----:B------:R-:W-:Y:S05]  /*5000*/  BSYNC.RECONVERGENT B1 ;  /* 0x0000000000017941 */ /* 0x000fea0003800200 */
.L_x_411:
        /* <DEDUP_REMOVED lines=10> */
[----:B------:R-:W1:Y:S04]  /*50b0*/  LDS.64 R8, [UR5+0x30] ;  /* 0x00003005ff087984 */ /* 0x000e680008000a00 */
[----:B------:R-:W1:Y:S04]  /*50c0*/  LDS.U8 R16, [UR5+0x38] ;  /* 0x00003805ff107984 */ /* 0x000e680008000000 */
[----:B------:R-:W1:Y:S04]  /*50d0*/  LDS.64 R6, [UR5+0x40] ;  /* 0x00004005ff067984 */ /* 0x000e680008000a00 */
[----:B------:R-:W1:Y:S04]  /*50e0*/  LDS.U8 R17, [UR5+0x48] ;  /* 0x00004805ff117984 */ /* 0x000e680008000000 */
[----:B0-----:R-:W0:Y:S01]  /*50f0*/  LDS.64 R2, [UR5+0x50] ;  /* 0x00005005ff027984 */ /* 0x001e220008000a00 */
[----:B-----5:R-:W-:-:S02]  /*5100*/  ISETP.NE.AND P2, PT, R10, RZ, PT ;  /* 0x000000ff0a00720c */ /* 0x020fc40003f45270 */
[----:B--2---:R-:W-:Y:S02]  /*5110*/  ISETP.LT.U32.AND P0, PT, R4, R12, PT ;  /* 0x0000000c0400720c */ /* 0x004fe40003f01070 */
[----:B------:R-:W-:Y:S02]  /*5120*/  @P4 SEL R10, R14, 0x1, !P2 ;  /* 0x000000010e0a4807 */ /* 0x000fe40005000000 */
[----:B------:R-:W-:Y:S01]  /*5130*/  ISETP.LT.AND.EX P0, PT, R5, R13, PT, P0 ;  /* 0x0000000d0500720c */ /* 0x000fe20003f01300 */
[----:B------:R-:W-:Y:S01]  /*5140*/  LDS.U8 R14, [UR5+0x78] ;  /* 0x00007805ff0e7984 */ /* 0x000fe20008000000 */
[----:B------:R-:W-:Y:S02]  /*5150*/  LOP3.LUT P3, RZ, R10, 0xff, RZ, 0xc0, !PT ;  /* 0x000000ff0aff7812 */ /* 0x000fe4000786c0ff */
[----:B----4-:R-:W-:-:S03]  /*5160*/  ISETP.NE.AND P5, PT, R15, RZ, PT ;  /* 0x000000ff0f00720c */ /* 0x010fc60003fa5270 */
        /* <DEDUP_REMOVED lines=10> */
[----:B------:R-:W1:Y:S01]  /*5210*/  LDS.U8 R10, [UR5+0x58] ;  /* 0x00005805ff0a7984 */ /* 0x000e620008000000 */
[----:B------:R-:W-:Y:S02]  /*5220*/  @P5 SEL R11, R8, R11, P0 ;  /* 0x0000000b080b5207 */ /* 0x000fe40000000000 */
[----:B------:R-:W-:Y:S02]  /*5230*/  ISETP.NE.AND P4, PT, R16, RZ, PT ;  /* 0x000000ff1000720c */ /* 0x000fe40003f85270 */
[C---:B------:R-:W-:Y:S02]  /*5240*/  @P5 SEL R13, R9.reuse, R13, P0 ;  /* 0x0000000d090d5207 */ /* 0x040fe40000000000 */
[----:B------:R-:W-:Y:S02]  /*5250*/  SEL R11, R8, R11, !P3 ;  /* 0x0000000b080b7207 */ /* 0x000fe40005800000 */
[----:B------:R-:W-:-:S02]  /*5260*/  SEL R13, R9, R13, !P3 ;  /* 0x0000000d090d7207 */ /* 0x000fc40005800000 */
[----:B------:R-:W-:Y:S01]  /*5270*/  ISETP.LT.U32.AND P0, PT, R6, R11, PT ;  /* 0x0000000b0600720c */ /* 0x000fe20003f01070 */
[----:B------:R-:W2:Y:S01]  /*5280*/  LDS.64 R8, [UR5+0x70] ;  /* 0x00007005ff087984 */ /* 0x000ea20008000a00 */
        /* <DEDUP_REMOVED lines=8> */
[----:B0-----:R-:W-:Y:S01]  /*5310*/  ISETP.LT.U32.AND P0, PT, R2, R11, PT ;  /* 0x0000000b0200720c */ /* 0x001fe20003f01070 */
[----:B------:R-:W0:Y:S01]  /*5320*/  LDS.64 R6, [UR5+0x80] ;  /* 0x00008005ff067984 */ /* 0x000e220008000a00 */
[----:B------:R-:W-:Y:S02]  /*5330*/  @P5 SEL R17, R16, 0x1, !P3 ;  /* 0x0000000110115807 */ /* 0x000fe40005800000 */
[----:B------:R-:W-:-:S02]  /*5340*/  ISETP.LT.AND.EX P0, PT, R3, R13, PT, P0 ;  /* 0x0000000d0300720c */ /* 0x000fc40003f01300 */
[----:B------:R-:W-:Y:S02]  /*5350*/  LOP3.LUT P4, RZ, R17, 0xff, RZ, 0xc0, !PT ;  /* 0x000000ff11ff7812 */ /* 0x000fe4000788c0ff */
[----:B------:R-:W-:Y:S02]  /*5360*/  @P3 SEL R11, R2, R11, P0 ;  /* 0x0000000b020b3207 */ /* 0x000fe40000000000 */
[C---:B------:R-:W-:Y:S02]  /*5370*/  @P3 SEL R13, R3.reuse, R13, P0 ;  /* 0x0000000d030d3207 */ /* 0x040fe40000000000 */
[----:B-1----:R-:W-:Y:S02]  /*5380*/  ISETP.NE.AND P2, PT, R10, RZ, PT ;  /* 0x000000ff0a00720c */ /* 0x002fe40003f45270 */
        /* <DEDUP_REMOVED lines=11> */
[----:B--2---:R-:W-:Y:S02]  /*5440*/  ISETP.LT.U32.AND P0, PT, R8, R3, PT ;  /* 0x000000030800720c */ /* 0x004fe40003f01070 */
        /* <DEDUP_REMOVED lines=8> */
[----:B0-----:R-:W-:-:S04]  /*54d0*/  ISETP.LT.U32.AND P0, PT, R6, R3, PT ;  /* 0x000000030600720c */ /* 0x001fc80003f01070 */
[----:B------:R-:W-:-:S04]  /*54e0*/  ISETP.LT.AND.EX P0, PT, R7, R9, PT, P0 ;  /* 0x000000090700720c */ /* 0x000fc80003f01300 */
[----:B------:R-:W-:Y:S02]  /*54f0*/  @P4 SEL R3, R6, R3, P0 ;  /* 0x0000000306034207 */ /* 0x000fe40000000000 */
[C---:B------:R-:W-:Y:S02]  /*5500*/  @P4 SEL R9, R7.reuse, R9, P0 ;  /* 0x0000000907094207 */ /* 0x040fe40000000000 */
[----:B------:R-:W-:Y:S02]  /*5510*/  @P2 SEL R14, R12, 0x1, !P4 ;  /* 0x000000010c0e2807 */ /* 0x000fe40006000000 */
[----:B------:R-:W-:Y:S02]  /*5520*/  SEL R12, R6, R3, !P2 ;  /* 0x00000003060c7207 */ /* 0x000fe40005000000 */
[----:B------:R-:W-:-:S07]  /*5530*/  SEL R13, R7, R9, !P2 ;  /* 0x00000009070d7207 */ /* 0x000fce0005000000 */
.L_x_367:
[----:B------:R-:W-:Y:S05]  /*5540*/  BSYNC.RECONVERGENT B0 ;  /* 0x0000000000007941 */ /* 0x000fea0003800200 */
.L_x_343:
[----:B------:R-:W-:Y:S05]  /*5550*/  @P1 EXIT ;  /* 0x000000000000194d */ /* 0x000fea0003800000 */
[----:B----4-:R-:W4:Y:S01]  /*5560*/  LDC.64 R6, c[0x0][0x3b0] ;  /* 0x0000ec00ff067b82 */ /* 0x010f220000000a00 */
[----:B0-----:R-:W-:Y:S02]  /*5570*/  PRMT R5, R14, 0x7610, R5 ;  /* 0x000076100e057816 */ /* 0x001fe40000000005 */
[----:B-1----:R-:W-:Y:S02]  /*5580*/  ISETP.NE.AND P1, PT, R0, RZ, PT ;  /* 0x000000ff0000720c */ /* 0x002fe40003f25270 */
[----:B------:R-:W-:-:S03]  /*5590*/  LOP3.LUT P2, RZ, R5, 0xff, RZ, 0xc0, !PT ;  /* 0x000000ff05ff7812 */ /* 0x000fc6000784c0ff */
[----:B--23--:R-:W0:Y:S08]  /*55a0*/  LDC.64 R2, c[0x0][0x398] ;  /* 0x0000e600ff027b82 */ /* 0x00ce300000000a00 */
[----:B------:R-:W-:Y:S02]  /*55b0*/  @P1 SEL R5, R0, 0x1, !P2 ;  /* 0x0000000100051807 */ /* 0x000fe40005000000 */
[----:B----4-:R-:W-:-:S04]  /*55c0*/  ISETP.LT.U32.AND P0, PT, R12, R6, PT ;  /* 0x000000060c00720c */ /* 0x010fc80003f01070 */
[----:B------:R-:W-:-:S04]  /*55d0*/  ISETP.LT.AND.EX P0, PT, R13, R7, PT, P0 ;  /* 0x000000070d00720c */ /* 0x000fc80003f01300 */
[C---:B------:R-:W-:Y:S01]  /*55e0*/  @P2 SEL R6, R12.reuse, R6, P0 ;  /* 0x000000060c062207 */ /* 0x040fe20000000000 */
[----:B0-----:R-:W-:Y:S01]  /*55f0*/  STG.E.U8 desc[UR8][R2.64], R5 ;  /* 0x0000000502007986 */ /* 0x001fe2000c101108 */
[C---:B------:R-:W-:Y:S02]  /*5600*/  @P2 SEL R7, R13.reuse, R7, P0 ;  /* 0x000000070d072207 */ /* 0x040fe40000000000 */
[----:B------:R-:W-:Y:S02]  /*5610*/  SEL R12, R12, R6, !P1 ;  /* 0x000000060c0c7207 */ /* 0x000fe40004800000 */
[----:B------:R-:W-:-:S05]  /*5620*/  SEL R13, R13, R7, !P1 ;  /* 0x000000070d0d7207 */ /* 0x000fca0004800000 */
[----:B------:R-:W-:Y:S01]  /*5630*/  STG.E.64 desc[UR8][R2.64+0x8], R12 ;  /* 0x0000080c02007986 */ /* 0x000fe2000c101b08 */
[----:B------:R-:W-:Y:S05]  /*5640*/  EXIT ;  /* 0x000000000000794d */ /* 0x000fea0003800000 */
.L_x_413:
        /* <DEDUP_REMOVED lines=11> */
.L_x_422:


//--------------------- .text._ZN3cub18CUB_300001_SM_10006detail8for_each13static_kernelINS2_12policy_hub_t12policy_500_tEmN6thrust24THRUST_300001_SM_1000_NS8cuda_cub20__uninitialized_fill7functorINS7_10device_ptrIfEEfEEEEvT0_T1_ --------------------------
	.section	.text._ZN3cub18CUB_300001_SM_10006detail8for_each13static_kernelINS2_12policy_hub_t12policy_500_tEmN6thrust24THRUST_300001_SM_1000_NS8cuda_cub20__uninitialized_fill7functorINS7_10device_ptrIfEEfEEEEvT0_T1_,"ax",@progbits
	.align	128
        .global         _ZN3cub18CUB_300001_SM_10006detail8for_each13static_kernelINS2_12policy_hub_t12policy_500_tEmN6thrust24THRUST_300001_SM_1000_NS8cuda_cub20__uninitialized_fill7functorINS7_10device_ptrIfEEfEEEEvT0_T1_
        .type           _ZN3cub18CUB_300001_SM_10006detail8for_each13static_kernelINS2_12policy_hub_t12policy_500_tEmN6thrust24THRUST_300001_SM_1000_NS8cuda_cub20__uninitialized_fill7functorINS7_10device_ptrIfEEfEEEEvT0_T1_,@function
        .size           _ZN3cub18CUB_300001_SM_10006detail8for_each13static_kernelINS2_12policy_hub_t12policy_500_tEmN6thrust24THRUST_300001_SM_1000_NS8cuda_cub20__uninitialized_fill7functorINS7_10device_ptrIfEEfEEEEvT0_T1_,(.L_x_423 - _ZN3cub18CUB_300001_SM_10006detail8for_each13static_kernelINS2_12policy_hub_t12policy_500_tEmN6thrust24THRUST_300001_SM_1000_NS8cuda_cub20__uninitialized_fill7functorINS7_10device_ptrIfEEfEEEEvT0_T1_)
        .other          _ZN3cub18CUB_300001_SM_10006detail8for_each13static_kernelINS2_12policy_hub_t12policy_500_tEmN6thrust24THRUST_300001_SM_1000_NS8cuda_cub20__uninitialized_fill7functorINS7_10device_ptrIfEEfEEEEvT0_T1_,@"STO_CUDA_ENTRY STV_DEFAULT"
_ZN3cub18CUB_300001_SM_10006detail8for_each13static_kernelINS2_12policy_hub_t12policy_500_tEmN6thrust24THRUST_300001_SM_1000_NS8cuda_cub20__uninitialized_fill7functorINS7_10device_ptrIfEEfEEEEvT0_T1_:
.text._ZN3cub18CUB_300001_SM_10006detail8for_each13static_kernelINS2_12policy_hub_t12policy_500_tEmN6thrust24THRUST_300001_SM_1000_NS8cuda_cub20__uninitialized_fill7functorINS7_10device_ptrIfEEfEEEEvT0_T1_:
[----:B------:R-:W-:Y:S08]  /*0000*/  LDC R1, c[0x0][0x37c] ;  /* 0x0000df00ff017b82 */ /* 0x000ff00000000800 */
[----:B------:R-:W0:Y:S01]  /*0010*/  S2UR UR4, SR_CTAID.X ;  /* 0x00000000000479c3 */ /* 0x000e220000002500 */
[----:B------:R-:W1:Y:S01]  /*0020*/  LDCU.64 UR6, c[0x0][0x380] ;  /* 0x00007000ff0677ac */ /* 0x000e620008000a00 */
[----:B------:R-:W2:Y:S01]  /*0030*/  LDCU.64 UR8, c[0x0][0x358] ;  /* 0x00006b00ff0877ac */ /* 0x000ea20008000a00 */
[----:B0-----:R-:W-:-:S04]  /*0040*/  UIMAD.WIDE.U32 UR4, UR4, 0x200, URZ ;  /* 0x00000200040478a5 */ /* 0x001fc8000f8e00ff */
[----:B-1----:R-:W-:-:S04]  /*0050*/  UIADD3 UR6, UP0, UPT, -UR4, UR6, URZ ;  /* 0x0000000604067290 */ /* 0x002fc8000ff1e1ff */
[----:B------:R-:W-:Y:S02]  /*0060*/  UIADD3.X UR7, UPT, UPT, ~UR5, UR7, URZ, UP0, !UPT ;  /* 0x0000000705077290 */ /* 0x000fe400087fe5ff */
[----:B------:R-:W-:-:S04]  /*0070*/  UISETP.GE.U32.AND UP0, UPT, UR6, 0x200, UPT ;  /* 0x000002000600788c */ /* 0x000fc8000bf06070 */
[----:B------:R-:W-:-:S09]  /*0080*/  UISETP.GE.U32.AND.EX UP0, UPT, UR7, URZ, UPT, UP0 ;  /* 0x000000ff0700728c */ /* 0x000fd2000bf06100 */
[----:B--2---:R-:W-:Y:S05]  /*0090*/  BRA.U !UP0, `(.L_x_414) ;  /* 0x0000000108287547 */ /* 0x004fea000b800000 */
[----:B------:R-:W0:Y:S01]  /*00a0*/  S2R R0, SR_TID.X ;  /* 0x0000000000007919 */ /* 0x000e220000002100 */
[----:B------:R-:W1:Y:S01]  /*00b0*/  LDCU.64 UR6, c[0x0][0x388] ;  /* 0x00007100ff0677ac */ /* 0x000e620008000a00 */
[----:B------:R-:W2:Y:S01]  /*00c0*/  LDC R5, c[0x0][0x390] ;  /* 0x0000e400ff057b82 */ /* 0x000ea20000000800 */
[----:B0-----:R-:W-:-:S05]  /*00d0*/  IADD3 R0, P0, PT, R0, UR4, RZ ;  /* 0x0000000400007c10 */ /* 0x001fca000ff1e0ff */
[----:B------:R-:W-:Y:S01]  /*00e0*/  IMAD.X R3, RZ, RZ, UR5, P0 ;  /* 0x00000005ff037e24 */ /* 0x000fe200080e06ff */
[----:B-1----:R-:W-:-:S04]  /*00f0*/  LEA R2, P0, R0, UR6, 0x2 ;  /* 0x0000000600027c11 */ /* 0x002fc8000f8010ff */
[----:B------:R-:W-:-:S05]  /*0100*/  LEA.HI.X R3, R0, UR7, R3, 0x2, P0 ;  /* 0x0000000700037c11 */ /* 0x000fca00080f1403 */
[----:B--2---:R-:W-:Y:S04]  /*0110*/  STG.E desc[UR8][R2.64], R5 ;  /* 0x0000000502007986 */ /* 0x004fe8000c101908 */
[----:B------:R-:W-:Y:S01]  /*0120*/  STG.E desc[UR8][R2.64+0x400], R5 ;  /* 0x0004000502007986 */ /* 0x000fe2000c101908 */
[----:B------:R-:W-:Y:S05]  /*0130*/  EXIT ;  /* 0x000000000000794d */ /* 0x000fea0003800000 */
.L_x_414:
[----:B------:R-:W0:Y:S01]  /*0140*/  S2R R0, SR_TID.X ;  /* 0x0000000000007919 */ /* 0x000e220000002100 */
[----:B------:R-:W-:Y:S01]  /*0150*/  IMAD.U32 R2, RZ, RZ, UR7 ;  /* 0x00000007ff027e24 */ /* 0x000fe2000f8e00ff */
[----:B------:R-:W1:Y:S01]  /*0160*/  LDCU.64 UR10, c[0x0][0x388] ;  /* 0x00007100ff0a77ac */ /* 0x000e620008000a00 */
[----:B------:R-:W-:Y:S01]  /*0170*/  IMAD.U32 R4, RZ, RZ, UR7 ;  /* 0x00000007ff047e24 */ /* 0x000fe2000f8e00ff */
[----:B0-----:R-:W-:-:S04]  /*0180*/  ISETP.LT.U32.AND P0, PT, R0, UR6, PT ;  /* 0x0000000600007c0c */ /* 0x001fc8000bf01070 */
[----:B------:R-:W-:Y:S01]  /*0190*/  ISETP.GT.U32.AND.EX P0, PT, R2, RZ, PT, P0 ;  /* 0x000000ff0200720c */ /* 0x000fe20003f04100 */
[C---:B------:R-:W-:Y:S01]  /*01a0*/  VIADD R2, R0.reuse, 0x100 ;  /* 0x0000010000027836 */ /* 0x040fe20000000000 */
[----:B------:R-:W-:-:S04]  /*01b0*/  IADD3 R0, P2, PT, R0, UR4, RZ ;  /* 0x0000000400007c10 */ /* 0x000fc8000ff5e0ff */
[----:B------:R-:W-:Y:S01]  /*01c0*/  ISETP.LT.U32.AND P1, PT, R2, UR6, PT ;  /* 0x0000000602007c0c */ /* 0x000fe2000bf21070 */
[----:B------:R-:W-:Y:S01]  /*01d0*/  IMAD.X R3, RZ, RZ, UR5, P2 ;  /* 0x00000005ff037e24 */ /* 0x000fe200090e06ff */
[----:B-1----:R-:W-:Y:S02]  /*01e0*/  LEA R2, P2, R0, UR10, 0x2 ;  /* 0x0000000a00027c11 */ /* 0x002fe4000f8410ff */
[----:B------:R-:W-:Y:S02]  /*01f0*/  ISETP.GT.U32.AND.EX P1, PT, R4, RZ, PT, P1 ;  /* 0x000000ff0400720c */ /* 0x000fe40003f24110 */
[----:B------:R-:W-:Y:S01]  /*0200*/  LEA.HI.X R3, R0, UR11, R3, 0x2, P2 ;  /* 0x0000000b00037c11 */ /* 0x000fe200090f1403 */
[----:B------:R-:W0:Y:S04]  /*0210*/  @P0 LDC R5, c[0x0][0x390] ;  /* 0x0000e400ff050b82 */ /* 0x000e280000000800 */
[----:B0-----:R0:W-:Y:S06]  /*0220*/  @P0 STG.E desc[UR8][R2.64], R5 ;  /* 0x0000000502000986 */ /* 0x0011ec000c101908 */
[----:B------:R-:W-:Y:S05]  /*0230*/  @!P1 EXIT ;  /* 0x000000000000994d */ /* 0x000fea0003800000 */
[----:B0-----:R-:W0:Y:S02]  /*0240*/  LDC R5, c[0x0][0x390] ;  /* 0x0000e400ff057b82 */ /* 0x001e240000000800 */
[----:B0-----:R-:W-:Y:S01]  /*0250*/  STG.E desc[UR8][R2.64+0x400], R5 ;  /* 0x0004000502007986 */ /* 0x001fe2000c101908 */
[----:B------:R-:W-:Y:S05]  /*0260*/  EXIT ;  /* 0x000000000000794d */ /* 0x000fea0003800000 */
.L_x_415:
        /* <DEDUP_REMOVED lines=9> */
.L_x_423:


//--------------------- .text._ZN3cub18CUB_300001_SM_10006detail11EmptyKernelIvEEvv --------------------------
	.section	.text._ZN3cub18CUB_300001_SM_10006detail11EmptyKernelIvEEvv,"ax",@progbits
	.align	128
        .global         _ZN3cub18CUB_300001_SM_10006detail11EmptyKernelIvEEvv
        .type           _ZN3cub18CUB_300001_SM_10006detail11EmptyKernelIvEEvv,@function
        .size           _ZN3cub18CUB_300001_SM_10006detail11EmptyKernelIvEEvv,(.L_x_424 - _ZN3cub18CUB_300001_SM_10006detail11EmptyKernelIvEEvv)
        .other          _ZN3cub18CUB_300001_SM_10006detail11EmptyKernelIvEEvv,@"STO_CUDA_ENTRY STV_DEFAULT"
_ZN3cub18CUB_300001_SM_10006detail11EmptyKernelIvEEvv:
.text._ZN3cub18CUB_300001_SM_10006detail11EmptyKernelIvEEvv:
[----:B------:R-:W-:Y:S01]  /*0000*/  LDC R1, c[0x0][0x37c] ;  /* 0x0000df00ff017b82 */ /* 0x000fe20000000800 */
[----:B------:R-:W-:Y:S05]  /*0010*/  EXIT ;  /* 0x000000000000794d */ /* 0x000fea0003800000 */
.L_x_416:
        /* <DEDUP_REMOVED lines=14> */
.L_x_424:


//--------------------- .nv.shared._ZN3cub18CUB_300001_SM_10006detail6reduce28DeviceReduceSingleTileKernelINS2_10policy_hubIN4cuda3std3__45tupleIJblEEEyN6thrust24THRUST_300001_SM_1000_NS8cuda_cub9__find_if7functorIS9_EEE10Policy1000EPS9_SI_iSF_S9_S9_NS7_10__identityEEEvT0_T1_T2_T3_T4_T6_ --------------------------
	.section	.nv.shared._ZN3cub18CUB_300001_SM_10006detail6reduce28DeviceReduceSingleTileKernelINS2_10policy_hubIN4cuda3std3__45tupleIJblEEEyN6thrust24THRUST_300001_SM_1000_NS8cuda_cub9__find_if7functorIS9_EEE10Policy1000EPS9_SI_iSF_S9_S9_NS7_10__identityEEEvT0_T1_T2_T3_T4_T6_,"aw",@nobits
	.sectionflags	@""
	.align	8
.nv.shared._ZN3cub18CUB_300001_SM_10006detail6reduce28DeviceReduceSingleTileKernelINS2_10policy_hubIN4cuda3std3__45tupleIJblEEEyN6thrust24THRUST_300001_SM_1000_NS8cuda_cub9__find_if7functorIS9_EEE10Policy1000EPS9_SI_iSF_S9_S9_NS7_10__identityEEEvT0_T1_T2_T3_T4_T6_:
	.zero		1176


//--------------------- .nv.shared.reserved.0     --------------------------
	.section	.nv.shared.reserved.0,"aw",@nobits
	.weak		__nv_reservedSMEM_offset_0_alias
	.size		__nv_reservedSMEM_offset_0_alias, 0, 64
	.other		__nv_reservedSMEM_offset_0_alias,@"STO_CUDA_RESERVED_SHARED STV_DEFAULT"
__nv_reservedSMEM_offset_0_alias:
	.zero		0
	.zero		64


//--------------------- .nv.global                --------------------------
	.section	.nv.global,"aw",@nobits
.nv.global:
	.type		_ZN30_INTERNAL_d949d169_4_k_cu_main6thrust24THRUST_300001_SM_1000_NS3seqE,@object
	.size		_ZN30_INTERNAL_d949d169_4_k_cu_main6thrust24THRUST_300001_SM_1000_NS3seqE,(_ZN30_INTERNAL_d949d169_4_k_cu_main4cuda3std3__48in_placeE - _ZN30_INTERNAL_d949d169_4_k_cu_main6thrust24THRUST_300001_SM_1000_NS3seqE)
_ZN30_INTERNAL_d949d169_4_k_cu_main6thrust24THRUST_300001_SM_1000_NS3seqE:
	.zero		1
	.type		_ZN30_INTERNAL_d949d169_4_k_cu_main4cuda3std3__48in_placeE,@object
	.size		_ZN30_INTERNAL_d949d169_4_k_cu_main4cuda3std3__48in_placeE,(_ZN30_INTERNAL_d949d169_4_k_cu_main4cuda3std6ranges3__45__cpo4sizeE - _ZN30_INTERNAL_d949d169_4_k_cu_main4cuda3std3__48in_placeE)
_ZN30_INTERNAL_d949d169_4_k_cu_main4cuda3std3__48in_placeE:
	.zero		1
	.type		_ZN30_INTERNAL_d949d169_4_k_cu_main4cuda3std6ranges3__45__cpo4sizeE,@object
	.size		_ZN30_INTERNAL_d949d169_4_k_cu_main4cuda3std6ranges3__45__cpo4sizeE,(_ZN30_INTERNAL_d949d169_4_k_cu_main6thrust24THRUST_300001_SM_1000_NS12placeholders2_3E - _ZN30_INTERNAL_d949d169_4_k_cu_main4cuda3std6ranges3__45__cpo4sizeE)
_ZN30_INTERNAL_d949d169_4_k_cu_main4cuda3std6ranges3__45__cpo4sizeE:
	.zero		1
	.type		_ZN30_INTERNAL_d949d169_4_k_cu_main6thrust24THRUST_300001_SM_1000_NS12placeholders2_3E,@object
	.size		_ZN30_INTERNAL_d949d169_4_k_cu_main6thrust24THRUST_300001_SM_1000_NS12placeholders2_3E,(_ZN30_INTERNAL_d949d169_4_k_cu_main4cuda3std3__45__cpo6cbeginE - _ZN30_INTERNAL_d949d169_4_k_cu_main6thrust24THRUST_300001_SM_1000_NS12placeholders2_3E)
_ZN30_INTERNAL_d949d169_4_k_cu_main6thrust24THRUST_300001_SM_1000_NS12placeholders2_3E:
	.zero		1
	.type		_ZN30_INTERNAL_d949d169_4_k_cu_main4cuda3std3__45__cpo6cbeginE,@object
	.size		_ZN30_INTERNAL_d949d169_4_k_cu_main4cuda3std3__45__cpo6cbeginE,(_ZN30_INTERNAL_d949d169_4_k_cu_main4cuda3std6ranges3__45__cpo6cbeginE - _ZN30_INTERNAL_d949d169_4_k_cu_main4cuda3std3__45__cpo6cbeginE)
_ZN30_INTERNAL_d949d169_4_k_cu_main4cuda3std3__45__cpo6cbeginE:
	.zero		1
	.type		_ZN30_INTERNAL_d949d169_4_k_cu_main4cuda3std6ranges3__45__cpo6cbeginE,@object
	.size		_ZN30_INTERNAL_d949d169_4_k_cu_main4cuda3std6ranges3__45__cpo6cbeginE,(_ZN30_INTERNAL_d949d169_4_k_cu_main6thrust24THRUST_300001_SM_1000_NS12placeholders2_7E - _ZN30_INTERNAL_d949d169_4_k_cu_main4cuda3std6ranges3__45__cpo6cbeginE)
_ZN30_INTERNAL_d949d169_4_k_cu_main4cuda3std6ranges3__45__cpo6cbeginE:
	.zero		1
	.type		_ZN30_INTERNAL_d949d169_4_k_cu_main6thrust24THRUST_300001_SM_1000_NS12placeholders2_7E,@object
	.size		_ZN30_INTERNAL_d949d169_4_k_cu_main6thrust24THRUST_300001_SM_1000_NS12placeholders2_7E,(_ZN30_INTERNAL_d949d169_4_k_cu_main4cuda3std3__45__cpo7crbeginE - _ZN30_INTERNAL_d949d169_4_k_cu_main6thrust24THRUST_300001_SM_1000_NS12placeholders2_7E)
_ZN30_INTERNAL_d949d169_4_k_cu_main6thrust24THRUST_300001_SM_1000_NS12placeholders2_7E:
	.zero		1
	.type		_ZN30_INTERNAL_d949d169_4_k_cu_main4cuda3std3__45__cpo7crbeginE,@object
	.size		_ZN30_INTERNAL_d949d169_4_k_cu_main4cuda3std3__45__cpo7crbeginE,(_ZN30_INTERNAL_d949d169_4_k_cu_main4cuda3std6ranges3__45__cpo4nextE - _ZN30_INTERNAL_d949d169_4_k_cu_main4cuda3std3__45__cpo7crbeginE)
_ZN30_INTERNAL_d949d169_4_k_cu_main4cuda3std3__45__cpo7crbeginE:
	.zero		1
	.type		_ZN30_INTERNAL_d949d169_4_k_cu_main4cuda3std6ranges3__45__cpo4nextE,@object
	.size		_ZN30_INTERNAL_d949d169_4_k_cu_main4cuda3std6ranges3__45__cpo4nextE,(_ZN30_INTERNAL_d949d169_4_k_cu_main4cuda3std6ranges3__45__cpo4swapE - _ZN30_INTERNAL_d949d169_4_k_cu_main4cuda3std6ranges3__45__cpo4nextE)
_ZN30_INTERNAL_d949d169_4_k_cu_main4cuda3std6ranges3__45__cpo4nextE:
	.zero		1
	.type		_ZN30_INTERNAL_d949d169_4_k_cu_main4cuda3std6ranges3__45__cpo4swapE,@object
	.size		_ZN30_INTERNAL_d949d169_4_k_cu_main4cuda3std6ranges3__45__cpo4swapE,(_ZN30_INTERNAL_d949d169_4_k_cu_main6thrust24THRUST_300001_SM_1000_NS8cuda_cub10par_nosyncE - _ZN30_INTERNAL_d949d169_4_k_cu_main4cuda3std6ranges3__45__cpo4swapE)
_ZN30_INTERNAL_d949d169_4_k_cu_main4cuda3std6ranges3__45__cpo4swapE:
	.zero		1
	.type		_ZN30_INTERNAL_d949d169_4_k_cu_main6thrust24THRUST_300001_SM_1000_NS8cuda_cub10par_nosyncE,@object
	.size		_ZN30_INTERNAL_d949d169_4_k_cu_main6thrust24THRUST_300001_SM_1000_NS8cuda_cub10par_nosyncE,(_ZN30_INTERNAL_d949d169_4_k_cu_main6thrust24THRUST_300001_SM_1000_NS12placeholders2_9E - _ZN30_INTERNAL_d949d169_4_k_cu_main6thrust24THRUST_300001_SM_1000_NS8cuda_cub10par_nosyncE)
_ZN30_INTERNAL_d949d169_4_k_cu_main6thrust24THRUST_300001_SM_1000_NS8cuda_cub10par_nosyncE:
	.zero		1
	.type		_ZN30_INTERNAL_d949d169_4_k_cu_main6thrust24THRUST_300001_SM_1000_NS12placeholders2_9E,@object
	.size		_ZN30_INTERNAL_d949d169_4_k_cu_main6thrust24THRUST_300001_SM_1000_NS12placeholders2_9E,(_ZN30_INTERNAL_d949d169_4_k_cu_main4cuda3std3__432_GLOBAL__N__d949d169_4_k_cu_main6ignoreE - _ZN30_INTERNAL_d949d169_4_k_cu_main6thrust24THRUST_300001_SM_1000_NS12placeholders2_9E)
_ZN30_INTERNAL_d949d169_4_k_cu_main6thrust24THRUST_300001_SM_1000_NS12placeholders2_9E:
	.zero		1
	.type		_ZN30_INTERNAL_d949d169_4_k_cu_main4cuda3std3__432_GLOBAL__N__d949d169_4_k_cu_main6ignoreE,@object
	.size		_ZN30_INTERNAL_d949d169_4_k_cu_main4cuda3std3__432_GLOBAL__N__d949d169_4_k_cu_main6ignoreE,(_ZN30_INTERNAL_d949d169_4_k_cu_main4cuda3std6ranges3__45__cpo4dataE - _ZN30_INTERNAL_d949d169_4_k_cu_main4cuda3std3__432_GLOBAL__N__d949d169_4_k_cu_main6ignoreE)
_ZN30_INTERNAL_d949d169_4_k_cu_main4cuda3std3__432_GLOBAL__N__d949d169_4_k_cu_main6ignoreE:
	.zero		1
	.type		_ZN30_INTERNAL_d949d169_4_k_cu_main4cuda3std6ranges3__45__cpo4dataE,@object
	.size		_ZN30_INTERNAL_d949d169_4_k_cu_main4cuda3std6ranges3__45__cpo4dataE,(_ZN30_INTERNAL_d949d169_4_k_cu_main6thrust24THRUST_300001_SM_1000_NS12placeholders2_1E - _ZN30_INTERNAL_d949d169_4_k_cu_main4cuda3std6ranges3__45__cpo4dataE)
_ZN30_INTERNAL_d949d169_4_k_cu_main4cuda3std6ranges3__45__cpo4dataE:
	.zero		1
	.type		_ZN30_INTERNAL_d949d169_4_k_cu_main6thrust24THRUST_300001_SM_1000_NS12placeholders2_1E,@object
	.size		_ZN30_INTERNAL_d949d169_4_k_cu_main6thrust24THRUST_300001_SM_1000_NS12placeholders2_1E,(_ZN30_INTERNAL_d949d169_4_k_cu_main4cuda3std3__45__cpo5beginE - _ZN30_INTERNAL_d949d169_4_k_cu_main6thrust24THRUST_300001_SM_1000_NS12placeholders2_1E)
_ZN30_INTERNAL_d949d169_4_k_cu_main6thrust24THRUST_300001_SM_1000_NS12placeholders2_1E:
	.zero		1
	.type		_ZN30_INTERNAL_d949d169_4_k_cu_main4cuda3std3__45__cpo5beginE,@object
	.size		_ZN30_INTERNAL_d949d169_4_k_cu_main4cuda3std3__45__cpo5beginE,(_ZN30_INTERNAL_d949d169_4_k_cu_main4cuda3std6ranges3__45__cpo5beginE - _ZN30_INTERNAL_d949d169_4_k_cu_main4cuda3std3__45__cpo5beginE)
_ZN30_INTERNAL_d949d169_4_k_cu_main4cuda3std3__45__cpo5beginE:
	.zero		1
	.type		_ZN30_INTERNAL_d949d169_4_k_cu_main4cuda3std6ranges3__45__cpo5beginE,@object
	.size		_ZN30_INTERNAL_d949d169_4_k_cu_main4cuda3std6ranges3__45__cpo5beginE,(_ZN30_INTERNAL_d949d169_4_k_cu_main6thrust24THRUST_300001_SM_1000_NS12placeholders2_5E - _ZN30_INTERNAL_d949d169_4_k_cu_main4cuda3std6ranges3__45__cpo5beginE)
_ZN30_INTERNAL_d949d169_4_k_cu_main4cuda3std6ranges3__45__cpo5beginE:
	.zero		1
	.type		_ZN30_INTERNAL_d949d169_4_k_cu_main6thrust24THRUST_300001_SM_1000_NS12placeholders2_5E,@object
	.size		_ZN30_INTERNAL_d949d169_4_k_cu_main6thrust24THRUST_300001_SM_1000_NS12placeholders2_5E,(_ZN30_INTERNAL_d949d169_4_k_cu_main4cuda3std3__45__cpo6rbeginE - _ZN30_INTERNAL_d949d169_4_k_cu_main6thrust24THRUST_300001_SM_1000_NS12placeholders2_5E)
_ZN30_INTERNAL_d949d169_4_k_cu_main6thrust24THRUST_300001_SM_1000_NS12placeholders2_5E:
	.zero		1
	.type		_ZN30_INTERNAL_d949d169_4_k_cu_main4cuda3std3__45__cpo6rbeginE,@object
	.size		_ZN30_INTERNAL_d949d169_4_k_cu_main4cuda3std3__45__cpo6rbeginE,(_ZN30_INTERNAL_d949d169_4_k_cu_main4cuda3std6ranges3__45__cpo7advanceE - _ZN30_INTERNAL_d949d169_4_k_cu_main4cuda3std3__45__cpo6rbeginE)
_ZN30_INTERNAL_d949d169_4_k_cu_main4cuda3std3__45__cpo6rbeginE:
	.zero		1
	.type		_ZN30_INTERNAL_d949d169_4_k_cu_main4cuda3std6ranges3__45__cpo7advanceE,@object
	.size		_ZN30_INTERNAL_d949d169_4_k_cu_main4cuda3std6ranges3__45__cpo7advanceE,(_ZN30_INTERNAL_d949d169_4_k_cu_main4cuda3std3__47nulloptE - _ZN30_INTERNAL_d949d169_4_k_cu_main4cuda3std6ranges3__45__cpo7advanceE)
_ZN30_INTERNAL_d949d169_4_k_cu_main4cuda3std6ranges3__45__cpo7advanceE:
	.zero		1
	.type		_ZN30_INTERNAL_d949d169_4_k_cu_main4cuda3std3__47nulloptE,@object
	.size		_ZN30_INTERNAL_d949d169_4_k_cu_main4cuda3std3__47nulloptE,(_ZN30_INTERNAL_d949d169_4_k_cu_main4cuda3std6ranges3__45__cpo8distanceE - _ZN30_INTERNAL_d949d169_4_k_cu_main4cuda3std3__47nulloptE)
_ZN30_INTERNAL_d949d169_4_k_cu_main4cuda3std3__47nulloptE:
	.zero		1
	.type		_ZN30_INTERNAL_d949d169_4_k_cu_main4cuda3std6ranges3__45__cpo8distanceE,@object
	.size		_ZN30_INTERNAL_d949d169_4_k_cu_main4cuda3std6ranges3__45__cpo8distanceE,(_ZN30_INTERNAL_d949d169_4_k_cu_main6thrust24THRUST_300001_SM_1000_NS12placeholders3_10E - _ZN30_INTERNAL_d949d169_4_k_cu_main4cuda3std6ranges3__45__cpo8distanceE)
_ZN30_INTERNAL_d949d169_4_k_cu_main4cuda3std6ranges3__45__cpo8distanceE:
	.zero		1
	.type		_ZN30_INTERNAL_d949d169_4_k_cu_main6thrust24THRUST_300001_SM_1000_NS12placeholders3_10E,@object
	.size		_ZN30_INTERNAL_d949d169_4_k_cu_main6thrust24THRUST_300001_SM_1000_NS12placeholders3_10E,(_ZN30_INTERNAL_d949d169_4_k_cu_main4cuda3std3__419piecewise_constructE - _ZN30_INTERNAL_d949d169_4_k_cu_main6thrust24THRUST_300001_SM_1000_NS12placeholders3_10E)
_ZN30_INTERNAL_d949d169_4_k_cu_main6thrust24THRUST_300001_SM_1000_NS12placeholders3_10E:
	.zero		1
	.type		_ZN30_INTERNAL_d949d169_4_k_cu_main4cuda3std3__419piecewise_constructE,@object
	.size		_ZN30_INTERNAL_d949d169_4_k_cu_main4cuda3std3__419piecewise_constructE,(_ZN30_INTERNAL_d949d169_4_k_cu_main4cuda3std6ranges3__45__cpo5cdataE - _ZN30_INTERNAL_d949d169_4_k_cu_main4cuda3std3__419piecewise_constructE)
_ZN30_INTERNAL_d949d169_4_k_cu_main4cuda3std3__419piecewise_constructE:
	.zero		1
	.type		_ZN30_INTERNAL_d949d169_4_k_cu_main4cuda3std6ranges3__45__cpo5cdataE,@object
	.size		_ZN30_INTERNAL_d949d169_4_k_cu_main4cuda3std6ranges3__45__cpo5cdataE,(_ZN30_INTERNAL_d949d169_4_k_cu_main6thrust24THRUST_300001_SM_1000_NS12placeholders2_2E - _ZN30_INTERNAL_d949d169_4_k_cu_main4cuda3std6ranges3__45__cpo5cdataE)
_ZN30_INTERNAL_d949d169_4_k_cu_main4cuda3std6ranges3__45__cpo5cdataE:
	.zero		1
	.type		_ZN30_INTERNAL_d949d169_4_k_cu_main6thrust24THRUST_300001_SM_1000_NS12placeholders2_2E,@object
	.size		_ZN30_INTERNAL_d949d169_4_k_cu_main6thrust24THRUST_300001_SM_1000_NS12placeholders2_2E,(_ZN30_INTERNAL_d949d169_4_k_cu_main4cuda3std3__45__cpo3endE - _ZN30_INTERNAL_d949d169_4_k_cu_main6thrust24THRUST_300001_SM_1000_NS12placeholders2_2E)
_ZN30_INTERNAL_d949d169_4_k_cu_main6thrust24THRUST_300001_SM_1000_NS12placeholders2_2E:
	.zero		1
	.type		_ZN30_INTERNAL_d949d169_4_k_cu_main4cuda3std3__45__cpo3endE,@object
	.size		_ZN30_INTERNAL_d949d169_4_k_cu_main4cuda3std3__45__cpo3endE,(_ZN30_INTERNAL_d949d169_4_k_cu_main4cuda3std6ranges3__45__cpo3endE - _ZN30_INTERNAL_d949d169_4_k_cu_main4cuda3std3__45__cpo3endE)
_ZN30_INTERNAL_d949d169_4_k_cu_main4cuda3std3__45__cpo3endE:
	.zero		1
	.type		_ZN30_INTERNAL_d949d169_4_k_cu_main4cuda3std6ranges3__45__cpo3endE,@object
	.size		_ZN30_INTERNAL_d949d169_4_k_cu_main4cuda3std6ranges3__45__cpo3endE,(_ZN30_INTERNAL_d949d169_4_k_cu_main6thrust24THRUST_300001_SM_1000_NS12placeholders2_6E - _ZN30_INTERNAL_d949d169_4_k_cu_main4cuda3std6ranges3__45__cpo3endE)
_ZN30_INTERNAL_d949d169_4_k_cu_main4cuda3std6ranges3__45__cpo3endE:
	.zero		1
	.type		_ZN30_INTERNAL_d949d169_4_k_cu_main6thrust24THRUST_300001_SM_1000_NS12placeholders2_6E,@object
	.size		_ZN30_INTERNAL_d949d169_4_k_cu_main6thrust24THRUST_300001_SM_1000_NS12placeholders2_6E,(_ZN30_INTERNAL_d949d169_4_k_cu_main4cuda3std3__45__cpo4rendE - _ZN30_INTERNAL_d949d169_4_k_cu_main6thrust24THRUST_300001_SM_1000_NS12placeholders2_6E)
_ZN30_INTERNAL_d949d169_4_k_cu_main6thrust24THRUST_300001_SM_1000_NS12placeholders2_6E:
	.zero		1
	.type		_ZN30_INTERNAL_d949d169_4_k_cu_main4cuda3std3__45__cpo4rendE,@object
	.size		_ZN30_INTERNAL_d949d169_4_k_cu_main4cuda3std3__45__cpo4rendE,(_ZN30_INTERNAL_d949d169_4_k_cu_main4cuda3std6ranges3__45__cpo9iter_swapE - _ZN30_INTERNAL_d949d169_4_k_cu_main4cuda3std3__45__cpo4rendE)
_ZN30_INTERNAL_d949d169_4_k_cu_main4cuda3std3__45__cpo4rendE:
	.zero		1
	.type		_ZN30_INTERNAL_d949d169_4_k_cu_main4cuda3std6ranges3__45__cpo9iter_swapE,@object
	.size		_ZN30_INTERNAL_d949d169_4_k_cu_main4cuda3std6ranges3__45__cpo9iter_swapE,(_ZN30_INTERNAL_d949d169_4_k_cu_main4cuda3std3__48unexpectE - _ZN30_INTERNAL_d949d169_4_k_cu_main4cuda3std6ranges3__45__cpo9iter_swapE)
_ZN30_INTERNAL_d949d169_4_k_cu_main4cuda3std6ranges3__45__cpo9iter_swapE:
	.zero		1
	.type		_ZN30_INTERNAL_d949d169_4_k_cu_main4cuda3std3__48unexpectE,@object
	.size		_ZN30_INTERNAL_d949d169_4_k_cu_main4cuda3std3__48unexpectE,(_ZN30_INTERNAL_d949d169_4_k_cu_main6thrust24THRUST_300001_SM_1000_NS8cuda_cub3parE - _ZN30_INTERNAL_d949d169_4_k_cu_main4cuda3std3__48unexpectE)
_ZN30_INTERNAL_d949d169_4_k_cu_main4cuda3std3__48unexpectE:
	.zero		1
	.type		_ZN30_INTERNAL_d949d169_4_k_cu_main6thrust24THRUST_300001_SM_1000_NS8cuda_cub3parE,@object
	.size		_ZN30_INTERNAL_d949d169_4_k_cu_main6thrust24THRUST_300001_SM_1000_NS8cuda_cub3parE,(_ZN30_INTERNAL_d949d169_4_k_cu_main6thrust24THRUST_300001_SM_1000_NS12placeholders2_4E - _ZN30_INTERNAL_d949d169_4_k_cu_main6thrust24THRUST_300001_SM_1000_NS8cuda_cub3parE)
_ZN30_INTERNAL_d949d169_4_k_cu_main6thrust24THRUST_300001_SM_1000_NS8cuda_cub3parE:
	.zero		1
	.type		_ZN30_INTERNAL_d949d169_4_k_cu_main6thrust24THRUST_300001_SM_1000_NS12placeholders2_4E,@object
	.size		_ZN30_INTERNAL_d949d169_4_k_cu_main6thrust24THRUST_300001_SM_1000_NS12placeholders2_4E,(_ZN30_INTERNAL_d949d169_4_k_cu_main4cuda3std3__45__cpo4cendE - _ZN30_INTERNAL_d949d169_4_k_cu_main6thrust24THRUST_300001_SM_1000_NS12placeholders2_4E)
_ZN30_INTERNAL_d949d169_4_k_cu_main6thrust24THRUST_300001_SM_1000_NS12placeholders2_4E:
	.zero		1
	.type		_ZN30_INTERNAL_d949d169_4_k_cu_main4cuda3std3__45__cpo4cendE,@object
	.size		_ZN30_INTERNAL_d949d169_4_k_cu_main4cuda3std3__45__cpo4cendE,(_ZN30_INTERNAL_d949d169_4_k_cu_main4cuda3std6ranges3__45__cpo4cendE - _ZN30_INTERNAL_d949d169_4_k_cu_main4cuda3std3__45__cpo4cendE)
_ZN30_INTERNAL_d949d169_4_k_cu_main4cuda3std3__45__cpo4cendE:
	.zero		1
	.type		_ZN30_INTERNAL_d949d169_4_k_cu_main4cuda3std6ranges3__45__cpo4cendE,@object
	.size		_ZN30_INTERNAL_d949d169_4_k_cu_main4cuda3std6ranges3__45__cpo4cendE,(_ZN30_INTERNAL_d949d169_4_k_cu_main4cuda3std3__420unreachable_sentinelE - _ZN30_INTERNAL_d949d169_4_k_cu_main4cuda3std6ranges3__45__cpo4cendE)
_ZN30_INTERNAL_d949d169_4_k_cu_main4cuda3std6ranges3__45__cpo4cendE:
	.zero		1
	.type		_ZN30_INTERNAL_d949d169_4_k_cu_main4cuda3std3__420unreachable_sentinelE,@object
	.size		_ZN30_INTERNAL_d949d169_4_k_cu_main4cuda3std3__420unreachable_sentinelE,(_ZN30_INTERNAL_d949d169_4_k_cu_main4cuda3std6ranges3__45__cpo5ssizeE - _ZN30_INTERNAL_d949d169_4_k_cu_main4cuda3std3__420unreachable_sentinelE)
_ZN30_INTERNAL_d949d169_4_k_cu_main4cuda3std3__420unreachable_sentinelE:
	.zero		1
	.type		_ZN30_INTERNAL_d949d169_4_k_cu_main4cuda3std6ranges3__45__cpo5ssizeE,@object
	.size		_ZN30_INTERNAL_d949d169_4_k_cu_main4cuda3std6ranges3__45__cpo5ssizeE,(_ZN30_INTERNAL_d949d169_4_k_cu_main6thrust24THRUST_300001_SM_1000_NS12placeholders2_8E - _ZN30_INTERNAL_d949d169_4_k_cu_main4cuda3std6ranges3__45__cpo5ssizeE)
_ZN30_INTERNAL_d949d169_4_k_cu_main4cuda3std6ranges3__45__cpo5ssizeE:
	.zero		1
	.type		_ZN30_INTERNAL_d949d169_4_k_cu_main6thrust24THRUST_300001_SM_1000_NS12placeholders2_8E,@object
	.size		_ZN30_INTERNAL_d949d169_4_k_cu_main6thrust24THRUST_300001_SM_1000_NS12placeholders2_8E,(_ZN30_INTERNAL_d949d169_4_k_cu_main4cuda3std3__45__cpo5crendE - _ZN30_INTERNAL_d949d169_4_k_cu_main6thrust24THRUST_300001_SM_1000_NS12placeholders2_8E)
_ZN30_INTERNAL_d949d169_4_k_cu_main6thrust24THRUST_300001_SM_1000_NS12placeholders2_8E:
	.zero		1
	.type		_ZN30_INTERNAL_d949d169_4_k_cu_main4cuda3std3__45__cpo5crendE,@object
	.size		_ZN30_INTERNAL_d949d169_4_k_cu_main4cuda3std3__45__cpo5crendE,(_ZN30_INTERNAL_d949d169_4_k_cu_main4cuda3std6ranges3__45__cpo4prevE - _ZN30_INTERNAL_d949d169_4_k_cu_main4cuda3std3__45__cpo5crendE)
_ZN30_INTERNAL_d949d169_4_k_cu_main4cuda3std3__45__cpo5crendE:
	.zero		1
	.type		_ZN30_INTERNAL_d949d169_4_k_cu_main4cuda3std6ranges3__45__cpo4prevE,@object
	.size		_ZN30_INTERNAL_d949d169_4_k_cu_main4cuda3std6ranges3__45__cpo4prevE,(_ZN30_INTERNAL_d949d169_4_k_cu_main4cuda3std6ranges3__45__cpo9iter_moveE - _ZN30_INTERNAL_d949d169_4_k_cu_main4cuda3std6ranges3__45__cpo4prevE)
_ZN30_INTERNAL_d949d169_4_k_cu_main4cuda3std6ranges3__45__cpo4prevE:
	.zero		1
	.type		_ZN30_INTERNAL_d949d169_4_k_cu_main4cuda3std6ranges3__45__cpo9iter_moveE,@object
	.size		_ZN30_INTERNAL_d949d169_4_k_cu_main4cuda3std6ranges3__45__cpo9iter_moveE,(_ZN30_INTERNAL_d949d169_4_k_cu_main6thrust24THRUST_300001_SM_1000_NS6system6detail10sequential3seqE - _ZN30_INTERNAL_d949d169_4_k_cu_main4cuda3std6ranges3__45__cpo9iter_moveE)
_ZN30_INTERNAL_d949d169_4_k_cu_main4cuda3std6ranges3__45__cpo9iter_moveE:
	.zero		1
	.type		_ZN30_INTERNAL_d949d169_4_k_cu_main6thrust24THRUST_300001_SM_1000_NS6system6detail10sequential3seqE,@object
	.size		_ZN30_INTERNAL_d949d169_4_k_cu_main6thrust24THRUST_300001_SM_1000_NS6system6detail10sequential3seqE,(.L_31 - _ZN30_INTERNAL_d949d169_4_k_cu_main6thrust24THRUST_300001_SM_1000_NS6system6detail10sequential3seqE)
_ZN30_INTERNAL_d949d169_4_k_cu_main6thrust24THRUST_300001_SM_1000_NS6system6detail10sequential3seqE:
	.zero		1
.L_31:


//--------------------- .nv.shared._ZN3cub18CUB_300001_SM_10006detail6reduce18DeviceReduceKernelINS2_10policy_hubIN4cuda3std3__45tupleIJblEEEyN6thrust24THRUST_300001_SM_1000_NS8cuda_cub9__find_if7functorIS9_EEE10Policy1000ENSB_12zip_iteratorINS8_IJNSD_26transform_input_iterator_tIbNSB_6detail15normal_iteratorINSB_10device_ptrIfEEEE20less_than_or_eq_zeroEENSB_17counting_iteratorIlNSB_11use_defaultESS_SS_EEEEEEEySF_S9_NS7_10__identityEEEvT0_PT3_T1_NS0_13GridEvenShareIS10_EET2_T4_ --------------------------
	.section	.nv.shared._ZN3cub18CUB_300001_SM_10006detail6reduce18DeviceReduceKernelINS2_10policy_hubIN4cuda3std3__45tupleIJblEEEyN6thrust24THRUST_300001_SM_1000_NS8cuda_cub9__find_if7functorIS9_EEE10Policy1000ENSB_12zip_iteratorINS8_IJNSD_26transform_input_iterator_tIbNSB_6detail15normal_iteratorINSB_10device_ptrIfEEEE20less_than_or_eq_zeroEENSB_17counting_iteratorIlNSB_11use_defaultESS_SS_EEEEEEEySF_S9_NS7_10__identityEEEvT0_PT3_T1_NS0_13GridEvenShareIS10_EET2_T4_,"aw",@nobits
	.sectionflags	@""
	.align	8
.nv.shared._ZN3cub18CUB_300001_SM_10006detail6reduce18DeviceReduceKernelINS2_10policy_hubIN4cuda3std3__45tupleIJblEEEyN6thrust24THRUST_300001_SM_1000_NS8cuda_cub9__find_if7functorIS9_EEE10Policy1000ENSB_12zip_iteratorINS8_IJNSD_26transform_input_iterator_tIbNSB_6detail15normal_iteratorINSB_10device_ptrIfEEEE20less_than_or_eq_zeroEENSB_17counting_iteratorIlNSB_11use_defaultESS_SS_EEEEEEEySF_S9_NS7_10__identityEEEvT0_PT3_T1_NS0_13GridEvenShareIS10_EET2_T4_:
	.zero		1176


//--------------------- .nv.shared._ZN3cub18CUB_300001_SM_10006detail6reduce28DeviceReduceSingleTileKernelINS2_10policy_hubIN4cuda3std3__45tupleIJblEEEyN6thrust24THRUST_300001_SM_1000_NS8cuda_cub9__find_if7functorIS9_EEE10Policy1000ENSB_12zip_iteratorINS8_IJNSD_26transform_input_iterator_tIbNSB_6detail15normal_iteratorINSB_10device_ptrIfEEEE20less_than_or_eq_zeroEENSB_17counting_iteratorIlNSB_11use_defaultESS_SS_EEEEEEEPS9_ySF_S9_S9_NS7_10__identityEEEvT0_T1_T2_T3_T4_T6_ --------------------------
	.section	.nv.shared._ZN3cub18CUB_300001_SM_10006detail6reduce28DeviceReduceSingleTileKernelINS2_10policy_hubIN4cuda3std3__45tupleIJblEEEyN6thrust24THRUST_300001_SM_1000_NS8cuda_cub9__find_if7functorIS9_EEE10Policy1000ENSB_12zip_iteratorINS8_IJNSD_26transform_input_iterator_tIbNSB_6detail15normal_iteratorINSB_10device_ptrIfEEEE20less_than_or_eq_zeroEENSB_17counting_iteratorIlNSB_11use_defaultESS_SS_EEEEEEEPS9_ySF_S9_S9_NS7_10__identityEEEvT0_T1_T2_T3_T4_T6_,"aw",@nobits
	.sectionflags	@""
	.align	8
.nv.shared._ZN3cub18CUB_300001_SM_10006detail6reduce28DeviceReduceSingleTileKernelINS2_10policy_hubIN4cuda3std3__45tupleIJblEEEyN6thrust24THRUST_300001_SM_1000_NS8cuda_cub9__find_if7functorIS9_EEE10Policy1000ENSB_12zip_iteratorINS8_IJNSD_26transform_input_iterator_tIbNSB_6detail15normal_iteratorINSB_10device_ptrIfEEEE20less_than_or_eq_zeroEENSB_17counting_iteratorIlNSB_11use_defaultESS_SS_EEEEEEEPS9_ySF_S9_S9_NS7_10__identityEEEvT0_T1_T2_T3_T4_T6_:
	.zero		1176


//--------------------- .nv.shared._ZN3cub18CUB_300001_SM_10006detail6reduce28DeviceReduceSingleTileKernelINS2_10policy_hubIN4cuda3std3__45tupleIJblEEEjN6thrust24THRUST_300001_SM_1000_NS8cuda_cub9__find_if7functorIS9_EEE10Policy1000EPS9_SI_iSF_S9_S9_NS7_10__identityEEEvT0_T1_T2_T3_T4_T6_ --------------------------
	.section	.nv.shared._ZN3cub18CUB_300001_SM_10006detail6reduce28DeviceReduceSingleTileKernelINS2_10policy_hubIN4cuda3std3__45tupleIJblEEEjN6thrust24THRUST_300001_SM_1000_NS8cuda_cub9__find_if7functorIS9_EEE10Policy1000EPS9_SI_iSF_S9_S9_NS7_10__identityEEEvT0_T1_T2_T3_T4_T6_,"aw",@nobits
	.sectionflags	@""
	.align	8
.nv.shared._ZN3cub18CUB_300001_SM_10006detail6reduce28DeviceReduceSingleTileKernelINS2_10policy_hubIN4cuda3std3__45tupleIJblEEEjN6thrust24THRUST_300001_SM_1000_NS8cuda_cub9__find_if7functorIS9_EEE10Policy1000EPS9_SI_iSF_S9_S9_NS7_10__identityEEEvT0_T1_T2_T3_T4_T6_:
	.zero		1176


//--------------------- .nv.shared._ZN3cub18CUB_300001_SM_10006detail6reduce18DeviceReduceKernelINS2_10policy_hubIN4cuda3std3__45tupleIJblEEEjN6thrust24THRUST_300001_SM_1000_NS8cuda_cub9__find_if7functorIS9_EEE10Policy1000ENSB_12zip_iteratorINS8_IJNSD_26transform_input_iterator_tIbNSB_6detail15normal_iteratorINSB_10device_ptrIfEEEE20less_than_or_eq_zeroEENSB_17counting_iteratorIlNSB_11use_defaultESS_SS_EEEEEEEjSF_S9_NS7_10__identityEEEvT0_PT3_T1_NS0_13GridEvenShareIS10_EET2_T4_ --------------------------
	.section	.nv.shared._ZN3cub18CUB_300001_SM_10006detail6reduce18DeviceReduceKernelINS2_10policy_hubIN4cuda3std3__45tupleIJblEEEjN6thrust24THRUST_300001_SM_1000_NS8cuda_cub9__find_if7functorIS9_EEE10Policy1000ENSB_12zip_iteratorINS8_IJNSD_26transform_input_iterator_tIbNSB_6detail15normal_iteratorINSB_10device_ptrIfEEEE20less_than_or_eq_zeroEENSB_17counting_iteratorIlNSB_11use_defaultESS_SS_EEEEEEEjSF_S9_NS7_10__identityEEEvT0_PT3_T1_NS0_13GridEvenShareIS10_EET2_T4_,"aw",@nobits
	.sectionflags	@""
	.align	8
.nv.shared._ZN3cub18CUB_300001_SM_10006detail6reduce18DeviceReduceKernelINS2_10policy_hubIN4cuda3std3__45tupleIJblEEEjN6thrust24THRUST_300001_SM_1000_NS8cuda_cub9__find_if7functorIS9_EEE10Policy1000ENSB_12zip_iteratorINS8_IJNSD_26transform_input_iterator_tIbNSB_6detail15normal_iteratorINSB_10device_ptrIfEEEE20less_than_or_eq_zeroEENSB_17counting_iteratorIlNSB_11use_defaultESS_SS_EEEEEEEjSF_S9_NS7_10__identityEEEvT0_PT3_T1_NS0_13GridEvenShareIS10_EET2_T4_:
	.zero		1176


//--------------------- .nv.shared._ZN3cub18CUB_300001_SM_10006detail6reduce28DeviceReduceSingleTileKernelINS2_10policy_hubIN4cuda3std3__45tupleIJblEEEjN6thrust24THRUST_300001_SM_1000_NS8cuda_cub9__find_if7functorIS9_EEE10Policy1000ENSB_12zip_iteratorINS8_IJNSD_26transform_input_iterator_tIbNSB_6detail15normal_iteratorINSB_10device_ptrIfEEEE20less_than_or_eq_zeroEENSB_17counting_iteratorIlNSB_11use_defaultESS_SS_EEEEEEEPS9_jSF_S9_S9_NS7_10__identityEEEvT0_T1_T2_T3_T4_T6_ --------------------------
	.section	.nv.shared._ZN3cub18CUB_300001_SM_10006detail6reduce28DeviceReduceSingleTileKernelINS2_10policy_hubIN4cuda3std3__45tupleIJblEEEjN6thrust24THRUST_300001_SM_1000_NS8cuda_cub9__find_if7functorIS9_EEE10Policy1000ENSB_12zip_iteratorINS8_IJNSD_26transform_input_iterator_tIbNSB_6detail15normal_iteratorINSB_10device_ptrIfEEEE20less_than_or_eq_zeroEENSB_17counting_iteratorIlNSB_11use_defaultESS_SS_EEEEEEEPS9_jSF_S9_S9_NS7_10__identityEEEvT0_T1_T2_T3_T4_T6_,"aw",@nobits
	.sectionflags	@""
	.align	8
.nv.shared._ZN3cub18CUB_300001_SM_10006detail6reduce28DeviceReduceSingleTileKernelINS2_10policy_hubIN4cuda3std3__45tupleIJblEEEjN6thrust24THRUST_300001_SM_1000_NS8cuda_cub9__find_if7functorIS9_EEE10Policy1000ENSB_12zip_iteratorINS8_IJNSD_26transform_input_iterator_tIbNSB_6detail15normal_iteratorINSB_10device_ptrIfEEEE20less_than_or_eq_zeroEENSB_17counting_iteratorIlNSB_11use_defaultESS_SS_EEEEEEEPS9_jSF_S9_S9_NS7_10__identityEEEvT0_T1_T2_T3_T4_T6_:
	.zero		1176


//--------------------- .nv.constant0._ZN3cub18CUB_300001_SM_10006detail6reduce28DeviceReduceSingleTileKernelINS2_10policy_hubIN4cuda3std3__45tupleIJblEEEyN6thrust24THRUST_300001_SM_1000_NS8cuda_cub9__find_if7functorIS9_EEE10Policy1000EPS9_SI_iSF_S9_S9_NS7_10__identityEEEvT0_T1_T2_T3_T4_T6_ --------------------------
	.section	.nv.constant0._ZN3cub18CUB_300001_SM_10006detail6reduce28DeviceReduceSingleTileKernelINS2_10policy_hubIN4cuda3std3__45tupleIJblEEEyN6thrust24THRUST_300001_SM_1000_NS8cuda_cub9__find_if7functorIS9_EEE10Policy1000EPS9_SI_iSF_S9_S9_NS7_10__identityEEEvT0_T1_T2_T3_T4_T6_,"a",@progbits
	.sectionflags	@""
	.align	4
.nv.constant0._ZN3cub18CUB_300001_SM_10006detail6reduce28DeviceReduceSingleTileKernelINS2_10policy_hubIN4cuda3std3__45tupleIJblEEEyN6thrust24THRUST_300001_SM_1000_NS8cuda_cub9__find_if7functorIS9_EEE10Policy1000EPS9_SI_iSF_S9_S9_NS7_10__identityEEEvT0_T1_T2_T3_T4_T6_:
	.zero		937


//--------------------- .nv.constant0._ZN3cub18CUB_300001_SM_10006detail6reduce18DeviceReduceKernelINS2_10policy_hubIN4cuda3std3__45tupleIJblEEEyN6thrust24THRUST_300001_SM_1000_NS8cuda_cub9__find_if7functorIS9_EEE10Policy1000ENSB_12zip_iteratorINS8_IJNSD_26transform_input_iterator_tIbNSB_6detail15normal_iteratorINSB_10device_ptrIfEEEE20less_than_or_eq_zeroEENSB_17counting_iteratorIlNSB_11use_defaultESS_SS_EEEEEEEySF_S9_NS7_10__identityEEEvT0_PT3_T1_NS0_13GridEvenShareIS10_EET2_T4_ --------------------------
	.section	.nv.constant0._ZN3cub18CUB_300001_SM_10006detail6reduce18DeviceReduceKernelINS2_10policy_hubIN4cuda3std3__45tupleIJblEEEyN6thrust24THRUST_300001_SM_1000_NS8cuda_cub9__find_if7functorIS9_EEE10Policy1000ENSB_12zip_iteratorINS8_IJNSD_26transform_input_iterator_tIbNSB_6detail15normal_iteratorINSB_10device_ptrIfEEEE20less_than_or_eq_zeroEENSB_17counting_iteratorIlNSB_11use_defaultESS_SS_EEEEEEEySF_S9_NS7_10__identityEEEvT0_PT3_T1_NS0_13GridEvenShareIS10_EET2_T4_,"a",@progbits
	.sectionflags	@""
	.align	4
.nv.constant0._ZN3cub18CUB_300001_SM_10006detail6reduce18DeviceReduceKernelINS2_10policy_hubIN4cuda3std3__45tupleIJblEEEyN6thrust24THRUST_300001_SM_1000_NS8cuda_cub9__find_if7functorIS9_EEE10Policy1000ENSB_12zip_iteratorINS8_IJNSD_26transform_input_iterator_tIbNSB_6detail15normal_iteratorINSB_10device_ptrIfEEEE20less_than_or_eq_zeroEENSB_17counting_iteratorIlNSB_11use_defaultESS_SS_EEEEEEEySF_S9_NS7_10__identityEEEvT0_PT3_T1_NS0_13GridEvenShareIS10_EET2_T4_:
	.zero		1010


//--------------------- .nv.constant0._ZN3cub18CUB_300001_SM_10006detail6reduce28DeviceReduceSingleTileKernelINS2_10policy_hubIN4cuda3std3__45tupleIJblEEEyN6thrust24THRUST_300001_SM_1000_NS8cuda_cub9__find_if7functorIS9_EEE10Policy1000ENSB_12zip_iteratorINS8_IJNSD_26transform_input_iterator_tIbNSB_6detail15normal_iteratorINSB_10device_ptrIfEEEE20less_than_or_eq_zeroEENSB_17counting_iteratorIlNSB_11use_defaultESS_SS_EEEEEEEPS9_ySF_S9_S9_NS7_10__identityEEEvT0_T1_T2_T3_T4_T6_ --------------------------
	.section	.nv.constant0._ZN3cub18CUB_300001_SM_10006detail6reduce28DeviceReduceSingleTileKernelINS2_10policy_hubIN4cuda3std3__45tupleIJblEEEyN6thrust24THRUST_300001_SM_1000_NS8cuda_cub9__find_if7functorIS9_EEE10Policy1000ENSB_12zip_iteratorINS8_IJNSD_26transform_input_iterator_tIbNSB_6detail15normal_iteratorINSB_10device_ptrIfEEEE20less_than_or_eq_zeroEENSB_17counting_iteratorIlNSB_11use_defaultESS_SS_EEEEEEEPS9_ySF_S9_S9_NS7_10__identityEEEvT0_T1_T2_T3_T4_T6_,"a",@progbits
	.sectionflags	@""
	.align	4
.nv.constant0._ZN3cub18CUB_300001_SM_10006detail6reduce28DeviceReduceSingleTileKernelINS2_10policy_hubIN4cuda3std3__45tupleIJblEEEyN6thrust24THRUST_300001_SM_1000_NS8cuda_cub9__find_if7functorIS9_EEE10Policy1000ENSB_12zip_iteratorINS8_IJNSD_26transform_input_iterator_tIbNSB_6detail15normal_iteratorINSB_10device_ptrIfEEEE20less_than_or_eq_zeroEENSB_17counting_iteratorIlNSB_11use_defaultESS_SS_EEEEEEEPS9_ySF_S9_S9_NS7_10__identityEEEvT0_T1_T2_T3_T4_T6_:
	.zero		961


//--------------------- .nv.constant0._ZN3cub18CUB_300001_SM_10006detail6reduce28DeviceReduceSingleTileKernelINS2_10policy_hubIN4cuda3std3__45tupleIJblEEEjN6thrust24THRUST_300001_SM_1000_NS8cuda_cub9__find_if7functorIS9_EEE10Policy1000EPS9_SI_iSF_S9_S9_NS7_10__identityEEEvT0_T1_T2_T3_T4_T6_ --------------------------
	.section	.nv.constant0._ZN3cub18CUB_300001_SM_10006detail6reduce28DeviceReduceSingleTileKernelINS2_10policy_hubIN4cuda3std3__45tupleIJblEEEjN6thrust24THRUST_300001_SM_1000_NS8cuda_cub9__find_if7functorIS9_EEE10Policy1000EPS9_SI_iSF_S9_S9_NS7_10__identityEEEvT0_T1_T2_T3_T4_T6_,"a",@progbits
	.sectionflags	@""
	.align	4
.nv.constant0._ZN3cub18CUB_300001_SM_10006detail6reduce28DeviceReduceSingleTileKernelINS2_10policy_hubIN4cuda3std3__45tupleIJblEEEjN6thrust24THRUST_300001_SM_1000_NS8cuda_cub9__find_if7functorIS9_EEE10Policy1000EPS9_SI_iSF_S9_S9_NS7_10__identityEEEvT0_T1_T2_T3_T4_T6_:
	.zero		937


//--------------------- .nv.constant0._ZN3cub18CUB_300001_SM_10006detail6reduce18DeviceReduceKernelINS2_10policy_hubIN4cuda3std3__45tupleIJblEEEjN6thrust24THRUST_300001_SM_1000_NS8cuda_cub9__find_if7functorIS9_EEE10Policy1000ENSB_12zip_iteratorINS8_IJNSD_26transform_input_iterator_tIbNSB_6detail15normal_iteratorINSB_10device_ptrIfEEEE20less_than_or_eq_zeroEENSB_17counting_iteratorIlNSB_11use_defaultESS_SS_EEEEEEEjSF_S9_NS7_10__identityEEEvT0_PT3_T1_NS0_13GridEvenShareIS10_EET2_T4_ --------------------------
	.section	.nv.constant0._ZN3cub18CUB_300001_SM_10006detail6reduce18DeviceReduceKernelINS2_10policy_hubIN4cuda3std3__45tupleIJblEEEjN6thrust24THRUST_300001_SM_1000_NS8cuda_cub9__find_if7functorIS9_EEE10Policy1000ENSB_12zip_iteratorINS8_IJNSD_26transform_input_iterator_tIbNSB_6detail15normal_iteratorINSB_10device_ptrIfEEEE20less_than_or_eq_zeroEENSB_17counting_iteratorIlNSB_11use_defaultESS_SS_EEEEEEEjSF_S9_NS7_10__identityEEEvT0_PT3_T1_NS0_13GridEvenShareIS10_EET2_T4_,"a",@progbits
	.sectionflags	@""
	.align	4
.nv.constant0._ZN3cub18CUB_300001_SM_10006detail6reduce18DeviceReduceKernelINS2_10policy_hubIN4cuda3std3__45tupleIJblEEEjN6thrust24THRUST_300001_SM_1000_NS8cuda_cub9__find_if7functorIS9_EEE10Policy1000ENSB_12zip_iteratorINS8_IJNSD_26transform_input_iterator_tIbNSB_6detail15normal_iteratorINSB_10device_ptrIfEEEE20less_than_or_eq_zeroEENSB_17counting_iteratorIlNSB_11use_defaultESS_SS_EEEEEEEjSF_S9_NS7_10__identityEEEvT0_PT3_T1_NS0_13GridEvenShareIS10_EET2_T4_:
	.zero		974


//--------------------- .nv.constant0._ZN3cub18CUB_300001_SM_10006detail6reduce28DeviceReduceSingleTileKernelINS2_10policy_hubIN4cuda3std3__45tupleIJblEEEjN6thrust24THRUST_300001_SM_1000_NS8cuda_cub9__find_if7functorIS9_EEE10Policy1000ENSB_12zip_iteratorINS8_IJNSD_26transform_input_iterator_tIbNSB_6detail15normal_iteratorINSB_10device_ptrIfEEEE20less_than_or_eq_zeroEENSB_17counting_iteratorIlNSB_11use_defaultESS_SS_EEEEEEEPS9_jSF_S9_S9_NS7_10__identityEEEvT0_T1_T2_T3_T4_T6_ --------------------------
	.section	.nv.constant0._ZN3cub18CUB_300001_SM_10006detail6reduce28DeviceReduceSingleTileKernelINS2_10policy_hubIN4cuda3std3__45tupleIJblEEEjN6thrust24THRUST_300001_SM_1000_NS8cuda_cub9__find_if7functorIS9_EEE10Policy1000ENSB_12zip_iteratorINS8_IJNSD_26transform_input_iterator_tIbNSB_6detail15normal_iteratorINSB_10device_ptrIfEEEE20less_than_or_eq_zeroEENSB_17counting_iteratorIlNSB_11use_defaultESS_SS_EEEEEEEPS9_jSF_S9_S9_NS7_10__identityEEEvT0_T1_T2_T3_T4_T6_,"a",@progbits
	.sectionflags	@""
	.align	4
.nv.constant0._ZN3cub18CUB_300001_SM_10006detail6reduce28DeviceReduceSingleTileKernelINS2_10policy_hubIN4cuda3std3__45tupleIJblEEEjN6thrust24THRUST_300001_SM_1000_NS8cuda_cub9__find_if7functorIS9_EEE10Policy1000ENSB_12zip_iteratorINS8_IJNSD_26transform_input_iterator_tIbNSB_6detail15normal_iteratorINSB_10device_ptrIfEEEE20less_than_or_eq_zeroEENSB_17counting_iteratorIlNSB_11use_defaultESS_SS_EEEEEEEPS9_jSF_S9_S9_NS7_10__identityEEEvT0_T1_T2_T3_T4_T6_:
	.zero		953


//--------------------- .nv.constant0._ZN3cub18CUB_300001_SM_10006detail8for_each13static_kernelINS2_12policy_hub_t12policy_500_tEmN6thrust24THRUST_300001_SM_1000_NS8cuda_cub20__uninitialized_fill7functorINS7_10device_ptrIfEEfEEEEvT0_T1_ --------------------------
	.section	.nv.constant0._ZN3cub18CUB_300001_SM_10006detail8for_each13static_kernelINS2_12policy_hub_t12policy_500_tEmN6thrust24THRUST_300001_SM_1000_NS8cuda_cub20__uninitialized_fill7functorINS7_10device_ptrIfEEfEEEEvT0_T1_,"a",@progbits
	.sectionflags	@""
	.align	4
.nv.constant0._ZN3cub18CUB_300001_SM_10006detail8for_each13static_kernelINS2_12policy_hub_t12policy_500_tEmN6thrust24THRUST_300001_SM_1000_NS8cuda_cub20__uninitialized_fill7functorINS7_10device_ptrIfEEfEEEEvT0_T1_:
	.zero		920


//--------------------- .nv.constant0._ZN3cub18CUB_300001_SM_10006detail11EmptyKernelIvEEvv --------------------------
	.section	.nv.constant0._ZN3cub18CUB_300001_SM_10006detail11EmptyKernelIvEEvv,"a",@progbits
	.sectionflags	@""
	.align	4
.nv.constant0._ZN3cub18CUB_300001_SM_10006detail11EmptyKernelIvEEvv:
	.zero		896


//--------------------- SYMBOLS --------------------------

	.type		.nv.reservedSmem.offset0,@object
	.size		.nv.reservedSmem.offset0,0x4
	.type		.nv.reservedSmem.cap,@object
	.size		.nv.reservedSmem.cap,0x4
